//
// Generated by NVIDIA NVVM Compiler
//
// Compiler Build ID: CL-36424714
// Cuda compilation tools, release 13.0, V13.0.88
// Based on NVVM 20.0.0
//

.version 9.0
.target sm_100
.address_size 64

	// .globl	_Z28edge_get_edgelist_GPU_kernelPKmPKjPK6edge_tjmmPj
.const .align 8 .b8 c_binary_search_cache[32760];
// _ZZN3cub18CUB_300001_SM_10006detail10radix_sort31DeviceRadixSortSingleTileKernelINS1_5radix10policy_hubI6edge_tNS0_8NullTypeEjE10Policy1000ELNS0_9SortOrderE0ES6_S7_j17edge_decomposer_tEEvPKT1_PSC_PKT2_PSG_T3_iiT4_E12temp_storage has been demoted
// _ZZN3cub18CUB_300001_SM_10006detail10radix_sort30DeviceRadixSortHistogramKernelINS1_5radix10policy_hubI6edge_tNS0_8NullTypeEjE10Policy1000ELNS0_9SortOrderE0ES6_j17edge_decomposer_tEEvPT2_PKT1_SC_iiT3_E12temp_storage has been demoted
// _ZZN3cub18CUB_300001_SM_10006detail10radix_sort33DeviceRadixSortExclusiveSumKernelINS1_5radix10policy_hubI6edge_tNS0_8NullTypeEjE10Policy1000EjEEvPT0_E12temp_storage has been demoted
// _ZZN3cub18CUB_300001_SM_10006detail10radix_sort29DeviceRadixSortOnesweepKernelINS1_5radix10policy_hubI6edge_tNS0_8NullTypeEjE10Policy1000ELNS0_9SortOrderE0ES6_S7_jii17edge_decomposer_tEEvPT5_SD_PT3_PKSE_PT1_PKSI_PT2_PKSM_T4_iiT6_E1s has been demoted
// _ZZN3cub18CUB_300001_SM_10006detail10radix_sort31DeviceRadixSortSingleTileKernelINS1_5radix10policy_hubI19preprocess_vertex_tNS0_8NullTypeEjE10Policy1000ELNS0_9SortOrderE0ES6_S7_j30preprocess_vertex_decomposer_tEEvPKT1_PSC_PKT2_PSG_T3_iiT4_E12temp_storage has been demoted
// _ZZN3cub18CUB_300001_SM_10006detail10radix_sort30DeviceRadixSortHistogramKernelINS1_5radix10policy_hubI19preprocess_vertex_tNS0_8NullTypeEjE10Policy1000ELNS0_9SortOrderE0ES6_j30preprocess_vertex_decomposer_tEEvPT2_PKT1_SC_iiT3_E12temp_storage has been demoted
// _ZZN3cub18CUB_300001_SM_10006detail10radix_sort33DeviceRadixSortExclusiveSumKernelINS1_5radix10policy_hubI19preprocess_vertex_tNS0_8NullTypeEjE10Policy1000EjEEvPT0_E12temp_storage has been demoted
// _ZZN3cub18CUB_300001_SM_10006detail10radix_sort29DeviceRadixSortOnesweepKernelINS1_5radix10policy_hubI19preprocess_vertex_tNS0_8NullTypeEjE10Policy1000ELNS0_9SortOrderE0ES6_S7_jii30preprocess_vertex_decomposer_tEEvPT5_SD_PT3_PKSE_PT1_PKSI_PT2_PKSM_T4_iiT6_E1s has been demoted
// _ZZN3cub18CUB_300001_SM_10006detail19three_way_partition29DeviceThreeWayPartitionKernelINS2_10policy_hubIjiE10Policy1000EN6thrust24THRUST_300001_SM_1000_NS17counting_iteratorIjNS8_11use_defaultESA_SA_EEPjSC_NS8_16reverse_iteratorISC_EESC_NS0_13ScanTileStateImLb1EEENS0_21DispatchSegmentedSortILNS0_9SortOrderE0EjNS0_8NullTypeElPmSK_NS1_14segmented_sort10policy_hubIjSJ_EEE22LargeSegmentsSelectorTENSO_22SmallSegmentsSelectorTEiNS2_19streaming_context_tIlEEEEvT0_T1_T2_T3_T4_T5_T6_T7_T8_iT9_E12temp_storage has been demoted
// _ZZN3cub18CUB_300001_SM_10006detail14segmented_sort30DeviceSegmentedSortKernelLargeILNS0_9SortOrderE0ENS2_10policy_hubIjNS0_8NullTypeEE9Policy860EjS6_PmS9_lEEvPKjPKT1_PSC_NS1_20device_double_bufferISC_EEPKT2_PSI_NSG_ISI_EET3_T4_E7storage has been demoted
// _ZZN3cub18CUB_300001_SM_10006detail14segmented_sort30DeviceSegmentedSortKernelSmallILNS0_9SortOrderE0ENS2_10policy_hubIjNS0_8NullTypeEE9Policy860EjS6_PmS9_lEEvjjjPKjSB_PKT1_PSC_PKT2_PSG_T3_T4_E12temp_storage has been demoted
// _ZZN3cub18CUB_300001_SM_10006detail14segmented_sort33DeviceSegmentedSortFallbackKernelILNS0_9SortOrderE0ENS2_10policy_hubIjNS0_8NullTypeEE9Policy860EjS6_PmS9_lEEvPKT1_PSA_NS1_20device_double_bufferISA_EEPKT2_PSG_NSE_ISG_EET3_T4_E12temp_storage has been demoted
.global .align 1 .b8 _ZN34_INTERNAL_46badd9d_4_k_cu_e66203d14cuda3std3__45__cpo5beginE[1];
.global .align 1 .b8 _ZN34_INTERNAL_46badd9d_4_k_cu_e66203d14cuda3std3__45__cpo3endE[1];
.global .align 1 .b8 _ZN34_INTERNAL_46badd9d_4_k_cu_e66203d14cuda3std3__45__cpo6cbeginE[1];
.global .align 1 .b8 _ZN34_INTERNAL_46badd9d_4_k_cu_e66203d14cuda3std3__45__cpo4cendE[1];
.global .align 1 .b8 _ZN34_INTERNAL_46badd9d_4_k_cu_e66203d14cuda3std3__45__cpo6rbeginE[1];
.global .align 1 .b8 _ZN34_INTERNAL_46badd9d_4_k_cu_e66203d14cuda3std3__45__cpo4rendE[1];
.global .align 1 .b8 _ZN34_INTERNAL_46badd9d_4_k_cu_e66203d14cuda3std3__45__cpo7crbeginE[1];
.global .align 1 .b8 _ZN34_INTERNAL_46badd9d_4_k_cu_e66203d14cuda3std3__45__cpo5crendE[1];
.global .align 1 .b8 _ZN34_INTERNAL_46badd9d_4_k_cu_e66203d14cuda3std3__436_GLOBAL__N__46badd9d_4_k_cu_e66203d16ignoreE[1];
.global .align 1 .b8 _ZN34_INTERNAL_46badd9d_4_k_cu_e66203d14cuda3std3__419piecewise_constructE[1];
.global .align 1 .b8 _ZN34_INTERNAL_46badd9d_4_k_cu_e66203d14cuda3std3__48in_placeE[1];
.global .align 1 .b8 _ZN34_INTERNAL_46badd9d_4_k_cu_e66203d14cuda3std3__420unreachable_sentinelE[1];
.global .align 1 .b8 _ZN34_INTERNAL_46badd9d_4_k_cu_e66203d14cuda3std3__47nulloptE[1];
.global .align 1 .b8 _ZN34_INTERNAL_46badd9d_4_k_cu_e66203d14cuda3std6ranges3__45__cpo4swapE[1];
.global .align 1 .b8 _ZN34_INTERNAL_46badd9d_4_k_cu_e66203d14cuda3std6ranges3__45__cpo9iter_moveE[1];
.global .align 1 .b8 _ZN34_INTERNAL_46badd9d_4_k_cu_e66203d14cuda3std6ranges3__45__cpo5beginE[1];
.global .align 1 .b8 _ZN34_INTERNAL_46badd9d_4_k_cu_e66203d14cuda3std6ranges3__45__cpo3endE[1];
.global .align 1 .b8 _ZN34_INTERNAL_46badd9d_4_k_cu_e66203d14cuda3std6ranges3__45__cpo6cbeginE[1];
.global .align 1 .b8 _ZN34_INTERNAL_46badd9d_4_k_cu_e66203d14cuda3std6ranges3__45__cpo4cendE[1];
.global .align 1 .b8 _ZN34_INTERNAL_46badd9d_4_k_cu_e66203d14cuda3std6ranges3__45__cpo7advanceE[1];
.global .align 1 .b8 _ZN34_INTERNAL_46badd9d_4_k_cu_e66203d14cuda3std6ranges3__45__cpo9iter_swapE[1];
.global .align 1 .b8 _ZN34_INTERNAL_46badd9d_4_k_cu_e66203d14cuda3std6ranges3__45__cpo4nextE[1];
.global .align 1 .b8 _ZN34_INTERNAL_46badd9d_4_k_cu_e66203d14cuda3std6ranges3__45__cpo4prevE[1];
.global .align 1 .b8 _ZN34_INTERNAL_46badd9d_4_k_cu_e66203d14cuda3std6ranges3__45__cpo4dataE[1];
.global .align 1 .b8 _ZN34_INTERNAL_46badd9d_4_k_cu_e66203d14cuda3std6ranges3__45__cpo5cdataE[1];
.global .align 1 .b8 _ZN34_INTERNAL_46badd9d_4_k_cu_e66203d14cuda3std6ranges3__45__cpo4sizeE[1];
.global .align 1 .b8 _ZN34_INTERNAL_46badd9d_4_k_cu_e66203d14cuda3std6ranges3__45__cpo5ssizeE[1];
.global .align 1 .b8 _ZN34_INTERNAL_46badd9d_4_k_cu_e66203d14cuda3std6ranges3__45__cpo8distanceE[1];
.global .align 1 .b8 _ZN34_INTERNAL_46badd9d_4_k_cu_e66203d16thrust24THRUST_300001_SM_1000_NS6system6detail10sequential3seqE[1];
.global .align 1 .b8 _ZN34_INTERNAL_46badd9d_4_k_cu_e66203d16thrust24THRUST_300001_SM_1000_NS12placeholders2_1E[1];
.global .align 1 .b8 _ZN34_INTERNAL_46badd9d_4_k_cu_e66203d16thrust24THRUST_300001_SM_1000_NS12placeholders2_2E[1];
.global .align 1 .b8 _ZN34_INTERNAL_46badd9d_4_k_cu_e66203d16thrust24THRUST_300001_SM_1000_NS12placeholders2_3E[1];
.global .align 1 .b8 _ZN34_INTERNAL_46badd9d_4_k_cu_e66203d16thrust24THRUST_300001_SM_1000_NS12placeholders2_4E[1];
.global .align 1 .b8 _ZN34_INTERNAL_46badd9d_4_k_cu_e66203d16thrust24THRUST_300001_SM_1000_NS12placeholders2_5E[1];
.global .align 1 .b8 _ZN34_INTERNAL_46badd9d_4_k_cu_e66203d16thrust24THRUST_300001_SM_1000_NS12placeholders2_6E[1];
.global .align 1 .b8 _ZN34_INTERNAL_46badd9d_4_k_cu_e66203d16thrust24THRUST_300001_SM_1000_NS12placeholders2_7E[1];
.global .align 1 .b8 _ZN34_INTERNAL_46badd9d_4_k_cu_e66203d16thrust24THRUST_300001_SM_1000_NS12placeholders2_8E[1];
.global .align 1 .b8 _ZN34_INTERNAL_46badd9d_4_k_cu_e66203d16thrust24THRUST_300001_SM_1000_NS12placeholders2_9E[1];
.global .align 1 .b8 _ZN34_INTERNAL_46badd9d_4_k_cu_e66203d16thrust24THRUST_300001_SM_1000_NS12placeholders3_10E[1];

.visible .entry _Z28edge_get_edgelist_GPU_kernelPKmPKjPK6edge_tjmmPj(
	.param .u64 .ptr .align 1 _Z28edge_get_edgelist_GPU_kernelPKmPKjPK6edge_tjmmPj_param_0,
	.param .u64 .ptr .align 1 _Z28edge_get_edgelist_GPU_kernelPKmPKjPK6edge_tjmmPj_param_1,
	.param .u64 .ptr .align 1 _Z28edge_get_edgelist_GPU_kernelPKmPKjPK6edge_tjmmPj_param_2,
	.param .u32 _Z28edge_get_edgelist_GPU_kernelPKmPKjPK6edge_tjmmPj_param_3,
	.param .u64 _Z28edge_get_edgelist_GPU_kernelPKmPKjPK6edge_tjmmPj_param_4,
	.param .u64 _Z28edge_get_edgelist_GPU_kernelPKmPKjPK6edge_tjmmPj_param_5,
	.param .u64 .ptr .align 1 _Z28edge_get_edgelist_GPU_kernelPKmPKjPK6edge_tjmmPj_param_6
)
{
	.reg .pred 	%p<7>;
	.reg .b32 	%r<11>;
	.reg .b64 	%rd<37>;

	ld.param.u64 	%rd12, [_Z28edge_get_edgelist_GPU_kernelPKmPKjPK6edge_tjmmPj_param_0];
	ld.param.u64 	%rd13, [_Z28edge_get_edgelist_GPU_kernelPKmPKjPK6edge_tjmmPj_param_1];
	ld.param.u64 	%rd14, [_Z28edge_get_edgelist_GPU_kernelPKmPKjPK6edge_tjmmPj_param_2];
	ld.param.u64 	%rd15, [_Z28edge_get_edgelist_GPU_kernelPKmPKjPK6edge_tjmmPj_param_4];
	ld.param.u64 	%rd16, [_Z28edge_get_edgelist_GPU_kernelPKmPKjPK6edge_tjmmPj_param_5];
	ld.param.u64 	%rd17, [_Z28edge_get_edgelist_GPU_kernelPKmPKjPK6edge_tjmmPj_param_6];
	cvta.to.global.u64 	%rd1, %rd17;
	mov.u32 	%r3, %ctaid.x;
	mov.u32 	%r4, %ntid.x;
	mov.u32 	%r5, %tid.x;
	mad.lo.s32 	%r6, %r3, %r4, %r5;
	cvt.u64.u32 	%rd18, %r6;
	add.s64 	%rd2, %rd15, %rd18;
	setp.ge.u64 	%p1, %rd2, %rd16;
	@%p1 bra 	$L__BB0_8;
	cvta.to.global.u64 	%rd19, %rd14;
	cvta.to.global.u64 	%rd20, %rd12;
	shl.b64 	%rd21, %rd2, 3;
	add.s64 	%rd22, %rd19, %rd21;
	ld.global.u32 	%r1, [%rd22];
	ld.global.u32 	%r7, [%rd22+4];
	mul.wide.u32 	%rd23, %r7, 8;
	add.s64 	%rd24, %rd20, %rd23;
	ld.global.u64 	%rd36, [%rd24];
	add.s32 	%r8, %r7, 1;
	mul.wide.u32 	%rd25, %r8, 8;
	add.s64 	%rd26, %rd20, %rd25;
	ld.global.u64 	%rd35, [%rd26];
	setp.ge.u64 	%p2, %rd36, %rd35;
	@%p2 bra 	$L__BB0_7;
	cvta.to.global.u64 	%rd5, %rd13;
$L__BB0_3:
	add.s64 	%rd8, %rd35, %rd36;
	shr.u64 	%rd9, %rd8, 1;
	shl.b64 	%rd27, %rd9, 2;
	add.s64 	%rd28, %rd5, %rd27;
	ld.global.u32 	%r2, [%rd28];
	setp.ne.s32 	%p3, %r2, %r1;
	@%p3 bra 	$L__BB0_6;
	and.b64  	%rd30, %rd8, 4294967296;
	setp.eq.s64 	%p6, %rd30, 0;
	@%p6 bra 	$L__BB0_5;
	bra.uni 	$L__BB0_7;
$L__BB0_5:
	shl.b64 	%rd33, %rd2, 2;
	add.s64 	%rd34, %rd1, %rd33;
	mov.b32 	%r10, 1;
	st.global.u32 	[%rd34], %r10;
	bra.uni 	$L__BB0_8;
$L__BB0_6:
	setp.lt.u32 	%p4, %r2, %r1;
	add.s64 	%rd29, %rd9, 1;
	selp.b64 	%rd36, %rd29, %rd36, %p4;
	selp.b64 	%rd35, %rd35, %rd9, %p4;
	setp.lt.u64 	%p5, %rd36, %rd35;
	@%p5 bra 	$L__BB0_3;
$L__BB0_7:
	shl.b64 	%rd31, %rd2, 2;
	add.s64 	%rd32, %rd1, %rd31;
	mov.b32 	%r9, 0;
	st.global.u32 	[%rd32], %r9;
$L__BB0_8:
	ret;

}
	// .globl	_Z37edge_get_edgelist_src_only_GPU_kernelPKmPKjPK10edge_src_tjmmPj
.visible .entry _Z37edge_get_edgelist_src_only_GPU_kernelPKmPKjPK10edge_src_tjmmPj(
	.param .u64 .ptr .align 1 _Z37edge_get_edgelist_src_only_GPU_kernelPKmPKjPK10edge_src_tjmmPj_param_0,
	.param .u64 .ptr .align 1 _Z37edge_get_edgelist_src_only_GPU_kernelPKmPKjPK10edge_src_tjmmPj_param_1,
	.param .u64 .ptr .align 1 _Z37edge_get_edgelist_src_only_GPU_kernelPKmPKjPK10edge_src_tjmmPj_param_2,
	.param .u32 _Z37edge_get_edgelist_src_only_GPU_kernelPKmPKjPK10edge_src_tjmmPj_param_3,
	.param .u64 _Z37edge_get_edgelist_src_only_GPU_kernelPKmPKjPK10edge_src_tjmmPj_param_4,
	.param .u64 _Z37edge_get_edgelist_src_only_GPU_kernelPKmPKjPK10edge_src_tjmmPj_param_5,
	.param .u64 .ptr .align 1 _Z37edge_get_edgelist_src_only_GPU_kernelPKmPKjPK10edge_src_tjmmPj_param_6
)
{
	.reg .pred 	%p<7>;
	.reg .b32 	%r<11>;
	.reg .b64 	%rd<38>;

	ld.param.u64 	%rd12, [_Z37edge_get_edgelist_src_only_GPU_kernelPKmPKjPK10edge_src_tjmmPj_param_0];
	ld.param.u64 	%rd14, [_Z37edge_get_edgelist_src_only_GPU_kernelPKmPKjPK10edge_src_tjmmPj_param_1];
	ld.param.u64 	%rd13, [_Z37edge_get_edgelist_src_only_GPU_kernelPKmPKjPK10edge_src_tjmmPj_param_2];
	ld.param.u64 	%rd15, [_Z37edge_get_edgelist_src_only_GPU_kernelPKmPKjPK10edge_src_tjmmPj_param_4];
	ld.param.u64 	%rd16, [_Z37edge_get_edgelist_src_only_GPU_kernelPKmPKjPK10edge_src_tjmmPj_param_5];
	ld.param.u64 	%rd17, [_Z37edge_get_edgelist_src_only_GPU_kernelPKmPKjPK10edge_src_tjmmPj_param_6];
	cvta.to.global.u64 	%rd1, %rd17;
	cvta.to.global.u64 	%rd2, %rd14;
	mov.u32 	%r3, %ctaid.x;
	mov.u32 	%r4, %ntid.x;
	mov.u32 	%r5, %tid.x;
	mad.lo.s32 	%r6, %r3, %r4, %r5;
	cvt.u64.u32 	%rd18, %r6;
	add.s64 	%rd3, %rd15, %rd18;
	setp.ge.u64 	%p1, %rd3, %rd16;
	@%p1 bra 	$L__BB1_7;
	cvta.to.global.u64 	%rd19, %rd13;
	cvta.to.global.u64 	%rd20, %rd12;
	shl.b64 	%rd21, %rd3, 2;
	add.s64 	%rd22, %rd19, %rd21;
	ld.global.u32 	%r1, [%rd22];
	add.s64 	%rd23, %rd2, %rd21;
	ld.global.u32 	%r7, [%rd23];
	mul.wide.u32 	%rd24, %r7, 8;
	add.s64 	%rd25, %rd20, %rd24;
	ld.global.u64 	%rd37, [%rd25];
	add.s32 	%r8, %r7, 1;
	mul.wide.u32 	%rd26, %r8, 8;
	add.s64 	%rd27, %rd20, %rd26;
	ld.global.u64 	%rd36, [%rd27];
	setp.ge.u64 	%p2, %rd37, %rd36;
	@%p2 bra 	$L__BB1_6;
$L__BB1_2:
	add.s64 	%rd8, %rd36, %rd37;
	shr.u64 	%rd9, %rd8, 1;
	shl.b64 	%rd28, %rd9, 2;
	add.s64 	%rd29, %rd2, %rd28;
	ld.global.u32 	%r2, [%rd29];
	setp.ne.s32 	%p3, %r2, %r1;
	@%p3 bra 	$L__BB1_5;
	and.b64  	%rd31, %rd8, 4294967296;
	setp.eq.s64 	%p6, %rd31, 0;
	@%p6 bra 	$L__BB1_4;
	bra.uni 	$L__BB1_6;
$L__BB1_4:
	add.s64 	%rd35, %rd1, %rd21;
	mov.b32 	%r10, 1;
	st.global.u32 	[%rd35], %r10;
	bra.uni 	$L__BB1_7;
$L__BB1_5:
	setp.lt.u32 	%p4, %r2, %r1;
	add.s64 	%rd30, %rd9, 1;
	selp.b64 	%rd37, %rd30, %rd37, %p4;
	selp.b64 	%rd36, %rd36, %rd9, %p4;
	setp.lt.u64 	%p5, %rd37, %rd36;
	@%p5 bra 	$L__BB1_2;
$L__BB1_6:
	add.s64 	%rd33, %rd1, %rd21;
	mov.b32 	%r9, 0;
	st.global.u32 	[%rd33], %r9;
$L__BB1_7:
	ret;

}
	// .globl	_Z33edge_get_binary_search_GPU_kernelPKmPKjjmmPj
.visible .entry _Z33edge_get_binary_search_GPU_kernelPKmPKjjmmPj(
	.param .u64 .ptr .align 1 _Z33edge_get_binary_search_GPU_kernelPKmPKjjmmPj_param_0,
	.param .u64 .ptr .align 1 _Z33edge_get_binary_search_GPU_kernelPKmPKjjmmPj_param_1,
	.param .u32 _Z33edge_get_binary_search_GPU_kernelPKmPKjjmmPj_param_2,
	.param .u64 _Z33edge_get_binary_search_GPU_kernelPKmPKjjmmPj_param_3,
	.param .u64 _Z33edge_get_binary_search_GPU_kernelPKmPKjjmmPj_param_4,
	.param .u64 .ptr .align 1 _Z33edge_get_binary_search_GPU_kernelPKmPKjjmmPj_param_5
)
{
	.reg .pred 	%p<10>;
	.reg .b32 	%r<26>;
	.reg .b64 	%rd<38>;

	ld.param.u64 	%rd13, [_Z33edge_get_binary_search_GPU_kernelPKmPKjjmmPj_param_0];
	ld.param.u64 	%rd14, [_Z33edge_get_binary_search_GPU_kernelPKmPKjjmmPj_param_1];
	ld.param.u32 	%r23, [_Z33edge_get_binary_search_GPU_kernelPKmPKjjmmPj_param_2];
	ld.param.u64 	%rd15, [_Z33edge_get_binary_search_GPU_kernelPKmPKjjmmPj_param_3];
	ld.param.u64 	%rd16, [_Z33edge_get_binary_search_GPU_kernelPKmPKjjmmPj_param_4];
	ld.param.u64 	%rd17, [_Z33edge_get_binary_search_GPU_kernelPKmPKjjmmPj_param_5];
	cvta.to.global.u64 	%rd1, %rd17;
	cvta.to.global.u64 	%rd2, %rd13;
	cvta.to.global.u64 	%rd3, %rd14;
	mov.u32 	%r10, %ctaid.x;
	mov.u32 	%r11, %ntid.x;
	mov.u32 	%r12, %tid.x;
	mad.lo.s32 	%r13, %r10, %r11, %r12;
	cvt.u64.u32 	%rd18, %r13;
	add.s64 	%rd4, %rd15, %rd18;
	setp.ge.u64 	%p1, %rd4, %rd16;
	@%p1 bra 	$L__BB2_10;
	shl.b64 	%rd19, %rd4, 2;
	add.s64 	%rd20, %rd3, %rd19;
	ld.global.u32 	%r1, [%rd20];
	setp.eq.s32 	%p2, %r23, 0;
	mov.b32 	%r25, 0;
	@%p2 bra 	$L__BB2_4;
	mov.b32 	%r25, 0;
$L__BB2_3:
	add.s32 	%r16, %r23, %r25;
	shr.u32 	%r17, %r16, 1;
	mul.wide.u32 	%rd21, %r17, 8;
	add.s64 	%rd22, %rd2, %rd21;
	ld.global.u64 	%rd23, [%rd22];
	setp.gt.u64 	%p3, %rd23, %rd4;
	add.s32 	%r18, %r17, 1;
	selp.b32 	%r25, %r25, %r18, %p3;
	selp.b32 	%r23, %r17, %r23, %p3;
	setp.lt.u32 	%p4, %r25, %r23;
	@%p4 bra 	$L__BB2_3;
$L__BB2_4:
	max.u32 	%r19, %r25, 1;
	add.s32 	%r7, %r19, -1;
	mul.wide.u32 	%rd24, %r1, 8;
	add.s64 	%rd25, %rd2, %rd24;
	ld.global.u64 	%rd37, [%rd25];
	add.s32 	%r20, %r1, 1;
	mul.wide.u32 	%rd26, %r20, 8;
	add.s64 	%rd27, %rd2, %rd26;
	ld.global.u64 	%rd36, [%rd27];
	setp.ge.u64 	%p5, %rd37, %rd36;
	@%p5 bra 	$L__BB2_9;
$L__BB2_5:
	add.s64 	%rd9, %rd36, %rd37;
	shr.u64 	%rd10, %rd9, 1;
	shl.b64 	%rd28, %rd10, 2;
	add.s64 	%rd29, %rd3, %rd28;
	ld.global.u32 	%r8, [%rd29];
	setp.ne.s32 	%p6, %r8, %r7;
	@%p6 bra 	$L__BB2_8;
	and.b64  	%rd31, %rd9, 4294967296;
	setp.eq.s64 	%p9, %rd31, 0;
	@%p9 bra 	$L__BB2_7;
	bra.uni 	$L__BB2_9;
$L__BB2_7:
	add.s64 	%rd35, %rd1, %rd19;
	mov.b32 	%r22, 1;
	st.global.u32 	[%rd35], %r22;
	bra.uni 	$L__BB2_10;
$L__BB2_8:
	setp.lt.u32 	%p7, %r8, %r7;
	add.s64 	%rd30, %rd10, 1;
	selp.b64 	%rd37, %rd30, %rd37, %p7;
	selp.b64 	%rd36, %rd36, %rd10, %p7;
	setp.lt.u64 	%p8, %rd37, %rd36;
	@%p8 bra 	$L__BB2_5;
$L__BB2_9:
	add.s64 	%rd33, %rd1, %rd19;
	mov.b32 	%r21, 0;
	st.global.u32 	[%rd33], %r21;
$L__BB2_10:
	ret;

}
	// .globl	_Z40edge_get_binary_search_cached_GPU_kernelPKmPKjjmmPj
.visible .entry _Z40edge_get_binary_search_cached_GPU_kernelPKmPKjjmmPj(
	.param .u64 .ptr .align 1 _Z40edge_get_binary_search_cached_GPU_kernelPKmPKjjmmPj_param_0,
	.param .u64 .ptr .align 1 _Z40edge_get_binary_search_cached_GPU_kernelPKmPKjjmmPj_param_1,
	.param .u32 _Z40edge_get_binary_search_cached_GPU_kernelPKmPKjjmmPj_param_2,
	.param .u64 _Z40edge_get_binary_search_cached_GPU_kernelPKmPKjjmmPj_param_3,
	.param .u64 _Z40edge_get_binary_search_cached_GPU_kernelPKmPKjjmmPj_param_4,
	.param .u64 .ptr .align 1 _Z40edge_get_binary_search_cached_GPU_kernelPKmPKjjmmPj_param_5
)
{
	.reg .pred 	%p<22>;
	.reg .b32 	%r<117>;
	.reg .b64 	%rd<73>;

	ld.param.u64 	%rd13, [_Z40edge_get_binary_search_cached_GPU_kernelPKmPKjjmmPj_param_0];
	ld.param.u64 	%rd14, [_Z40edge_get_binary_search_cached_GPU_kernelPKmPKjjmmPj_param_1];
	ld.param.u32 	%r11, [_Z40edge_get_binary_search_cached_GPU_kernelPKmPKjjmmPj_param_2];
	ld.param.u64 	%rd15, [_Z40edge_get_binary_search_cached_GPU_kernelPKmPKjjmmPj_param_3];
	ld.param.u64 	%rd16, [_Z40edge_get_binary_search_cached_GPU_kernelPKmPKjjmmPj_param_4];
	ld.param.u64 	%rd17, [_Z40edge_get_binary_search_cached_GPU_kernelPKmPKjjmmPj_param_5];
	cvta.to.global.u64 	%rd1, %rd17;
	cvta.to.global.u64 	%rd2, %rd13;
	cvta.to.global.u64 	%rd3, %rd14;
	mov.u32 	%r12, %ctaid.x;
	mov.u32 	%r13, %ntid.x;
	mov.u32 	%r14, %tid.x;
	mad.lo.s32 	%r15, %r12, %r13, %r14;
	cvt.u64.u32 	%rd18, %r15;
	add.s64 	%rd4, %rd15, %rd18;
	setp.ge.u64 	%p1, %rd4, %rd16;
	@%p1 bra 	$L__BB3_10;
	shl.b64 	%rd19, %rd4, 2;
	add.s64 	%rd20, %rd3, %rd19;
	ld.global.u32 	%r1, [%rd20];
	mov.u64 	%rd21, c_binary_search_cache;
	ld.const.u64 	%rd22, [c_binary_search_cache];
	shr.u32 	%r16, %r11, 1;
	setp.gt.u64 	%p2, %rd22, %rd4;
	add.s32 	%r17, %r16, 1;
	selp.b32 	%r18, 0, %r17, %p2;
	selp.b32 	%r19, %r16, %r11, %p2;
	selp.b32 	%r20, 1, 2, %p2;
	mul.wide.u32 	%rd23, %r20, 8;
	add.s64 	%rd24, %rd21, %rd23;
	ld.const.u64 	%rd25, [%rd24];
	add.s32 	%r21, %r19, %r18;
	shr.u32 	%r22, %r21, 1;
	shl.b32 	%r23, %r20, 1;
	setp.gt.u64 	%p3, %rd25, %rd4;
	add.s32 	%r24, %r22, 1;
	selp.b32 	%r25, %r18, %r24, %p3;
	selp.b32 	%r26, %r22, %r19, %p3;
	selp.b32 	%r27, 1, 2, %p3;
	add.s32 	%r28, %r23, %r27;
	mul.wide.u32 	%rd26, %r28, 8;
	add.s64 	%rd27, %rd21, %rd26;
	ld.const.u64 	%rd28, [%rd27];
	add.s32 	%r29, %r26, %r25;
	shr.u32 	%r30, %r29, 1;
	shl.b32 	%r31, %r28, 1;
	setp.gt.u64 	%p4, %rd28, %rd4;
	add.s32 	%r32, %r30, 1;
	selp.b32 	%r33, %r25, %r32, %p4;
	selp.b32 	%r34, %r30, %r26, %p4;
	selp.b32 	%r35, 1, 2, %p4;
	add.s32 	%r36, %r31, %r35;
	mul.wide.u32 	%rd29, %r36, 8;
	add.s64 	%rd30, %rd21, %rd29;
	ld.const.u64 	%rd31, [%rd30];
	add.s32 	%r37, %r34, %r33;
	shr.u32 	%r38, %r37, 1;
	shl.b32 	%r39, %r36, 1;
	setp.gt.u64 	%p5, %rd31, %rd4;
	add.s32 	%r40, %r38, 1;
	selp.b32 	%r41, %r33, %r40, %p5;
	selp.b32 	%r42, %r38, %r34, %p5;
	selp.b32 	%r43, 1, 2, %p5;
	add.s32 	%r44, %r39, %r43;
	mul.wide.u32 	%rd32, %r44, 8;
	add.s64 	%rd33, %rd21, %rd32;
	ld.const.u64 	%rd34, [%rd33];
	add.s32 	%r45, %r42, %r41;
	shr.u32 	%r46, %r45, 1;
	shl.b32 	%r47, %r44, 1;
	setp.gt.u64 	%p6, %rd34, %rd4;
	add.s32 	%r48, %r46, 1;
	selp.b32 	%r49, %r41, %r48, %p6;
	selp.b32 	%r50, %r46, %r42, %p6;
	selp.b32 	%r51, 1, 2, %p6;
	add.s32 	%r52, %r47, %r51;
	mul.wide.u32 	%rd35, %r52, 8;
	add.s64 	%rd36, %rd21, %rd35;
	ld.const.u64 	%rd37, [%rd36];
	add.s32 	%r53, %r50, %r49;
	shr.u32 	%r54, %r53, 1;
	shl.b32 	%r55, %r52, 1;
	setp.gt.u64 	%p7, %rd37, %rd4;
	add.s32 	%r56, %r54, 1;
	selp.b32 	%r57, %r49, %r56, %p7;
	selp.b32 	%r58, %r54, %r50, %p7;
	selp.b32 	%r59, 1, 2, %p7;
	add.s32 	%r60, %r55, %r59;
	mul.wide.u32 	%rd38, %r60, 8;
	add.s64 	%rd39, %rd21, %rd38;
	ld.const.u64 	%rd40, [%rd39];
	add.s32 	%r61, %r58, %r57;
	shr.u32 	%r62, %r61, 1;
	shl.b32 	%r63, %r60, 1;
	setp.gt.u64 	%p8, %rd40, %rd4;
	add.s32 	%r64, %r62, 1;
	selp.b32 	%r65, %r57, %r64, %p8;
	selp.b32 	%r66, %r62, %r58, %p8;
	selp.b32 	%r67, 1, 2, %p8;
	add.s32 	%r68, %r63, %r67;
	mul.wide.u32 	%rd41, %r68, 8;
	add.s64 	%rd42, %rd21, %rd41;
	ld.const.u64 	%rd43, [%rd42];
	add.s32 	%r69, %r66, %r65;
	shr.u32 	%r70, %r69, 1;
	shl.b32 	%r71, %r68, 1;
	setp.gt.u64 	%p9, %rd43, %rd4;
	add.s32 	%r72, %r70, 1;
	selp.b32 	%r73, %r65, %r72, %p9;
	selp.b32 	%r74, %r70, %r66, %p9;
	selp.b32 	%r75, 1, 2, %p9;
	add.s32 	%r76, %r71, %r75;
	mul.wide.u32 	%rd44, %r76, 8;
	add.s64 	%rd45, %rd21, %rd44;
	ld.const.u64 	%rd46, [%rd45];
	add.s32 	%r77, %r74, %r73;
	shr.u32 	%r78, %r77, 1;
	shl.b32 	%r79, %r76, 1;
	setp.gt.u64 	%p10, %rd46, %rd4;
	add.s32 	%r80, %r78, 1;
	selp.b32 	%r81, %r73, %r80, %p10;
	selp.b32 	%r82, %r78, %r74, %p10;
	selp.b32 	%r83, 1, 2, %p10;
	add.s32 	%r84, %r79, %r83;
	mul.wide.u32 	%rd47, %r84, 8;
	add.s64 	%rd48, %rd21, %rd47;
	ld.const.u64 	%rd49, [%rd48];
	add.s32 	%r85, %r82, %r81;
	shr.u32 	%r86, %r85, 1;
	shl.b32 	%r87, %r84, 1;
	setp.gt.u64 	%p11, %rd49, %rd4;
	add.s32 	%r88, %r86, 1;
	selp.b32 	%r89, %r81, %r88, %p11;
	selp.b32 	%r90, %r86, %r82, %p11;
	selp.b32 	%r91, 1, 2, %p11;
	add.s32 	%r92, %r87, %r91;
	mul.wide.u32 	%rd50, %r92, 8;
	add.s64 	%rd51, %rd21, %rd50;
	ld.const.u64 	%rd52, [%rd51];
	add.s32 	%r93, %r90, %r89;
	shr.u32 	%r94, %r93, 1;
	shl.b32 	%r95, %r92, 1;
	setp.gt.u64 	%p12, %rd52, %rd4;
	add.s32 	%r96, %r94, 1;
	selp.b32 	%r97, %r89, %r96, %p12;
	selp.b32 	%r98, %r94, %r90, %p12;
	selp.b32 	%r99, 1, 2, %p12;
	add.s32 	%r100, %r95, %r99;
	mul.wide.u32 	%rd53, %r100, 8;
	add.s64 	%rd54, %rd21, %rd53;
	ld.const.u64 	%rd55, [%rd54];
	add.s32 	%r101, %r98, %r97;
	shr.u32 	%r102, %r101, 1;
	setp.gt.u64 	%p13, %rd55, %rd4;
	add.s32 	%r103, %r102, 1;
	selp.b32 	%r104, %r97, %r103, %p13;
	selp.b32 	%r114, %r102, %r98, %p13;
	max.u32 	%r105, %r104, 1;
	add.s32 	%r3, %r105, -1;
	setp.ge.u32 	%p14, %r3, %r114;
	mov.u32 	%r116, %r3;
	@%p14 bra 	$L__BB3_4;
	mov.u32 	%r116, %r3;
$L__BB3_3:
	add.s32 	%r106, %r114, %r116;
	shr.u32 	%r107, %r106, 1;
	mul.wide.u32 	%rd56, %r107, 8;
	add.s64 	%rd57, %rd2, %rd56;
	ld.global.u64 	%rd58, [%rd57];
	setp.gt.u64 	%p15, %rd58, %rd4;
	add.s32 	%r108, %r107, 1;
	selp.b32 	%r116, %r116, %r108, %p15;
	selp.b32 	%r114, %r107, %r114, %p15;
	setp.lt.u32 	%p16, %r116, %r114;
	@%p16 bra 	$L__BB3_3;
$L__BB3_4:
	max.u32 	%r109, %r116, 1;
	add.s32 	%r110, %r109, -1;
	max.u32 	%r9, %r3, %r110;
	mul.wide.u32 	%rd59, %r1, 8;
	add.s64 	%rd60, %rd2, %rd59;
	ld.global.u64 	%rd72, [%rd60];
	add.s32 	%r111, %r1, 1;
	mul.wide.u32 	%rd61, %r111, 8;
	add.s64 	%rd62, %rd2, %rd61;
	ld.global.u64 	%rd71, [%rd62];
	setp.ge.u64 	%p17, %rd72, %rd71;
	@%p17 bra 	$L__BB3_9;
$L__BB3_5:
	add.s64 	%rd9, %rd71, %rd72;
	shr.u64 	%rd10, %rd9, 1;
	shl.b64 	%rd63, %rd10, 2;
	add.s64 	%rd64, %rd3, %rd63;
	ld.global.u32 	%r10, [%rd64];
	setp.ne.s32 	%p18, %r10, %r9;
	@%p18 bra 	$L__BB3_8;
	and.b64  	%rd66, %rd9, 4294967296;
	setp.eq.s64 	%p21, %rd66, 0;
	@%p21 bra 	$L__BB3_7;
	bra.uni 	$L__BB3_9;
$L__BB3_7:
	add.s64 	%rd70, %rd1, %rd19;
	mov.b32 	%r113, 1;
	st.global.u32 	[%rd70], %r113;
	bra.uni 	$L__BB3_10;
$L__BB3_8:
	setp.lt.u32 	%p19, %r10, %r9;
	add.s64 	%rd65, %rd10, 1;
	selp.b64 	%rd72, %rd65, %rd72, %p19;
	selp.b64 	%rd71, %rd71, %rd10, %p19;
	setp.lt.u64 	%p20, %rd72, %rd71;
	@%p20 bra 	$L__BB3_5;
$L__BB3_9:
	add.s64 	%rd68, %rd1, %rd19;
	mov.b32 	%r112, 0;
	st.global.u32 	[%rd68], %r112;
$L__BB3_10:
	ret;

}
	// .globl	_ZN3cub18CUB_300001_SM_10006detail11EmptyKernelIvEEvv
.visible .entry _ZN3cub18CUB_300001_SM_10006detail11EmptyKernelIvEEvv()
{


	ret;

}
	// .globl	_ZN3cub18CUB_300001_SM_10006detail10radix_sort31DeviceRadixSortSingleTileKernelINS1_5radix10policy_hubI6edge_tNS0_8NullTypeEjE10Policy1000ELNS0_9SortOrderE0ES6_S7_j17edge_decomposer_tEEvPKT1_PSC_PKT2_PSG_T3_iiT4_
.visible .entry _ZN3cub18CUB_300001_SM_10006detail10radix_sort31DeviceRadixSortSingleTileKernelINS1_5radix10policy_hubI6edge_tNS0_8NullTypeEjE10Policy1000ELNS0_9SortOrderE0ES6_S7_j17edge_decomposer_tEEvPKT1_PSC_PKT2_PSG_T3_iiT4_(
	.param .u64 .ptr .align 1 _ZN3cub18CUB_300001_SM_10006detail10radix_sort31DeviceRadixSortSingleTileKernelINS1_5radix10policy_hubI6edge_tNS0_8NullTypeEjE10Policy1000ELNS0_9SortOrderE0ES6_S7_j17edge_decomposer_tEEvPKT1_PSC_PKT2_PSG_T3_iiT4__param_0,
	.param .u64 .ptr .align 1 _ZN3cub18CUB_300001_SM_10006detail10radix_sort31DeviceRadixSortSingleTileKernelINS1_5radix10policy_hubI6edge_tNS0_8NullTypeEjE10Policy1000ELNS0_9SortOrderE0ES6_S7_j17edge_decomposer_tEEvPKT1_PSC_PKT2_PSG_T3_iiT4__param_1,
	.param .u64 .ptr .align 1 _ZN3cub18CUB_300001_SM_10006detail10radix_sort31DeviceRadixSortSingleTileKernelINS1_5radix10policy_hubI6edge_tNS0_8NullTypeEjE10Policy1000ELNS0_9SortOrderE0ES6_S7_j17edge_decomposer_tEEvPKT1_PSC_PKT2_PSG_T3_iiT4__param_2,
	.param .u64 .ptr .align 1 _ZN3cub18CUB_300001_SM_10006detail10radix_sort31DeviceRadixSortSingleTileKernelINS1_5radix10policy_hubI6edge_tNS0_8NullTypeEjE10Policy1000ELNS0_9SortOrderE0ES6_S7_j17edge_decomposer_tEEvPKT1_PSC_PKT2_PSG_T3_iiT4__param_3,
	.param .u32 _ZN3cub18CUB_300001_SM_10006detail10radix_sort31DeviceRadixSortSingleTileKernelINS1_5radix10policy_hubI6edge_tNS0_8NullTypeEjE10Policy1000ELNS0_9SortOrderE0ES6_S7_j17edge_decomposer_tEEvPKT1_PSC_PKT2_PSG_T3_iiT4__param_4,
	.param .u32 _ZN3cub18CUB_300001_SM_10006detail10radix_sort31DeviceRadixSortSingleTileKernelINS1_5radix10policy_hubI6edge_tNS0_8NullTypeEjE10Policy1000ELNS0_9SortOrderE0ES6_S7_j17edge_decomposer_tEEvPKT1_PSC_PKT2_PSG_T3_iiT4__param_5,
	.param .u32 _ZN3cub18CUB_300001_SM_10006detail10radix_sort31DeviceRadixSortSingleTileKernelINS1_5radix10policy_hubI6edge_tNS0_8NullTypeEjE10Policy1000ELNS0_9SortOrderE0ES6_S7_j17edge_decomposer_tEEvPKT1_PSC_PKT2_PSG_T3_iiT4__param_6,
	.param .align 1 .b8 _ZN3cub18CUB_300001_SM_10006detail10radix_sort31DeviceRadixSortSingleTileKernelINS1_5radix10policy_hubI6edge_tNS0_8NullTypeEjE10Policy1000ELNS0_9SortOrderE0ES6_S7_j17edge_decomposer_tEEvPKT1_PSC_PKT2_PSG_T3_iiT4__param_7[1]
)
.maxntid 256
.minnctapersm 1
{
	.reg .pred 	%p<68>;
	.reg .b16 	%rs<19>;
	.reg .b32 	%r<681>;
	.reg .b64 	%rd<9>;
	// demoted variable
	.shared .align 16 .b8 _ZZN3cub18CUB_300001_SM_10006detail10radix_sort31DeviceRadixSortSingleTileKernelINS1_5radix10policy_hubI6edge_tNS0_8NullTypeEjE10Policy1000ELNS0_9SortOrderE0ES6_S7_j17edge_decomposer_tEEvPKT1_PSC_PKT2_PSG_T3_iiT4_E12temp_storage[33856];
	ld.param.u64 	%rd4, [_ZN3cub18CUB_300001_SM_10006detail10radix_sort31DeviceRadixSortSingleTileKernelINS1_5radix10policy_hubI6edge_tNS0_8NullTypeEjE10Policy1000ELNS0_9SortOrderE0ES6_S7_j17edge_decomposer_tEEvPKT1_PSC_PKT2_PSG_T3_iiT4__param_0];
	ld.param.u64 	%rd3, [_ZN3cub18CUB_300001_SM_10006detail10radix_sort31DeviceRadixSortSingleTileKernelINS1_5radix10policy_hubI6edge_tNS0_8NullTypeEjE10Policy1000ELNS0_9SortOrderE0ES6_S7_j17edge_decomposer_tEEvPKT1_PSC_PKT2_PSG_T3_iiT4__param_1];
	ld.param.u32 	%r227, [_ZN3cub18CUB_300001_SM_10006detail10radix_sort31DeviceRadixSortSingleTileKernelINS1_5radix10policy_hubI6edge_tNS0_8NullTypeEjE10Policy1000ELNS0_9SortOrderE0ES6_S7_j17edge_decomposer_tEEvPKT1_PSC_PKT2_PSG_T3_iiT4__param_4];
	ld.param.u32 	%r634, [_ZN3cub18CUB_300001_SM_10006detail10radix_sort31DeviceRadixSortSingleTileKernelINS1_5radix10policy_hubI6edge_tNS0_8NullTypeEjE10Policy1000ELNS0_9SortOrderE0ES6_S7_j17edge_decomposer_tEEvPKT1_PSC_PKT2_PSG_T3_iiT4__param_5];
	ld.param.u32 	%r229, [_ZN3cub18CUB_300001_SM_10006detail10radix_sort31DeviceRadixSortSingleTileKernelINS1_5radix10policy_hubI6edge_tNS0_8NullTypeEjE10Policy1000ELNS0_9SortOrderE0ES6_S7_j17edge_decomposer_tEEvPKT1_PSC_PKT2_PSG_T3_iiT4__param_6];
	cvta.to.global.u64 	%rd5, %rd4;
	mov.u32 	%r1, %tid.x;
	mul.lo.s32 	%r2, %r1, 9;
	setp.ge.s32 	%p1, %r2, %r227;
	mul.wide.u32 	%rd6, %r2, 8;
	add.s64 	%rd1, %rd5, %rd6;
	mov.b32 	%r631, -1;
	mov.u32 	%r632, %r631;
	@%p1 bra 	$L__BB5_2;
	ld.global.u32 	%r632, [%rd1];
	ld.global.u32 	%r631, [%rd1+4];
$L__BB5_2:
	add.s32 	%r232, %r2, 1;
	setp.ge.s32 	%p2, %r232, %r227;
	mov.b32 	%r629, -1;
	mov.u32 	%r630, %r629;
	@%p2 bra 	$L__BB5_4;
	ld.global.u32 	%r630, [%rd1+8];
	ld.global.u32 	%r629, [%rd1+12];
$L__BB5_4:
	add.s32 	%r234, %r2, 2;
	setp.ge.s32 	%p3, %r234, %r227;
	mov.b32 	%r627, -1;
	mov.u32 	%r628, %r627;
	@%p3 bra 	$L__BB5_6;
	ld.global.u32 	%r628, [%rd1+16];
	ld.global.u32 	%r627, [%rd1+20];
$L__BB5_6:
	add.s32 	%r236, %r2, 3;
	setp.ge.s32 	%p4, %r236, %r227;
	mov.b32 	%r625, -1;
	mov.u32 	%r626, %r625;
	@%p4 bra 	$L__BB5_8;
	ld.global.u32 	%r626, [%rd1+24];
	ld.global.u32 	%r625, [%rd1+28];
$L__BB5_8:
	add.s32 	%r238, %r2, 4;
	setp.ge.s32 	%p5, %r238, %r227;
	mov.b32 	%r623, -1;
	mov.u32 	%r624, %r623;
	@%p5 bra 	$L__BB5_10;
	ld.global.u32 	%r624, [%rd1+32];
	ld.global.u32 	%r623, [%rd1+36];
$L__BB5_10:
	add.s32 	%r240, %r2, 5;
	setp.ge.s32 	%p6, %r240, %r227;
	mov.b32 	%r621, -1;
	mov.u32 	%r622, %r621;
	@%p6 bra 	$L__BB5_12;
	ld.global.u32 	%r622, [%rd1+40];
	ld.global.u32 	%r621, [%rd1+44];
$L__BB5_12:
	add.s32 	%r242, %r2, 6;
	setp.ge.s32 	%p7, %r242, %r227;
	mov.b32 	%r619, -1;
	mov.u32 	%r620, %r619;
	@%p7 bra 	$L__BB5_14;
	ld.global.u32 	%r620, [%rd1+48];
	ld.global.u32 	%r619, [%rd1+52];
$L__BB5_14:
	add.s32 	%r244, %r2, 7;
	setp.ge.s32 	%p8, %r244, %r227;
	mov.b32 	%r617, -1;
	mov.u32 	%r618, %r617;
	@%p8 bra 	$L__BB5_16;
	ld.global.u32 	%r618, [%rd1+56];
	ld.global.u32 	%r617, [%rd1+60];
$L__BB5_16:
	add.s32 	%r246, %r2, 8;
	setp.ge.s32 	%p9, %r246, %r227;
	mov.b32 	%r615, -1;
	mov.u32 	%r616, %r615;
	@%p9 bra 	$L__BB5_18;
	ld.global.u32 	%r616, [%rd1+64];
	ld.global.u32 	%r615, [%rd1+68];
$L__BB5_18:
	bar.sync 	0;
	shr.u32 	%r39, %r1, 5;
	shl.b32 	%r248, %r1, 2;
	mov.u32 	%r249, _ZZN3cub18CUB_300001_SM_10006detail10radix_sort31DeviceRadixSortSingleTileKernelINS1_5radix10policy_hubI6edge_tNS0_8NullTypeEjE10Policy1000ELNS0_9SortOrderE0ES6_S7_j17edge_decomposer_tEEvPKT1_PSC_PKT2_PSG_T3_iiT4_E12temp_storage;
	add.s32 	%r40, %r249, %r248;
	shl.b32 	%r250, %r1, 7;
	add.s32 	%r41, %r40, %r250;
	shl.b32 	%r251, %r39, 2;
	add.s32 	%r252, %r249, %r251;
	add.s32 	%r42, %r252, 33792;
	mad.lo.s32 	%r43, %r1, -60, %r41;
$L__BB5_19:
	sub.s32 	%r64, %r229, %r634;
	min.s32 	%r677, %r64, 6;
	mov.b32 	%r635, 0;
	st.shared.u32 	[%r40], %r635;
	st.shared.u32 	[%r40+1024], %r635;
	st.shared.u32 	[%r40+2048], %r635;
	st.shared.u32 	[%r40+3072], %r635;
	st.shared.u32 	[%r40+4096], %r635;
	st.shared.u32 	[%r40+5120], %r635;
	st.shared.u32 	[%r40+6144], %r635;
	st.shared.u32 	[%r40+7168], %r635;
	st.shared.u32 	[%r40+8192], %r635;
	st.shared.u32 	[%r40+9216], %r635;
	st.shared.u32 	[%r40+10240], %r635;
	st.shared.u32 	[%r40+11264], %r635;
	st.shared.u32 	[%r40+12288], %r635;
	st.shared.u32 	[%r40+13312], %r635;
	st.shared.u32 	[%r40+14336], %r635;
	st.shared.u32 	[%r40+15360], %r635;
	st.shared.u32 	[%r40+16384], %r635;
	st.shared.u32 	[%r40+17408], %r635;
	st.shared.u32 	[%r40+18432], %r635;
	st.shared.u32 	[%r40+19456], %r635;
	st.shared.u32 	[%r40+20480], %r635;
	st.shared.u32 	[%r40+21504], %r635;
	st.shared.u32 	[%r40+22528], %r635;
	st.shared.u32 	[%r40+23552], %r635;
	st.shared.u32 	[%r40+24576], %r635;
	st.shared.u32 	[%r40+25600], %r635;
	st.shared.u32 	[%r40+26624], %r635;
	st.shared.u32 	[%r40+27648], %r635;
	st.shared.u32 	[%r40+28672], %r635;
	st.shared.u32 	[%r40+29696], %r635;
	st.shared.u32 	[%r40+30720], %r635;
	st.shared.u32 	[%r40+31744], %r635;
	st.shared.u32 	[%r40+32768], %r635;
	setp.gt.u32 	%p10, %r634, 31;
	sub.s32 	%r254, 32, %r634;
	min.u32 	%r66, %r677, %r254;
	mov.b32 	%r255, -1;
	shl.b32 	%r256, %r255, %r66;
	not.b32 	%r67, %r256;
	sub.s32 	%r68, %r677, %r66;
	add.s32 	%r678, %r634, -32;
	mov.u32 	%r636, %r635;
	mov.u32 	%r637, %r677;
	mov.u32 	%r638, %r678;
	@%p10 bra 	$L__BB5_22;
	setp.eq.s32 	%p11, %r64, 0;
	mov.b32 	%r635, 0;
	mov.u32 	%r638, %r635;
	@%p11 bra 	$L__BB5_22;
	shr.u32 	%r259, %r631, %r634;
	and.b32  	%r635, %r259, %r67;
	mov.u32 	%r636, %r66;
	mov.u32 	%r637, %r68;
$L__BB5_22:
	setp.gt.u32 	%p12, %r638, 31;
	@%p12 bra 	$L__BB5_25;
	setp.eq.s32 	%p13, %r637, 0;
	@%p13 bra 	$L__BB5_25;
	sub.s32 	%r260, 32, %r638;
	min.u32 	%r261, %r637, %r260;
	mov.b32 	%r262, -1;
	shl.b32 	%r263, %r262, %r261;
	not.b32 	%r264, %r263;
	shr.u32 	%r265, %r632, %r638;
	and.b32  	%r266, %r265, %r264;
	shl.b32 	%r267, %r266, %r636;
	or.b32  	%r635, %r267, %r635;
$L__BB5_25:
	setp.gt.u32 	%p14, %r634, 31;
	shl.b32 	%r269, %r635, 10;
	and.b32  	%r270, %r269, 31744;
	add.s32 	%r271, %r40, %r270;
	shr.u32 	%r272, %r635, 4;
	and.b32  	%r273, %r272, 268435454;
	add.s32 	%r77, %r271, %r273;
	ld.shared.u16 	%rs1, [%r77];
	add.s16 	%rs10, %rs1, 1;
	st.shared.u16 	[%r77], %rs10;
	mov.b32 	%r640, 0;
	mov.u32 	%r641, %r640;
	mov.u32 	%r642, %r677;
	mov.u32 	%r643, %r678;
	@%p14 bra 	$L__BB5_28;
	setp.eq.s32 	%p15, %r64, 0;
	mov.b32 	%r640, 0;
	mov.u32 	%r643, %r640;
	@%p15 bra 	$L__BB5_28;
	shr.u32 	%r276, %r629, %r634;
	and.b32  	%r640, %r276, %r67;
	mov.u32 	%r641, %r66;
	mov.u32 	%r642, %r68;
$L__BB5_28:
	setp.gt.u32 	%p16, %r643, 31;
	@%p16 bra 	$L__BB5_31;
	setp.eq.s32 	%p17, %r642, 0;
	@%p17 bra 	$L__BB5_31;
	sub.s32 	%r277, 32, %r643;
	min.u32 	%r278, %r642, %r277;
	mov.b32 	%r279, -1;
	shl.b32 	%r280, %r279, %r278;
	not.b32 	%r281, %r280;
	shr.u32 	%r282, %r630, %r643;
	and.b32  	%r283, %r282, %r281;
	shl.b32 	%r284, %r283, %r641;
	or.b32  	%r640, %r284, %r640;
$L__BB5_31:
	setp.gt.u32 	%p18, %r634, 31;
	shl.b32 	%r286, %r640, 10;
	and.b32  	%r287, %r286, 31744;
	add.s32 	%r288, %r40, %r287;
	shr.u32 	%r289, %r640, 4;
	and.b32  	%r290, %r289, 268435454;
	add.s32 	%r85, %r288, %r290;
	ld.shared.u16 	%rs2, [%r85];
	add.s16 	%rs11, %rs2, 1;
	st.shared.u16 	[%r85], %rs11;
	mov.b32 	%r645, 0;
	mov.u32 	%r646, %r645;
	mov.u32 	%r647, %r677;
	mov.u32 	%r648, %r678;
	@%p18 bra 	$L__BB5_34;
	setp.eq.s32 	%p19, %r64, 0;
	mov.b32 	%r645, 0;
	mov.u32 	%r648, %r645;
	@%p19 bra 	$L__BB5_34;
	shr.u32 	%r293, %r627, %r634;
	and.b32  	%r645, %r293, %r67;
	mov.u32 	%r646, %r66;
	mov.u32 	%r647, %r68;
$L__BB5_34:
	setp.gt.u32 	%p20, %r648, 31;
	@%p20 bra 	$L__BB5_37;
	setp.eq.s32 	%p21, %r647, 0;
	@%p21 bra 	$L__BB5_37;
	sub.s32 	%r294, 32, %r648;
	min.u32 	%r295, %r647, %r294;
	mov.b32 	%r296, -1;
	shl.b32 	%r297, %r296, %r295;
	not.b32 	%r298, %r297;
	shr.u32 	%r299, %r628, %r648;
	and.b32  	%r300, %r299, %r298;
	shl.b32 	%r301, %r300, %r646;
	or.b32  	%r645, %r301, %r645;
$L__BB5_37:
	setp.gt.u32 	%p22, %r634, 31;
	shl.b32 	%r303, %r645, 10;
	and.b32  	%r304, %r303, 31744;
	add.s32 	%r305, %r40, %r304;
	shr.u32 	%r306, %r645, 4;
	and.b32  	%r307, %r306, 268435454;
	add.s32 	%r93, %r305, %r307;
	ld.shared.u16 	%rs3, [%r93];
	add.s16 	%rs12, %rs3, 1;
	st.shared.u16 	[%r93], %rs12;
	mov.b32 	%r650, 0;
	mov.u32 	%r651, %r650;
	mov.u32 	%r652, %r677;
	mov.u32 	%r653, %r678;
	@%p22 bra 	$L__BB5_40;
	setp.eq.s32 	%p23, %r64, 0;
	mov.b32 	%r650, 0;
	mov.u32 	%r653, %r650;
	@%p23 bra 	$L__BB5_40;
	shr.u32 	%r310, %r625, %r634;
	and.b32  	%r650, %r310, %r67;
	mov.u32 	%r651, %r66;
	mov.u32 	%r652, %r68;
$L__BB5_40:
	setp.gt.u32 	%p24, %r653, 31;
	@%p24 bra 	$L__BB5_43;
	setp.eq.s32 	%p25, %r652, 0;
	@%p25 bra 	$L__BB5_43;
	sub.s32 	%r311, 32, %r653;
	min.u32 	%r312, %r652, %r311;
	mov.b32 	%r313, -1;
	shl.b32 	%r314, %r313, %r312;
	not.b32 	%r315, %r314;
	shr.u32 	%r316, %r626, %r653;
	and.b32  	%r317, %r316, %r315;
	shl.b32 	%r318, %r317, %r651;
	or.b32  	%r650, %r318, %r650;
$L__BB5_43:
	setp.gt.u32 	%p26, %r634, 31;
	shl.b32 	%r320, %r650, 10;
	and.b32  	%r321, %r320, 31744;
	add.s32 	%r322, %r40, %r321;
	shr.u32 	%r323, %r650, 4;
	and.b32  	%r324, %r323, 268435454;
	add.s32 	%r101, %r322, %r324;
	ld.shared.u16 	%rs4, [%r101];
	add.s16 	%rs13, %rs4, 1;
	st.shared.u16 	[%r101], %rs13;
	mov.b32 	%r655, 0;
	mov.u32 	%r656, %r655;
	mov.u32 	%r657, %r677;
	mov.u32 	%r658, %r678;
	@%p26 bra 	$L__BB5_46;
	setp.eq.s32 	%p27, %r64, 0;
	mov.b32 	%r655, 0;
	mov.u32 	%r658, %r655;
	@%p27 bra 	$L__BB5_46;
	shr.u32 	%r327, %r623, %r634;
	and.b32  	%r655, %r327, %r67;
	mov.u32 	%r656, %r66;
	mov.u32 	%r657, %r68;
$L__BB5_46:
	setp.gt.u32 	%p28, %r658, 31;
	@%p28 bra 	$L__BB5_49;
	setp.eq.s32 	%p29, %r657, 0;
	@%p29 bra 	$L__BB5_49;
	sub.s32 	%r328, 32, %r658;
	min.u32 	%r329, %r657, %r328;
	mov.b32 	%r330, -1;
	shl.b32 	%r331, %r330, %r329;
	not.b32 	%r332, %r331;
	shr.u32 	%r333, %r624, %r658;
	and.b32  	%r334, %r333, %r332;
	shl.b32 	%r335, %r334, %r656;
	or.b32  	%r655, %r335, %r655;
$L__BB5_49:
	setp.gt.u32 	%p30, %r634, 31;
	shl.b32 	%r337, %r655, 10;
	and.b32  	%r338, %r337, 31744;
	add.s32 	%r339, %r40, %r338;
	shr.u32 	%r340, %r655, 4;
	and.b32  	%r341, %r340, 268435454;
	add.s32 	%r109, %r339, %r341;
	ld.shared.u16 	%rs5, [%r109];
	add.s16 	%rs14, %rs5, 1;
	st.shared.u16 	[%r109], %rs14;
	mov.b32 	%r660, 0;
	mov.u32 	%r661, %r660;
	mov.u32 	%r662, %r677;
	mov.u32 	%r663, %r678;
	@%p30 bra 	$L__BB5_52;
	setp.eq.s32 	%p31, %r64, 0;
	mov.b32 	%r660, 0;
	mov.u32 	%r663, %r660;
	@%p31 bra 	$L__BB5_52;
	shr.u32 	%r344, %r621, %r634;
	and.b32  	%r660, %r344, %r67;
	mov.u32 	%r661, %r66;
	mov.u32 	%r662, %r68;
$L__BB5_52:
	setp.gt.u32 	%p32, %r663, 31;
	@%p32 bra 	$L__BB5_55;
	setp.eq.s32 	%p33, %r662, 0;
	@%p33 bra 	$L__BB5_55;
	sub.s32 	%r345, 32, %r663;
	min.u32 	%r346, %r662, %r345;
	mov.b32 	%r347, -1;
	shl.b32 	%r348, %r347, %r346;
	not.b32 	%r349, %r348;
	shr.u32 	%r350, %r622, %r663;
	and.b32  	%r351, %r350, %r349;
	shl.b32 	%r352, %r351, %r661;
	or.b32  	%r660, %r352, %r660;
$L__BB5_55:
	setp.gt.u32 	%p34, %r634, 31;
	shl.b32 	%r354, %r660, 10;
	and.b32  	%r355, %r354, 31744;
	add.s32 	%r356, %r40, %r355;
	shr.u32 	%r357, %r660, 4;
	and.b32  	%r358, %r357, 268435454;
	add.s32 	%r117, %r356, %r358;
	ld.shared.u16 	%rs6, [%r117];
	add.s16 	%rs15, %rs6, 1;
	st.shared.u16 	[%r117], %rs15;
	mov.b32 	%r665, 0;
	mov.u32 	%r666, %r665;
	mov.u32 	%r667, %r677;
	mov.u32 	%r668, %r678;
	@%p34 bra 	$L__BB5_58;
	setp.eq.s32 	%p35, %r64, 0;
	mov.b32 	%r665, 0;
	mov.u32 	%r668, %r665;
	@%p35 bra 	$L__BB5_58;
	shr.u32 	%r361, %r619, %r634;
	and.b32  	%r665, %r361, %r67;
	mov.u32 	%r666, %r66;
	mov.u32 	%r667, %r68;
$L__BB5_58:
	setp.gt.u32 	%p36, %r668, 31;
	@%p36 bra 	$L__BB5_61;
	setp.eq.s32 	%p37, %r667, 0;
	@%p37 bra 	$L__BB5_61;
	sub.s32 	%r362, 32, %r668;
	min.u32 	%r363, %r667, %r362;
	mov.b32 	%r364, -1;
	shl.b32 	%r365, %r364, %r363;
	not.b32 	%r366, %r365;
	shr.u32 	%r367, %r620, %r668;
	and.b32  	%r368, %r367, %r366;
	shl.b32 	%r369, %r368, %r666;
	or.b32  	%r665, %r369, %r665;
$L__BB5_61:
	setp.gt.u32 	%p38, %r634, 31;
	shl.b32 	%r371, %r665, 10;
	and.b32  	%r372, %r371, 31744;
	add.s32 	%r373, %r40, %r372;
	shr.u32 	%r374, %r665, 4;
	and.b32  	%r375, %r374, 268435454;
	add.s32 	%r125, %r373, %r375;
	ld.shared.u16 	%rs7, [%r125];
	add.s16 	%rs16, %rs7, 1;
	st.shared.u16 	[%r125], %rs16;
	mov.b32 	%r670, 0;
	mov.u32 	%r671, %r670;
	mov.u32 	%r672, %r677;
	mov.u32 	%r673, %r678;
	@%p38 bra 	$L__BB5_64;
	setp.eq.s32 	%p39, %r64, 0;
	mov.b32 	%r670, 0;
	mov.u32 	%r673, %r670;
	@%p39 bra 	$L__BB5_64;
	shr.u32 	%r378, %r617, %r634;
	and.b32  	%r670, %r378, %r67;
	mov.u32 	%r671, %r66;
	mov.u32 	%r672, %r68;
$L__BB5_64:
	setp.gt.u32 	%p40, %r673, 31;
	@%p40 bra 	$L__BB5_67;
	setp.eq.s32 	%p41, %r672, 0;
	@%p41 bra 	$L__BB5_67;
	sub.s32 	%r379, 32, %r673;
	min.u32 	%r380, %r672, %r379;
	mov.b32 	%r381, -1;
	shl.b32 	%r382, %r381, %r380;
	not.b32 	%r383, %r382;
	shr.u32 	%r384, %r618, %r673;
	and.b32  	%r385, %r384, %r383;
	shl.b32 	%r386, %r385, %r671;
	or.b32  	%r670, %r386, %r670;
$L__BB5_67:
	setp.gt.u32 	%p42, %r634, 31;
	shl.b32 	%r388, %r670, 10;
	and.b32  	%r389, %r388, 31744;
	add.s32 	%r390, %r40, %r389;
	shr.u32 	%r391, %r670, 4;
	and.b32  	%r392, %r391, 268435454;
	add.s32 	%r133, %r390, %r392;
	ld.shared.u16 	%rs8, [%r133];
	add.s16 	%rs17, %rs8, 1;
	st.shared.u16 	[%r133], %rs17;
	mov.b32 	%r675, 0;
	mov.u32 	%r676, %r675;
	@%p42 bra 	$L__BB5_70;
	setp.eq.s32 	%p43, %r64, 0;
	mov.b32 	%r675, 0;
	mov.u32 	%r678, %r675;
	@%p43 bra 	$L__BB5_70;
	shr.u32 	%r395, %r615, %r634;
	and.b32  	%r675, %r395, %r67;
	mov.u32 	%r676, %r66;
	mov.u32 	%r677, %r68;
$L__BB5_70:
	setp.gt.u32 	%p44, %r678, 31;
	@%p44 bra 	$L__BB5_73;
	setp.eq.s32 	%p45, %r677, 0;
	@%p45 bra 	$L__BB5_73;
	sub.s32 	%r396, 32, %r678;
	min.u32 	%r397, %r677, %r396;
	mov.b32 	%r398, -1;
	shl.b32 	%r399, %r398, %r397;
	not.b32 	%r400, %r399;
	shr.u32 	%r401, %r616, %r678;
	and.b32  	%r402, %r401, %r400;
	shl.b32 	%r403, %r402, %r676;
	or.b32  	%r675, %r403, %r675;
$L__BB5_73:
	shl.b32 	%r435, %r675, 10;
	and.b32  	%r436, %r435, 31744;
	add.s32 	%r437, %r40, %r436;
	shr.u32 	%r438, %r675, 4;
	and.b32  	%r439, %r438, 268435454;
	add.s32 	%r141, %r437, %r439;
	ld.shared.u16 	%rs9, [%r141];
	add.s16 	%rs18, %rs9, 1;
	st.shared.u16 	[%r141], %rs18;
	bar.sync 	0;
	ld.shared.u32 	%r142, [%r41];
	ld.shared.u32 	%r440, [%r41+4];
	ld.shared.u32 	%r441, [%r41+8];
	ld.shared.u32 	%r442, [%r41+12];
	ld.shared.u32 	%r443, [%r41+16];
	ld.shared.u32 	%r444, [%r41+20];
	ld.shared.u32 	%r445, [%r41+24];
	ld.shared.u32 	%r446, [%r41+28];
	ld.shared.u32 	%r447, [%r41+32];
	ld.shared.u32 	%r448, [%r41+36];
	ld.shared.u32 	%r449, [%r41+40];
	ld.shared.u32 	%r450, [%r41+44];
	ld.shared.u32 	%r451, [%r41+48];
	ld.shared.u32 	%r452, [%r41+52];
	ld.shared.u32 	%r453, [%r41+56];
	ld.shared.u32 	%r454, [%r41+60];
	ld.shared.u32 	%r455, [%r41+64];
	ld.shared.u32 	%r456, [%r41+68];
	ld.shared.u32 	%r457, [%r41+72];
	ld.shared.u32 	%r458, [%r41+76];
	ld.shared.u32 	%r459, [%r41+80];
	ld.shared.u32 	%r460, [%r41+84];
	ld.shared.u32 	%r461, [%r41+88];
	ld.shared.u32 	%r462, [%r41+92];
	ld.shared.u32 	%r463, [%r41+96];
	ld.shared.u32 	%r464, [%r41+100];
	ld.shared.u32 	%r465, [%r41+104];
	ld.shared.u32 	%r466, [%r41+108];
	ld.shared.u32 	%r467, [%r41+112];
	ld.shared.u32 	%r468, [%r41+116];
	ld.shared.u32 	%r469, [%r41+120];
	ld.shared.u32 	%r470, [%r41+124];
	ld.shared.u32 	%r471, [%r41+128];
	add.s32 	%r143, %r440, %r142;
	add.s32 	%r144, %r441, %r143;
	add.s32 	%r145, %r442, %r144;
	add.s32 	%r146, %r443, %r145;
	add.s32 	%r147, %r444, %r146;
	add.s32 	%r148, %r445, %r147;
	add.s32 	%r149, %r446, %r148;
	add.s32 	%r150, %r447, %r149;
	add.s32 	%r151, %r448, %r150;
	add.s32 	%r152, %r449, %r151;
	add.s32 	%r153, %r450, %r152;
	add.s32 	%r154, %r451, %r153;
	add.s32 	%r155, %r452, %r154;
	add.s32 	%r156, %r453, %r155;
	add.s32 	%r157, %r454, %r156;
	add.s32 	%r158, %r455, %r157;
	add.s32 	%r159, %r456, %r158;
	add.s32 	%r160, %r457, %r159;
	add.s32 	%r161, %r458, %r160;
	add.s32 	%r162, %r459, %r161;
	add.s32 	%r163, %r460, %r162;
	add.s32 	%r164, %r461, %r163;
	add.s32 	%r165, %r462, %r164;
	add.s32 	%r166, %r463, %r165;
	add.s32 	%r167, %r464, %r166;
	add.s32 	%r168, %r465, %r167;
	add.s32 	%r169, %r466, %r168;
	add.s32 	%r170, %r467, %r169;
	add.s32 	%r171, %r468, %r170;
	add.s32 	%r172, %r469, %r171;
	add.s32 	%r173, %r470, %r172;
	add.s32 	%r409, %r471, %r173;
	// begin inline asm
	mov.u32 %r404, %laneid;
	// end inline asm
	mov.b32 	%r407, 1;
	mov.b32 	%r432, 0;
	mov.b32 	%r434, -1;
	// begin inline asm
	{  .reg .u32 r0;  .reg .pred p;  shfl.sync.up.b32 r0|p, %r409, %r407, %r432, %r434;  @p add.u32 r0, r0, %r409;  mov.u32 %r405, r0;}
	// end inline asm
	mov.b32 	%r413, 2;
	// begin inline asm
	{  .reg .u32 r0;  .reg .pred p;  shfl.sync.up.b32 r0|p, %r405, %r413, %r432, %r434;  @p add.u32 r0, r0, %r405;  mov.u32 %r411, r0;}
	// end inline asm
	mov.b32 	%r419, 4;
	// begin inline asm
	{  .reg .u32 r0;  .reg .pred p;  shfl.sync.up.b32 r0|p, %r411, %r419, %r432, %r434;  @p add.u32 r0, r0, %r411;  mov.u32 %r417, r0;}
	// end inline asm
	mov.b32 	%r425, 8;
	// begin inline asm
	{  .reg .u32 r0;  .reg .pred p;  shfl.sync.up.b32 r0|p, %r417, %r425, %r432, %r434;  @p add.u32 r0, r0, %r417;  mov.u32 %r423, r0;}
	// end inline asm
	mov.b32 	%r431, 16;
	// begin inline asm
	{  .reg .u32 r0;  .reg .pred p;  shfl.sync.up.b32 r0|p, %r423, %r431, %r432, %r434;  @p add.u32 r0, r0, %r423;  mov.u32 %r429, r0;}
	// end inline asm
	setp.ne.s32 	%p46, %r404, 31;
	@%p46 bra 	$L__BB5_75;
	st.shared.u32 	[%r42], %r429;
$L__BB5_75:
	sub.s32 	%r472, %r429, %r409;
	setp.gt.u32 	%p47, %r1, 31;
	setp.eq.s32 	%p48, %r39, 7;
	setp.eq.s32 	%p49, %r39, 6;
	setp.eq.s32 	%p50, %r39, 5;
	setp.eq.s32 	%p51, %r39, 4;
	setp.eq.s32 	%p52, %r39, 3;
	setp.eq.s32 	%p53, %r39, 2;
	setp.eq.s32 	%p54, %r39, 1;
	bar.sync 	0;
	ld.shared.v4.u32 	{%r473, %r474, %r475, %r476}, [_ZZN3cub18CUB_300001_SM_10006detail10radix_sort31DeviceRadixSortSingleTileKernelINS1_5radix10policy_hubI6edge_tNS0_8NullTypeEjE10Policy1000ELNS0_9SortOrderE0ES6_S7_j17edge_decomposer_tEEvPKT1_PSC_PKT2_PSG_T3_iiT4_E12temp_storage+33792];
	selp.b32 	%r477, %r473, %r633, %p54;
	add.s32 	%r478, %r474, %r473;
	selp.b32 	%r479, %r478, %r477, %p53;
	add.s32 	%r480, %r478, %r475;
	selp.b32 	%r481, %r480, %r479, %p52;
	add.s32 	%r482, %r480, %r476;
	selp.b32 	%r483, %r482, %r481, %p51;
	ld.shared.v4.u32 	{%r484, %r485, %r486, %r487}, [_ZZN3cub18CUB_300001_SM_10006detail10radix_sort31DeviceRadixSortSingleTileKernelINS1_5radix10policy_hubI6edge_tNS0_8NullTypeEjE10Policy1000ELNS0_9SortOrderE0ES6_S7_j17edge_decomposer_tEEvPKT1_PSC_PKT2_PSG_T3_iiT4_E12temp_storage+33808];
	add.s32 	%r488, %r482, %r484;
	selp.b32 	%r489, %r488, %r483, %p50;
	add.s32 	%r490, %r488, %r485;
	selp.b32 	%r491, %r490, %r489, %p49;
	add.s32 	%r492, %r490, %r486;
	selp.b32 	%r633, %r492, %r491, %p48;
	add.s32 	%r178, %r492, %r487;
	setp.ne.s32 	%p55, %r404, 0;
	selp.b32 	%r493, %r472, 0, %p55;
	add.s32 	%r494, %r633, %r493;
	or.pred  	%p56, %p47, %p55;
	selp.b32 	%r680, %r494, %r472, %p47;
	@%p56 bra 	$L__BB5_77;
	shl.b32 	%r680, %r178, 16;
	st.shared.u32 	[_ZZN3cub18CUB_300001_SM_10006detail10radix_sort31DeviceRadixSortSingleTileKernelINS1_5radix10policy_hubI6edge_tNS0_8NullTypeEjE10Policy1000ELNS0_9SortOrderE0ES6_S7_j17edge_decomposer_tEEvPKT1_PSC_PKT2_PSG_T3_iiT4_E12temp_storage+33832], %r680;
$L__BB5_77:
	setp.eq.s32 	%p57, %r1, 0;
	bar.sync 	0;
	ld.shared.u32 	%r495, [_ZZN3cub18CUB_300001_SM_10006detail10radix_sort31DeviceRadixSortSingleTileKernelINS1_5radix10policy_hubI6edge_tNS0_8NullTypeEjE10Policy1000ELNS0_9SortOrderE0ES6_S7_j17edge_decomposer_tEEvPKT1_PSC_PKT2_PSG_T3_iiT4_E12temp_storage+33832];
	selp.b32 	%r496, 0, %r495, %p57;
	add.s32 	%r497, %r680, %r496;
	add.s32 	%r498, %r142, %r497;
	add.s32 	%r499, %r143, %r497;
	add.s32 	%r500, %r144, %r497;
	add.s32 	%r501, %r145, %r497;
	add.s32 	%r502, %r146, %r497;
	add.s32 	%r503, %r147, %r497;
	add.s32 	%r504, %r148, %r497;
	add.s32 	%r505, %r149, %r497;
	add.s32 	%r506, %r150, %r497;
	add.s32 	%r507, %r151, %r497;
	add.s32 	%r508, %r152, %r497;
	add.s32 	%r509, %r153, %r497;
	add.s32 	%r510, %r154, %r497;
	add.s32 	%r511, %r155, %r497;
	add.s32 	%r512, %r156, %r497;
	add.s32 	%r513, %r157, %r497;
	add.s32 	%r514, %r158, %r497;
	add.s32 	%r515, %r159, %r497;
	add.s32 	%r516, %r160, %r497;
	add.s32 	%r517, %r161, %r497;
	add.s32 	%r518, %r162, %r497;
	add.s32 	%r519, %r163, %r497;
	add.s32 	%r520, %r164, %r497;
	add.s32 	%r521, %r165, %r497;
	add.s32 	%r522, %r166, %r497;
	add.s32 	%r523, %r167, %r497;
	add.s32 	%r524, %r168, %r497;
	add.s32 	%r525, %r169, %r497;
	add.s32 	%r526, %r170, %r497;
	add.s32 	%r527, %r171, %r497;
	add.s32 	%r528, %r172, %r497;
	add.s32 	%r529, %r173, %r497;
	st.shared.u32 	[%r41], %r497;
	st.shared.u32 	[%r41+4], %r498;
	st.shared.u32 	[%r41+8], %r499;
	st.shared.u32 	[%r41+12], %r500;
	st.shared.u32 	[%r41+16], %r501;
	st.shared.u32 	[%r41+20], %r502;
	st.shared.u32 	[%r41+24], %r503;
	st.shared.u32 	[%r41+28], %r504;
	st.shared.u32 	[%r41+32], %r505;
	st.shared.u32 	[%r41+36], %r506;
	st.shared.u32 	[%r41+40], %r507;
	st.shared.u32 	[%r41+44], %r508;
	st.shared.u32 	[%r41+48], %r509;
	st.shared.u32 	[%r41+52], %r510;
	st.shared.u32 	[%r41+56], %r511;
	st.shared.u32 	[%r41+60], %r512;
	st.shared.u32 	[%r41+64], %r513;
	st.shared.u32 	[%r41+68], %r514;
	st.shared.u32 	[%r41+72], %r515;
	st.shared.u32 	[%r41+76], %r516;
	st.shared.u32 	[%r41+80], %r517;
	st.shared.u32 	[%r41+84], %r518;
	st.shared.u32 	[%r41+88], %r519;
	st.shared.u32 	[%r41+92], %r520;
	st.shared.u32 	[%r41+96], %r521;
	st.shared.u32 	[%r41+100], %r522;
	st.shared.u32 	[%r41+104], %r523;
	st.shared.u32 	[%r41+108], %r524;
	st.shared.u32 	[%r41+112], %r525;
	st.shared.u32 	[%r41+116], %r526;
	st.shared.u32 	[%r41+120], %r527;
	st.shared.u32 	[%r41+124], %r528;
	st.shared.u32 	[%r41+128], %r529;
	bar.sync 	0;
	cvt.u32.u16 	%r530, %rs1;
	ld.shared.u16 	%r531, [%r77];
	add.s32 	%r182, %r531, %r530;
	cvt.u32.u16 	%r532, %rs2;
	ld.shared.u16 	%r533, [%r85];
	add.s32 	%r183, %r533, %r532;
	cvt.u32.u16 	%r534, %rs3;
	ld.shared.u16 	%r535, [%r93];
	add.s32 	%r184, %r535, %r534;
	cvt.u32.u16 	%r536, %rs4;
	ld.shared.u16 	%r537, [%r101];
	add.s32 	%r185, %r537, %r536;
	cvt.u32.u16 	%r538, %rs5;
	ld.shared.u16 	%r539, [%r109];
	add.s32 	%r186, %r539, %r538;
	cvt.u32.u16 	%r540, %rs6;
	ld.shared.u16 	%r541, [%r117];
	add.s32 	%r187, %r541, %r540;
	cvt.u32.u16 	%r542, %rs7;
	ld.shared.u16 	%r543, [%r125];
	add.s32 	%r188, %r543, %r542;
	cvt.u32.u16 	%r544, %rs8;
	ld.shared.u16 	%r545, [%r133];
	add.s32 	%r189, %r545, %r544;
	cvt.u32.u16 	%r546, %rs9;
	ld.shared.u16 	%r547, [%r141];
	add.s32 	%r190, %r547, %r546;
	add.s32 	%r634, %r634, 6;
	bar.sync 	0;
	setp.lt.s32 	%p58, %r634, %r229;
	@%p58 bra 	$L__BB5_97;
	shl.b32 	%r548, %r182, 3;
	mov.u32 	%r549, _ZZN3cub18CUB_300001_SM_10006detail10radix_sort31DeviceRadixSortSingleTileKernelINS1_5radix10policy_hubI6edge_tNS0_8NullTypeEjE10Policy1000ELNS0_9SortOrderE0ES6_S7_j17edge_decomposer_tEEvPKT1_PSC_PKT2_PSG_T3_iiT4_E12temp_storage;
	add.s32 	%r550, %r549, %r548;
	st.shared.v2.u32 	[%r550], {%r632, %r631};
	shl.b32 	%r551, %r183, 3;
	add.s32 	%r552, %r549, %r551;
	st.shared.v2.u32 	[%r552], {%r630, %r629};
	shl.b32 	%r553, %r184, 3;
	add.s32 	%r554, %r549, %r553;
	st.shared.v2.u32 	[%r554], {%r628, %r627};
	shl.b32 	%r555, %r185, 3;
	add.s32 	%r556, %r549, %r555;
	st.shared.v2.u32 	[%r556], {%r626, %r625};
	shl.b32 	%r557, %r186, 3;
	add.s32 	%r558, %r549, %r557;
	st.shared.v2.u32 	[%r558], {%r624, %r623};
	shl.b32 	%r559, %r187, 3;
	add.s32 	%r560, %r549, %r559;
	st.shared.v2.u32 	[%r560], {%r622, %r621};
	shl.b32 	%r561, %r188, 3;
	add.s32 	%r562, %r549, %r561;
	st.shared.v2.u32 	[%r562], {%r620, %r619};
	shl.b32 	%r563, %r189, 3;
	add.s32 	%r564, %r549, %r563;
	st.shared.v2.u32 	[%r564], {%r618, %r617};
	shl.b32 	%r565, %r190, 3;
	add.s32 	%r566, %r549, %r565;
	st.shared.v2.u32 	[%r566], {%r616, %r615};
	bar.sync 	0;
	shl.b32 	%r567, %r1, 6;
	sub.s32 	%r192, %r43, %r567;
	ld.shared.v2.u32 	{%r194, %r193}, [%r192+2048];
	ld.shared.v2.u32 	{%r196, %r195}, [%r192+4096];
	ld.shared.v2.u32 	{%r198, %r197}, [%r192+6144];
	ld.shared.v2.u32 	{%r200, %r199}, [%r192+8192];
	ld.shared.v2.u32 	{%r202, %r201}, [%r192+10240];
	ld.shared.v2.u32 	{%r204, %r203}, [%r192+12288];
	ld.shared.v2.u32 	{%r206, %r205}, [%r192+14336];
	ld.shared.v2.u32 	{%r208, %r207}, [%r192+16384];
	setp.lt.u32 	%p59, %r1, %r227;
	cvta.to.global.u64 	%rd7, %rd3;
	mul.wide.u32 	%rd8, %r1, 8;
	add.s64 	%rd2, %rd7, %rd8;
	@%p59 bra 	$L__BB5_79;
	bra.uni 	$L__BB5_80;
$L__BB5_79:
	ld.shared.v2.u32 	{%r568, %r569}, [%r192];
	st.global.u32 	[%rd2], %r568;
	st.global.u32 	[%rd2+4], %r569;
$L__BB5_80:
	add.s32 	%r570, %r1, 256;
	setp.ge.u32 	%p60, %r570, %r227;
	@%p60 bra 	$L__BB5_82;
	st.global.u32 	[%rd2+2048], %r194;
	st.global.u32 	[%rd2+2052], %r193;
$L__BB5_82:
	add.s32 	%r571, %r1, 512;
	setp.ge.u32 	%p61, %r571, %r227;
	@%p61 bra 	$L__BB5_84;
	st.global.u32 	[%rd2+4096], %r196;
	st.global.u32 	[%rd2+4100], %r195;
$L__BB5_84:
	add.s32 	%r572, %r1, 768;
	setp.ge.u32 	%p62, %r572, %r227;
	@%p62 bra 	$L__BB5_86;
	st.global.u32 	[%rd2+6144], %r198;
	st.global.u32 	[%rd2+6148], %r197;
$L__BB5_86:
	or.b32  	%r573, %r1, 1024;
	setp.ge.u32 	%p63, %r573, %r227;
	@%p63 bra 	$L__BB5_88;
	st.global.u32 	[%rd2+8192], %r200;
	st.global.u32 	[%rd2+8196], %r199;
$L__BB5_88:
	add.s32 	%r574, %r1, 1280;
	setp.ge.u32 	%p64, %r574, %r227;
	@%p64 bra 	$L__BB5_90;
	st.global.u32 	[%rd2+10240], %r202;
	st.global.u32 	[%rd2+10244], %r201;
$L__BB5_90:
	add.s32 	%r575, %r1, 1536;
	setp.ge.u32 	%p65, %r575, %r227;
	@%p65 bra 	$L__BB5_92;
	st.global.u32 	[%rd2+12288], %r204;
	st.global.u32 	[%rd2+12292], %r203;
$L__BB5_92:
	add.s32 	%r576, %r1, 1792;
	setp.ge.u32 	%p66, %r576, %r227;
	@%p66 bra 	$L__BB5_94;
	st.global.u32 	[%rd2+14336], %r206;
	st.global.u32 	[%rd2+14340], %r205;
$L__BB5_94:
	or.b32  	%r577, %r1, 2048;
	setp.ge.u32 	%p67, %r577, %r227;
	@%p67 bra 	$L__BB5_96;
	st.global.u32 	[%rd2+16384], %r208;
	st.global.u32 	[%rd2+16388], %r207;
$L__BB5_96:
	ret;
$L__BB5_97:
	shl.b32 	%r578, %r182, 3;
	mov.u32 	%r579, _ZZN3cub18CUB_300001_SM_10006detail10radix_sort31DeviceRadixSortSingleTileKernelINS1_5radix10policy_hubI6edge_tNS0_8NullTypeEjE10Policy1000ELNS0_9SortOrderE0ES6_S7_j17edge_decomposer_tEEvPKT1_PSC_PKT2_PSG_T3_iiT4_E12temp_storage;
	add.s32 	%r580, %r579, %r578;
	st.shared.v2.u32 	[%r580], {%r632, %r631};
	shl.b32 	%r581, %r183, 3;
	add.s32 	%r582, %r579, %r581;
	st.shared.v2.u32 	[%r582], {%r630, %r629};
	shl.b32 	%r583, %r184, 3;
	add.s32 	%r584, %r579, %r583;
	st.shared.v2.u32 	[%r584], {%r628, %r627};
	shl.b32 	%r585, %r185, 3;
	add.s32 	%r586, %r579, %r585;
	st.shared.v2.u32 	[%r586], {%r626, %r625};
	shl.b32 	%r587, %r186, 3;
	add.s32 	%r588, %r579, %r587;
	st.shared.v2.u32 	[%r588], {%r624, %r623};
	shl.b32 	%r589, %r187, 3;
	add.s32 	%r590, %r579, %r589;
	st.shared.v2.u32 	[%r590], {%r622, %r621};
	shl.b32 	%r591, %r188, 3;
	add.s32 	%r592, %r579, %r591;
	st.shared.v2.u32 	[%r592], {%r620, %r619};
	shl.b32 	%r593, %r189, 3;
	add.s32 	%r594, %r579, %r593;
	st.shared.v2.u32 	[%r594], {%r618, %r617};
	shl.b32 	%r595, %r190, 3;
	add.s32 	%r596, %r579, %r595;
	st.shared.v2.u32 	[%r596], {%r616, %r615};
	bar.sync 	0;
	ld.shared.v2.u32 	{%r632, %r631}, [%r43];
	ld.shared.v2.u32 	{%r630, %r629}, [%r43+8];
	ld.shared.v2.u32 	{%r628, %r627}, [%r43+16];
	ld.shared.v2.u32 	{%r626, %r625}, [%r43+24];
	ld.shared.v2.u32 	{%r624, %r623}, [%r43+32];
	ld.shared.v2.u32 	{%r622, %r621}, [%r43+40];
	ld.shared.v2.u32 	{%r620, %r619}, [%r43+48];
	ld.shared.v2.u32 	{%r618, %r617}, [%r43+56];
	ld.shared.v2.u32 	{%r616, %r615}, [%r43+64];
	bar.sync 	0;
	bra.uni 	$L__BB5_19;

}
	// .globl	_ZN3cub18CUB_300001_SM_10006detail10radix_sort30DeviceRadixSortHistogramKernelINS1_5radix10policy_hubI6edge_tNS0_8NullTypeEjE10Policy1000ELNS0_9SortOrderE0ES6_j17edge_decomposer_tEEvPT2_PKT1_SC_iiT3_
.visible .entry _ZN3cub18CUB_300001_SM_10006detail10radix_sort30DeviceRadixSortHistogramKernelINS1_5radix10policy_hubI6edge_tNS0_8NullTypeEjE10Policy1000ELNS0_9SortOrderE0ES6_j17edge_decomposer_tEEvPT2_PKT1_SC_iiT3_(
	.param .u64 .ptr .align 1 _ZN3cub18CUB_300001_SM_10006detail10radix_sort30DeviceRadixSortHistogramKernelINS1_5radix10policy_hubI6edge_tNS0_8NullTypeEjE10Policy1000ELNS0_9SortOrderE0ES6_j17edge_decomposer_tEEvPT2_PKT1_SC_iiT3__param_0,
	.param .u64 .ptr .align 1 _ZN3cub18CUB_300001_SM_10006detail10radix_sort30DeviceRadixSortHistogramKernelINS1_5radix10policy_hubI6edge_tNS0_8NullTypeEjE10Policy1000ELNS0_9SortOrderE0ES6_j17edge_decomposer_tEEvPT2_PKT1_SC_iiT3__param_1,
	.param .u32 _ZN3cub18CUB_300001_SM_10006detail10radix_sort30DeviceRadixSortHistogramKernelINS1_5radix10policy_hubI6edge_tNS0_8NullTypeEjE10Policy1000ELNS0_9SortOrderE0ES6_j17edge_decomposer_tEEvPT2_PKT1_SC_iiT3__param_2,
	.param .u32 _ZN3cub18CUB_300001_SM_10006detail10radix_sort30DeviceRadixSortHistogramKernelINS1_5radix10policy_hubI6edge_tNS0_8NullTypeEjE10Policy1000ELNS0_9SortOrderE0ES6_j17edge_decomposer_tEEvPT2_PKT1_SC_iiT3__param_3,
	.param .u32 _ZN3cub18CUB_300001_SM_10006detail10radix_sort30DeviceRadixSortHistogramKernelINS1_5radix10policy_hubI6edge_tNS0_8NullTypeEjE10Policy1000ELNS0_9SortOrderE0ES6_j17edge_decomposer_tEEvPT2_PKT1_SC_iiT3__param_4,
	.param .align 1 .b8 _ZN3cub18CUB_300001_SM_10006detail10radix_sort30DeviceRadixSortHistogramKernelINS1_5radix10policy_hubI6edge_tNS0_8NullTypeEjE10Policy1000ELNS0_9SortOrderE0ES6_j17edge_decomposer_tEEvPT2_PKT1_SC_iiT3__param_5[1]
)
.maxntid 128
{
	.reg .pred 	%p<125>;
	.reg .b32 	%r<912>;
	.reg .b64 	%rd<57>;
	// demoted variable
	.shared .align 4 .b8 _ZZN3cub18CUB_300001_SM_10006detail10radix_sort30DeviceRadixSortHistogramKernelINS1_5radix10policy_hubI6edge_tNS0_8NullTypeEjE10Policy1000ELNS0_9SortOrderE0ES6_j17edge_decomposer_tEEvPT2_PKT1_SC_iiT3_E12temp_storage[8192];
	ld.param.u64 	%rd5, [_ZN3cub18CUB_300001_SM_10006detail10radix_sort30DeviceRadixSortHistogramKernelINS1_5radix10policy_hubI6edge_tNS0_8NullTypeEjE10Policy1000ELNS0_9SortOrderE0ES6_j17edge_decomposer_tEEvPT2_PKT1_SC_iiT3__param_0];
	ld.param.u64 	%rd6, [_ZN3cub18CUB_300001_SM_10006detail10radix_sort30DeviceRadixSortHistogramKernelINS1_5radix10policy_hubI6edge_tNS0_8NullTypeEjE10Policy1000ELNS0_9SortOrderE0ES6_j17edge_decomposer_tEEvPT2_PKT1_SC_iiT3__param_1];
	ld.param.u32 	%r304, [_ZN3cub18CUB_300001_SM_10006detail10radix_sort30DeviceRadixSortHistogramKernelINS1_5radix10policy_hubI6edge_tNS0_8NullTypeEjE10Policy1000ELNS0_9SortOrderE0ES6_j17edge_decomposer_tEEvPT2_PKT1_SC_iiT3__param_2];
	ld.param.u32 	%r305, [_ZN3cub18CUB_300001_SM_10006detail10radix_sort30DeviceRadixSortHistogramKernelINS1_5radix10policy_hubI6edge_tNS0_8NullTypeEjE10Policy1000ELNS0_9SortOrderE0ES6_j17edge_decomposer_tEEvPT2_PKT1_SC_iiT3__param_3];
	ld.param.u32 	%r306, [_ZN3cub18CUB_300001_SM_10006detail10radix_sort30DeviceRadixSortHistogramKernelINS1_5radix10policy_hubI6edge_tNS0_8NullTypeEjE10Policy1000ELNS0_9SortOrderE0ES6_j17edge_decomposer_tEEvPT2_PKT1_SC_iiT3__param_4];
	cvta.to.global.u64 	%rd1, %rd6;
	cvta.to.global.u64 	%rd2, %rd5;
	setp.eq.s32 	%p2, %r304, 0;
	@%p2 bra 	$L__BB6_222;
	sub.s32 	%r308, %r306, %r305;
	add.s32 	%r309, %r308, 7;
	shr.s32 	%r310, %r309, 31;
	shr.u32 	%r311, %r310, 29;
	add.s32 	%r312, %r309, %r311;
	shr.s32 	%r313, %r312, 3;
	mov.u32 	%r1, %tid.x;
	setp.gt.u32 	%p3, %r1, 255;
	setp.lt.s32 	%p4, %r309, 8;
	mov.u32 	%r314, %ctaid.x;
	shl.b32 	%r2, %r314, 11;
	mov.u32 	%r315, %nctaid.x;
	shl.b32 	%r3, %r315, 11;
	add.s32 	%r4, %r313, -1;
	and.b32  	%r5, %r313, 15;
	add.s32 	%r6, %r5, -1;
	and.b32  	%r7, %r313, 7;
	add.s32 	%r8, %r7, -1;
	and.b32  	%r9, %r313, 3;
	add.s32 	%r10, %r9, -1;
	or.pred  	%p1, %p3, %p4;
	shl.b32 	%r316, %r1, 2;
	mov.u32 	%r317, _ZZN3cub18CUB_300001_SM_10006detail10radix_sort30DeviceRadixSortHistogramKernelINS1_5radix10policy_hubI6edge_tNS0_8NullTypeEjE10Policy1000ELNS0_9SortOrderE0ES6_j17edge_decomposer_tEEvPT2_PKT1_SC_iiT3_E12temp_storage;
	add.s32 	%r11, %r317, %r316;
	and.b32  	%r12, %r313, 268435440;
	add.s32 	%r13, %r1, 1920;
	and.b32  	%r14, %r313, 268435448;
	and.b32  	%r15, %r313, 1;
	neg.s32 	%r16, %r12;
	add.s32 	%r17, %r11, 8192;
	add.s32 	%r318, %r304, -1;
	shr.u32 	%r319, %r318, 30;
	add.s32 	%r320, %r319, 1;
	min.u32 	%r18, %r320, %r304;
	mov.b32 	%r805, 0;
$L__BB6_2:
	@%p1 bra 	$L__BB6_30;
	setp.lt.u32 	%p5, %r4, 15;
	mov.b32 	%r809, 0;
	@%p5 bra 	$L__BB6_6;
	mov.u32 	%r806, %r17;
	mov.u32 	%r807, %r16;
$L__BB6_5:
	.pragma "nounroll";
	mov.b32 	%r322, 0;
	st.shared.u32 	[%r806+-8192], %r322;
	st.shared.u32 	[%r806+-7168], %r322;
	st.shared.u32 	[%r806+-6144], %r322;
	st.shared.u32 	[%r806+-5120], %r322;
	st.shared.u32 	[%r806+-4096], %r322;
	st.shared.u32 	[%r806+-3072], %r322;
	st.shared.u32 	[%r806+-2048], %r322;
	st.shared.u32 	[%r806+-1024], %r322;
	st.shared.u32 	[%r806], %r322;
	st.shared.u32 	[%r806+1024], %r322;
	st.shared.u32 	[%r806+2048], %r322;
	st.shared.u32 	[%r806+3072], %r322;
	st.shared.u32 	[%r806+4096], %r322;
	st.shared.u32 	[%r806+5120], %r322;
	st.shared.u32 	[%r806+6144], %r322;
	st.shared.u32 	[%r806+7168], %r322;
	add.s32 	%r807, %r807, 16;
	add.s32 	%r806, %r806, 16384;
	setp.ne.s32 	%p6, %r807, 0;
	mov.u32 	%r809, %r12;
	@%p6 bra 	$L__BB6_5;
$L__BB6_6:
	setp.eq.s32 	%p7, %r5, 0;
	@%p7 bra 	$L__BB6_16;
	setp.lt.u32 	%p8, %r6, 7;
	@%p8 bra 	$L__BB6_9;
	shl.b32 	%r323, %r809, 10;
	add.s32 	%r324, %r11, %r323;
	mov.b32 	%r325, 0;
	st.shared.u32 	[%r324], %r325;
	st.shared.u32 	[%r324+1024], %r325;
	st.shared.u32 	[%r324+2048], %r325;
	st.shared.u32 	[%r324+3072], %r325;
	st.shared.u32 	[%r324+4096], %r325;
	st.shared.u32 	[%r324+5120], %r325;
	st.shared.u32 	[%r324+6144], %r325;
	st.shared.u32 	[%r324+7168], %r325;
	add.s32 	%r809, %r809, 8;
$L__BB6_9:
	setp.eq.s32 	%p9, %r7, 0;
	@%p9 bra 	$L__BB6_16;
	setp.lt.u32 	%p10, %r8, 3;
	@%p10 bra 	$L__BB6_12;
	shl.b32 	%r326, %r809, 10;
	add.s32 	%r327, %r11, %r326;
	mov.b32 	%r328, 0;
	st.shared.u32 	[%r327], %r328;
	st.shared.u32 	[%r327+1024], %r328;
	st.shared.u32 	[%r327+2048], %r328;
	st.shared.u32 	[%r327+3072], %r328;
	add.s32 	%r809, %r809, 4;
$L__BB6_12:
	setp.eq.s32 	%p11, %r9, 0;
	@%p11 bra 	$L__BB6_16;
	setp.eq.s32 	%p12, %r9, 1;
	shl.b32 	%r329, %r809, 10;
	add.s32 	%r29, %r11, %r329;
	mov.b32 	%r330, 0;
	st.shared.u32 	[%r29], %r330;
	@%p12 bra 	$L__BB6_16;
	setp.eq.s32 	%p13, %r9, 2;
	mov.b32 	%r331, 0;
	st.shared.u32 	[%r29+1024], %r331;
	@%p13 bra 	$L__BB6_16;
	mov.b32 	%r332, 0;
	st.shared.u32 	[%r29+2048], %r332;
$L__BB6_16:
	setp.gt.u32 	%p14, %r1, 127;
	@%p14 bra 	$L__BB6_30;
	setp.lt.u32 	%p15, %r4, 15;
	mov.b32 	%r813, 0;
	@%p15 bra 	$L__BB6_20;
	mov.b32 	%r811, 0;
$L__BB6_19:
	.pragma "nounroll";
	shl.b32 	%r335, %r811, 10;
	add.s32 	%r336, %r11, %r335;
	mov.b32 	%r337, 0;
	st.shared.u32 	[%r336+512], %r337;
	st.shared.u32 	[%r336+1536], %r337;
	st.shared.u32 	[%r336+2560], %r337;
	st.shared.u32 	[%r336+3584], %r337;
	st.shared.u32 	[%r336+4608], %r337;
	st.shared.u32 	[%r336+5632], %r337;
	st.shared.u32 	[%r336+6656], %r337;
	st.shared.u32 	[%r336+7680], %r337;
	st.shared.u32 	[%r336+8704], %r337;
	st.shared.u32 	[%r336+9728], %r337;
	st.shared.u32 	[%r336+10752], %r337;
	st.shared.u32 	[%r336+11776], %r337;
	st.shared.u32 	[%r336+12800], %r337;
	st.shared.u32 	[%r336+13824], %r337;
	st.shared.u32 	[%r336+14848], %r337;
	st.shared.u32 	[%r336+15872], %r337;
	add.s32 	%r811, %r811, 16;
	setp.ne.s32 	%p16, %r811, %r12;
	mov.u32 	%r813, %r12;
	@%p16 bra 	$L__BB6_19;
$L__BB6_20:
	setp.eq.s32 	%p17, %r5, 0;
	@%p17 bra 	$L__BB6_30;
	setp.lt.u32 	%p18, %r6, 7;
	@%p18 bra 	$L__BB6_23;
	shl.b32 	%r338, %r813, 10;
	add.s32 	%r339, %r11, %r338;
	mov.b32 	%r340, 0;
	st.shared.u32 	[%r339+512], %r340;
	st.shared.u32 	[%r339+1536], %r340;
	st.shared.u32 	[%r339+2560], %r340;
	st.shared.u32 	[%r339+3584], %r340;
	st.shared.u32 	[%r339+4608], %r340;
	st.shared.u32 	[%r339+5632], %r340;
	st.shared.u32 	[%r339+6656], %r340;
	st.shared.u32 	[%r339+7680], %r340;
	add.s32 	%r813, %r813, 8;
$L__BB6_23:
	setp.eq.s32 	%p19, %r7, 0;
	@%p19 bra 	$L__BB6_30;
	setp.lt.u32 	%p20, %r8, 3;
	@%p20 bra 	$L__BB6_26;
	shl.b32 	%r341, %r813, 10;
	add.s32 	%r342, %r11, %r341;
	mov.b32 	%r343, 0;
	st.shared.u32 	[%r342+512], %r343;
	st.shared.u32 	[%r342+1536], %r343;
	st.shared.u32 	[%r342+2560], %r343;
	st.shared.u32 	[%r342+3584], %r343;
	add.s32 	%r813, %r813, 4;
$L__BB6_26:
	setp.eq.s32 	%p21, %r9, 0;
	@%p21 bra 	$L__BB6_30;
	setp.eq.s32 	%p22, %r9, 1;
	shl.b32 	%r344, %r813, 10;
	add.s32 	%r37, %r11, %r344;
	mov.b32 	%r345, 0;
	st.shared.u32 	[%r37+512], %r345;
	@%p22 bra 	$L__BB6_30;
	setp.eq.s32 	%p23, %r9, 2;
	mov.b32 	%r346, 0;
	st.shared.u32 	[%r37+1536], %r346;
	@%p23 bra 	$L__BB6_30;
	mov.b32 	%r347, 0;
	st.shared.u32 	[%r37+2560], %r347;
$L__BB6_30:
	bar.sync 	0;
	bar.sync 	0;
	shl.b32 	%r38, %r805, 30;
	sub.s32 	%r348, %r304, %r38;
	min.u32 	%r39, %r348, 1073741824;
	setp.ge.u32 	%p24, %r2, %r39;
	@%p24 bra 	$L__BB6_139;
	mov.u32 	%r815, %r2;
$L__BB6_32:
	add.s32 	%r41, %r815, %r38;
	sub.s32 	%r42, %r304, %r41;
	setp.lt.u32 	%p25, %r42, 2048;
	@%p25 bra 	$L__BB6_34;
	add.s32 	%r381, %r1, %r41;
	mul.wide.u32 	%rd10, %r381, 8;
	add.s64 	%rd11, %rd1, %rd10;
	ld.global.u32 	%r877, [%rd11];
	ld.global.u32 	%r876, [%rd11+4];
	ld.global.u32 	%r875, [%rd11+1024];
	ld.global.u32 	%r874, [%rd11+1028];
	ld.global.u32 	%r873, [%rd11+2048];
	ld.global.u32 	%r872, [%rd11+2052];
	ld.global.u32 	%r871, [%rd11+3072];
	ld.global.u32 	%r870, [%rd11+3076];
	ld.global.u32 	%r869, [%rd11+4096];
	ld.global.u32 	%r868, [%rd11+4100];
	ld.global.u32 	%r867, [%rd11+5120];
	ld.global.u32 	%r866, [%rd11+5124];
	ld.global.u32 	%r865, [%rd11+6144];
	ld.global.u32 	%r864, [%rd11+6148];
	ld.global.u32 	%r863, [%rd11+7168];
	ld.global.u32 	%r862, [%rd11+7172];
	ld.global.u32 	%r861, [%rd11+8192];
	ld.global.u32 	%r860, [%rd11+8196];
	ld.global.u32 	%r859, [%rd11+9216];
	ld.global.u32 	%r858, [%rd11+9220];
	ld.global.u32 	%r857, [%rd11+10240];
	ld.global.u32 	%r856, [%rd11+10244];
	ld.global.u32 	%r855, [%rd11+11264];
	ld.global.u32 	%r854, [%rd11+11268];
	ld.global.u32 	%r853, [%rd11+12288];
	ld.global.u32 	%r852, [%rd11+12292];
	ld.global.u32 	%r851, [%rd11+13312];
	ld.global.u32 	%r850, [%rd11+13316];
	ld.global.u32 	%r849, [%rd11+14336];
	ld.global.u32 	%r848, [%rd11+14340];
	ld.global.u32 	%r847, [%rd11+15360];
	ld.global.u32 	%r846, [%rd11+15364];
	bra.uni 	$L__BB6_66;
$L__BB6_34:
	setp.ge.s32 	%p26, %r1, %r42;
	mov.b32 	%r876, -1;
	mov.u32 	%r877, %r876;
	@%p26 bra 	$L__BB6_36;
	add.s32 	%r350, %r1, %r41;
	mul.wide.u32 	%rd7, %r350, 8;
	add.s64 	%rd8, %rd1, %rd7;
	ld.global.u32 	%r877, [%rd8];
	ld.global.u32 	%r876, [%rd8+4];
$L__BB6_36:
	add.s32 	%r352, %r1, 128;
	setp.ge.s32 	%p27, %r352, %r42;
	add.s32 	%r353, %r1, %r41;
	mul.wide.u32 	%rd9, %r353, 8;
	add.s64 	%rd3, %rd1, %rd9;
	mov.b32 	%r874, -1;
	mov.u32 	%r875, %r874;
	@%p27 bra 	$L__BB6_38;
	ld.global.u32 	%r875, [%rd3+1024];
	ld.global.u32 	%r874, [%rd3+1028];
$L__BB6_38:
	add.s32 	%r355, %r1, 256;
	setp.ge.s32 	%p28, %r355, %r42;
	mov.b32 	%r872, -1;
	mov.u32 	%r873, %r872;
	@%p28 bra 	$L__BB6_40;
	ld.global.u32 	%r873, [%rd3+2048];
	ld.global.u32 	%r872, [%rd3+2052];
$L__BB6_40:
	add.s32 	%r357, %r1, 384;
	setp.ge.s32 	%p29, %r357, %r42;
	mov.b32 	%r870, -1;
	mov.u32 	%r871, %r870;
	@%p29 bra 	$L__BB6_42;
	ld.global.u32 	%r871, [%rd3+3072];
	ld.global.u32 	%r870, [%rd3+3076];
$L__BB6_42:
	add.s32 	%r359, %r1, 512;
	setp.ge.s32 	%p30, %r359, %r42;
	mov.b32 	%r868, -1;
	mov.u32 	%r869, %r868;
	@%p30 bra 	$L__BB6_44;
	ld.global.u32 	%r869, [%rd3+4096];
	ld.global.u32 	%r868, [%rd3+4100];
$L__BB6_44:
	add.s32 	%r361, %r1, 640;
	setp.ge.s32 	%p31, %r361, %r42;
	mov.b32 	%r866, -1;
	mov.u32 	%r867, %r866;
	@%p31 bra 	$L__BB6_46;
	ld.global.u32 	%r867, [%rd3+5120];
	ld.global.u32 	%r866, [%rd3+5124];
$L__BB6_46:
	add.s32 	%r363, %r1, 768;
	setp.ge.s32 	%p32, %r363, %r42;
	mov.b32 	%r864, -1;
	mov.u32 	%r865, %r864;
	@%p32 bra 	$L__BB6_48;
	ld.global.u32 	%r865, [%rd3+6144];
	ld.global.u32 	%r864, [%rd3+6148];
$L__BB6_48:
	add.s32 	%r365, %r1, 896;
	setp.ge.s32 	%p33, %r365, %r42;
	mov.b32 	%r862, -1;
	mov.u32 	%r863, %r862;
	@%p33 bra 	$L__BB6_50;
	ld.global.u32 	%r863, [%rd3+7168];
	ld.global.u32 	%r862, [%rd3+7172];
$L__BB6_50:
	or.b32  	%r367, %r1, 1024;
	setp.ge.s32 	%p34, %r367, %r42;
	mov.b32 	%r860, -1;
	mov.u32 	%r861, %r860;
	@%p34 bra 	$L__BB6_52;
	ld.global.u32 	%r861, [%rd3+8192];
	ld.global.u32 	%r860, [%rd3+8196];
$L__BB6_52:
	add.s32 	%r369, %r1, 1152;
	setp.ge.s32 	%p35, %r369, %r42;
	mov.b32 	%r858, -1;
	mov.u32 	%r859, %r858;
	@%p35 bra 	$L__BB6_54;
	ld.global.u32 	%r859, [%rd3+9216];
	ld.global.u32 	%r858, [%rd3+9220];
$L__BB6_54:
	add.s32 	%r371, %r1, 1280;
	setp.ge.s32 	%p36, %r371, %r42;
	mov.b32 	%r856, -1;
	mov.u32 	%r857, %r856;
	@%p36 bra 	$L__BB6_56;
	ld.global.u32 	%r857, [%rd3+10240];
	ld.global.u32 	%r856, [%rd3+10244];
$L__BB6_56:
	add.s32 	%r373, %r1, 1408;
	setp.ge.s32 	%p37, %r373, %r42;
	mov.b32 	%r854, -1;
	mov.u32 	%r855, %r854;
	@%p37 bra 	$L__BB6_58;
	ld.global.u32 	%r855, [%rd3+11264];
	ld.global.u32 	%r854, [%rd3+11268];
$L__BB6_58:
	add.s32 	%r375, %r1, 1536;
	setp.ge.s32 	%p38, %r375, %r42;
	mov.b32 	%r852, -1;
	mov.u32 	%r853, %r852;
	@%p38 bra 	$L__BB6_60;
	ld.global.u32 	%r853, [%rd3+12288];
	ld.global.u32 	%r852, [%rd3+12292];
$L__BB6_60:
	add.s32 	%r377, %r1, 1664;
	setp.ge.s32 	%p39, %r377, %r42;
	mov.b32 	%r850, -1;
	mov.u32 	%r851, %r850;
	@%p39 bra 	$L__BB6_62;
	ld.global.u32 	%r851, [%rd3+13312];
	ld.global.u32 	%r850, [%rd3+13316];
$L__BB6_62:
	add.s32 	%r379, %r1, 1792;
	setp.ge.s32 	%p40, %r379, %r42;
	mov.b32 	%r848, -1;
	mov.u32 	%r849, %r848;
	@%p40 bra 	$L__BB6_64;
	ld.global.u32 	%r849, [%rd3+14336];
	ld.global.u32 	%r848, [%rd3+14340];
$L__BB6_64:
	setp.ge.s32 	%p41, %r13, %r42;
	mov.b32 	%r846, -1;
	mov.u32 	%r847, %r846;
	@%p41 bra 	$L__BB6_66;
	ld.global.u32 	%r847, [%rd3+15360];
	ld.global.u32 	%r846, [%rd3+15364];
$L__BB6_66:
	setp.le.s32 	%p42, %r306, %r305;
	@%p42 bra 	$L__BB6_138;
	mov.b32 	%r878, 0;
	mov.u32 	%r879, %r305;
$L__BB6_68:
	sub.s32 	%r171, %r306, %r879;
	min.s32 	%r172, %r171, 8;
	setp.lt.u32 	%p43, %r879, 32;
	sub.s32 	%r383, 32, %r879;
	min.u32 	%r173, %r172, %r383;
	mov.b32 	%r384, -1;
	shl.b32 	%r385, %r384, %r173;
	not.b32 	%r174, %r385;
	sub.s32 	%r175, %r172, %r173;
	add.s32 	%r176, %r879, -32;
	shl.b32 	%r386, %r878, 10;
	mov.u32 	%r387, _ZZN3cub18CUB_300001_SM_10006detail10radix_sort30DeviceRadixSortHistogramKernelINS1_5radix10policy_hubI6edge_tNS0_8NullTypeEjE10Policy1000ELNS0_9SortOrderE0ES6_j17edge_decomposer_tEEvPT2_PKT1_SC_iiT3_E12temp_storage;
	add.s32 	%r177, %r387, %r386;
	@%p43 bra 	$L__BB6_102;
	setp.gt.u32 	%p61, %r176, 31;
	@%p61 bra 	$L__BB6_72;
	sub.s32 	%r565, 64, %r879;
	min.u32 	%r566, %r172, %r565;
	setp.eq.s32 	%p62, %r171, 0;
	mov.b32 	%r567, -1;
	shl.b32 	%r568, %r567, %r566;
	not.b32 	%r178, %r568;
	shr.u32 	%r569, %r877, %r176;
	and.b32  	%r570, %r569, %r178;
	selp.b32 	%r571, 0, %r570, %p62;
	shl.b32 	%r572, %r571, 2;
	add.s32 	%r573, %r177, %r572;
	atom.shared.add.u32 	%r574, [%r573], 1;
	mov.b32 	%r880, 0;
	@%p62 bra 	$L__BB6_73;
	shr.u32 	%r575, %r875, %r176;
	and.b32  	%r880, %r575, %r178;
	bra.uni 	$L__BB6_73;
$L__BB6_72:
	atom.shared.add.u32 	%r577, [%r177], 1;
	mov.b32 	%r880, 0;
$L__BB6_73:
	shl.b32 	%r578, %r880, 2;
	add.s32 	%r579, %r177, %r578;
	atom.shared.add.u32 	%r580, [%r579], 1;
	@%p61 bra 	$L__BB6_76;
	sub.s32 	%r582, 64, %r879;
	min.u32 	%r583, %r172, %r582;
	setp.eq.s32 	%p64, %r171, 0;
	mov.b32 	%r584, -1;
	shl.b32 	%r585, %r584, %r583;
	not.b32 	%r181, %r585;
	shr.u32 	%r586, %r873, %r176;
	and.b32  	%r587, %r586, %r181;
	selp.b32 	%r588, 0, %r587, %p64;
	shl.b32 	%r589, %r588, 2;
	add.s32 	%r590, %r177, %r589;
	atom.shared.add.u32 	%r591, [%r590], 1;
	mov.b32 	%r881, 0;
	@%p64 bra 	$L__BB6_77;
	shr.u32 	%r592, %r871, %r176;
	and.b32  	%r881, %r592, %r181;
	bra.uni 	$L__BB6_77;
$L__BB6_76:
	atom.shared.add.u32 	%r594, [%r177], 1;
	mov.b32 	%r881, 0;
$L__BB6_77:
	shl.b32 	%r595, %r881, 2;
	add.s32 	%r596, %r177, %r595;
	atom.shared.add.u32 	%r597, [%r596], 1;
	@%p61 bra 	$L__BB6_80;
	sub.s32 	%r599, 64, %r879;
	min.u32 	%r600, %r172, %r599;
	setp.eq.s32 	%p66, %r171, 0;
	mov.b32 	%r601, -1;
	shl.b32 	%r602, %r601, %r600;
	not.b32 	%r184, %r602;
	shr.u32 	%r603, %r869, %r176;
	and.b32  	%r604, %r603, %r184;
	selp.b32 	%r605, 0, %r604, %p66;
	shl.b32 	%r606, %r605, 2;
	add.s32 	%r607, %r177, %r606;
	atom.shared.add.u32 	%r608, [%r607], 1;
	mov.b32 	%r882, 0;
	@%p66 bra 	$L__BB6_81;
	shr.u32 	%r609, %r867, %r176;
	and.b32  	%r882, %r609, %r184;
	bra.uni 	$L__BB6_81;
$L__BB6_80:
	atom.shared.add.u32 	%r611, [%r177], 1;
	mov.b32 	%r882, 0;
$L__BB6_81:
	shl.b32 	%r612, %r882, 2;
	add.s32 	%r613, %r177, %r612;
	atom.shared.add.u32 	%r614, [%r613], 1;
	@%p61 bra 	$L__BB6_84;
	sub.s32 	%r616, 64, %r879;
	min.u32 	%r617, %r172, %r616;
	setp.eq.s32 	%p68, %r171, 0;
	mov.b32 	%r618, -1;
	shl.b32 	%r619, %r618, %r617;
	not.b32 	%r187, %r619;
	shr.u32 	%r620, %r865, %r176;
	and.b32  	%r621, %r620, %r187;
	selp.b32 	%r622, 0, %r621, %p68;
	shl.b32 	%r623, %r622, 2;
	add.s32 	%r624, %r177, %r623;
	atom.shared.add.u32 	%r625, [%r624], 1;
	mov.b32 	%r883, 0;
	@%p68 bra 	$L__BB6_85;
	shr.u32 	%r626, %r863, %r176;
	and.b32  	%r883, %r626, %r187;
	bra.uni 	$L__BB6_85;
$L__BB6_84:
	atom.shared.add.u32 	%r628, [%r177], 1;
	mov.b32 	%r883, 0;
$L__BB6_85:
	shl.b32 	%r629, %r883, 2;
	add.s32 	%r630, %r177, %r629;
	atom.shared.add.u32 	%r631, [%r630], 1;
	@%p61 bra 	$L__BB6_88;
	sub.s32 	%r633, 64, %r879;
	min.u32 	%r634, %r172, %r633;
	setp.eq.s32 	%p70, %r171, 0;
	mov.b32 	%r635, -1;
	shl.b32 	%r636, %r635, %r634;
	not.b32 	%r190, %r636;
	shr.u32 	%r637, %r861, %r176;
	and.b32  	%r638, %r637, %r190;
	selp.b32 	%r639, 0, %r638, %p70;
	shl.b32 	%r640, %r639, 2;
	add.s32 	%r641, %r177, %r640;
	atom.shared.add.u32 	%r642, [%r641], 1;
	mov.b32 	%r884, 0;
	@%p70 bra 	$L__BB6_89;
	shr.u32 	%r643, %r859, %r176;
	and.b32  	%r884, %r643, %r190;
	bra.uni 	$L__BB6_89;
$L__BB6_88:
	atom.shared.add.u32 	%r645, [%r177], 1;
	mov.b32 	%r884, 0;
$L__BB6_89:
	shl.b32 	%r646, %r884, 2;
	add.s32 	%r647, %r177, %r646;
	atom.shared.add.u32 	%r648, [%r647], 1;
	@%p61 bra 	$L__BB6_92;
	sub.s32 	%r650, 64, %r879;
	min.u32 	%r651, %r172, %r650;
	setp.eq.s32 	%p72, %r171, 0;
	mov.b32 	%r652, -1;
	shl.b32 	%r653, %r652, %r651;
	not.b32 	%r193, %r653;
	shr.u32 	%r654, %r857, %r176;
	and.b32  	%r655, %r654, %r193;
	selp.b32 	%r656, 0, %r655, %p72;
	shl.b32 	%r657, %r656, 2;
	add.s32 	%r658, %r177, %r657;
	atom.shared.add.u32 	%r659, [%r658], 1;
	mov.b32 	%r885, 0;
	@%p72 bra 	$L__BB6_93;
	shr.u32 	%r660, %r855, %r176;
	and.b32  	%r885, %r660, %r193;
	bra.uni 	$L__BB6_93;
$L__BB6_92:
	atom.shared.add.u32 	%r662, [%r177], 1;
	mov.b32 	%r885, 0;
$L__BB6_93:
	shl.b32 	%r663, %r885, 2;
	add.s32 	%r664, %r177, %r663;
	atom.shared.add.u32 	%r665, [%r664], 1;
	@%p61 bra 	$L__BB6_96;
	sub.s32 	%r667, 64, %r879;
	min.u32 	%r668, %r172, %r667;
	setp.eq.s32 	%p74, %r171, 0;
	mov.b32 	%r669, -1;
	shl.b32 	%r670, %r669, %r668;
	not.b32 	%r196, %r670;
	shr.u32 	%r671, %r853, %r176;
	and.b32  	%r672, %r671, %r196;
	selp.b32 	%r673, 0, %r672, %p74;
	shl.b32 	%r674, %r673, 2;
	add.s32 	%r675, %r177, %r674;
	atom.shared.add.u32 	%r676, [%r675], 1;
	mov.b32 	%r886, 0;
	@%p74 bra 	$L__BB6_97;
	shr.u32 	%r677, %r851, %r176;
	and.b32  	%r886, %r677, %r196;
	bra.uni 	$L__BB6_97;
$L__BB6_96:
	atom.shared.add.u32 	%r679, [%r177], 1;
	mov.b32 	%r886, 0;
$L__BB6_97:
	shl.b32 	%r680, %r886, 2;
	add.s32 	%r681, %r177, %r680;
	atom.shared.add.u32 	%r682, [%r681], 1;
	@%p61 bra 	$L__BB6_100;
	sub.s32 	%r684, 64, %r879;
	min.u32 	%r685, %r172, %r684;
	setp.eq.s32 	%p76, %r171, 0;
	mov.b32 	%r686, -1;
	shl.b32 	%r687, %r686, %r685;
	not.b32 	%r199, %r687;
	shr.u32 	%r688, %r849, %r176;
	and.b32  	%r689, %r688, %r199;
	selp.b32 	%r690, 0, %r689, %p76;
	shl.b32 	%r691, %r690, 2;
	add.s32 	%r692, %r177, %r691;
	atom.shared.add.u32 	%r693, [%r692], 1;
	mov.b32 	%r887, 0;
	@%p76 bra 	$L__BB6_101;
	shr.u32 	%r694, %r847, %r176;
	and.b32  	%r887, %r694, %r199;
	bra.uni 	$L__BB6_101;
$L__BB6_100:
	atom.shared.add.u32 	%r696, [%r177], 1;
	mov.b32 	%r887, 0;
$L__BB6_101:
	shl.b32 	%r697, %r887, 2;
	add.s32 	%r698, %r177, %r697;
	atom.shared.add.u32 	%r699, [%r698], 1;
	bra.uni 	$L__BB6_137;
$L__BB6_102:
	setp.ne.s32 	%p44, %r171, 0;
	@%p44 bra 	$L__BB6_104;
	atom.shared.add.u32 	%r548, [%r177], 1;
	atom.shared.add.u32 	%r549, [%r177], 1;
	atom.shared.add.u32 	%r550, [%r177], 1;
	atom.shared.add.u32 	%r551, [%r177], 1;
	atom.shared.add.u32 	%r552, [%r177], 1;
	atom.shared.add.u32 	%r553, [%r177], 1;
	atom.shared.add.u32 	%r554, [%r177], 1;
	atom.shared.add.u32 	%r555, [%r177], 1;
	atom.shared.add.u32 	%r556, [%r177], 1;
	atom.shared.add.u32 	%r557, [%r177], 1;
	atom.shared.add.u32 	%r558, [%r177], 1;
	atom.shared.add.u32 	%r559, [%r177], 1;
	atom.shared.add.u32 	%r560, [%r177], 1;
	atom.shared.add.u32 	%r561, [%r177], 1;
	atom.shared.add.u32 	%r562, [%r177], 1;
	atom.shared.add.u32 	%r563, [%r177], 1;
	bra.uni 	$L__BB6_137;
$L__BB6_104:
	shr.u32 	%r388, %r876, %r879;
	and.b32  	%r888, %r388, %r174;
	setp.eq.s32 	%p45, %r175, 0;
	@%p45 bra 	$L__BB6_106;
	min.u32 	%r389, %r175, 32;
	mov.b32 	%r390, -1;
	shl.b32 	%r391, %r390, %r389;
	not.b32 	%r392, %r391;
	and.b32  	%r393, %r877, %r392;
	shl.b32 	%r394, %r393, %r173;
	or.b32  	%r888, %r394, %r888;
$L__BB6_106:
	shl.b32 	%r395, %r888, 2;
	add.s32 	%r396, %r177, %r395;
	atom.shared.add.u32 	%r397, [%r396], 1;
	shr.u32 	%r398, %r874, %r879;
	and.b32  	%r889, %r398, %r174;
	@%p45 bra 	$L__BB6_108;
	min.u32 	%r399, %r175, 32;
	mov.b32 	%r400, -1;
	shl.b32 	%r401, %r400, %r399;
	not.b32 	%r402, %r401;
	and.b32  	%r403, %r875, %r402;
	shl.b32 	%r404, %r403, %r173;
	or.b32  	%r889, %r404, %r889;
$L__BB6_108:
	shl.b32 	%r405, %r889, 2;
	add.s32 	%r406, %r177, %r405;
	atom.shared.add.u32 	%r407, [%r406], 1;
	shr.u32 	%r408, %r872, %r879;
	and.b32  	%r890, %r408, %r174;
	@%p45 bra 	$L__BB6_110;
	min.u32 	%r409, %r175, 32;
	mov.b32 	%r410, -1;
	shl.b32 	%r411, %r410, %r409;
	not.b32 	%r412, %r411;
	and.b32  	%r413, %r873, %r412;
	shl.b32 	%r414, %r413, %r173;
	or.b32  	%r890, %r414, %r890;
$L__BB6_110:
	shl.b32 	%r415, %r890, 2;
	add.s32 	%r416, %r177, %r415;
	atom.shared.add.u32 	%r417, [%r416], 1;
	shr.u32 	%r418, %r870, %r879;
	and.b32  	%r891, %r418, %r174;
	@%p45 bra 	$L__BB6_112;
	min.u32 	%r419, %r175, 32;
	mov.b32 	%r420, -1;
	shl.b32 	%r421, %r420, %r419;
	not.b32 	%r422, %r421;
	and.b32  	%r423, %r871, %r422;
	shl.b32 	%r424, %r423, %r173;
	or.b32  	%r891, %r424, %r891;
$L__BB6_112:
	shl.b32 	%r425, %r891, 2;
	add.s32 	%r426, %r177, %r425;
	atom.shared.add.u32 	%r427, [%r426], 1;
	shr.u32 	%r428, %r868, %r879;
	and.b32  	%r892, %r428, %r174;
	@%p45 bra 	$L__BB6_114;
	min.u32 	%r429, %r175, 32;
	mov.b32 	%r430, -1;
	shl.b32 	%r431, %r430, %r429;
	not.b32 	%r432, %r431;
	and.b32  	%r433, %r869, %r432;
	shl.b32 	%r434, %r433, %r173;
	or.b32  	%r892, %r434, %r892;
$L__BB6_114:
	shl.b32 	%r435, %r892, 2;
	add.s32 	%r436, %r177, %r435;
	atom.shared.add.u32 	%r437, [%r436], 1;
	shr.u32 	%r438, %r866, %r879;
	and.b32  	%r893, %r438, %r174;
	@%p45 bra 	$L__BB6_116;
	min.u32 	%r439, %r175, 32;
	mov.b32 	%r440, -1;
	shl.b32 	%r441, %r440, %r439;
	not.b32 	%r442, %r441;
	and.b32  	%r443, %r867, %r442;
	shl.b32 	%r444, %r443, %r173;
	or.b32  	%r893, %r444, %r893;
$L__BB6_116:
	shl.b32 	%r445, %r893, 2;
	add.s32 	%r446, %r177, %r445;
	atom.shared.add.u32 	%r447, [%r446], 1;
	shr.u32 	%r448, %r864, %r879;
	and.b32  	%r894, %r448, %r174;
	@%p45 bra 	$L__BB6_118;
	min.u32 	%r449, %r175, 32;
	mov.b32 	%r450, -1;
	shl.b32 	%r451, %r450, %r449;
	not.b32 	%r452, %r451;
	and.b32  	%r453, %r865, %r452;
	shl.b32 	%r454, %r453, %r173;
	or.b32  	%r894, %r454, %r894;
$L__BB6_118:
	shl.b32 	%r455, %r894, 2;
	add.s32 	%r456, %r177, %r455;
	atom.shared.add.u32 	%r457, [%r456], 1;
	shr.u32 	%r458, %r862, %r879;
	and.b32  	%r895, %r458, %r174;
	@%p45 bra 	$L__BB6_120;
	min.u32 	%r459, %r175, 32;
	mov.b32 	%r460, -1;
	shl.b32 	%r461, %r460, %r459;
	not.b32 	%r462, %r461;
	and.b32  	%r463, %r863, %r462;
	shl.b32 	%r464, %r463, %r173;
	or.b32  	%r895, %r464, %r895;
$L__BB6_120:
	shl.b32 	%r465, %r895, 2;
	add.s32 	%r466, %r177, %r465;
	atom.shared.add.u32 	%r467, [%r466], 1;
	shr.u32 	%r468, %r860, %r879;
	and.b32  	%r896, %r468, %r174;
	@%p45 bra 	$L__BB6_122;
	min.u32 	%r469, %r175, 32;
	mov.b32 	%r470, -1;
	shl.b32 	%r471, %r470, %r469;
	not.b32 	%r472, %r471;
	and.b32  	%r473, %r861, %r472;
	shl.b32 	%r474, %r473, %r173;
	or.b32  	%r896, %r474, %r896;
$L__BB6_122:
	shl.b32 	%r475, %r896, 2;
	add.s32 	%r476, %r177, %r475;
	atom.shared.add.u32 	%r477, [%r476], 1;
	shr.u32 	%r478, %r858, %r879;
	and.b32  	%r897, %r478, %r174;
	@%p45 bra 	$L__BB6_124;
	min.u32 	%r479, %r175, 32;
	mov.b32 	%r480, -1;
	shl.b32 	%r481, %r480, %r479;
	not.b32 	%r482, %r481;
	and.b32  	%r483, %r859, %r482;
	shl.b32 	%r484, %r483, %r173;
	or.b32  	%r897, %r484, %r897;
$L__BB6_124:
	shl.b32 	%r485, %r897, 2;
	add.s32 	%r486, %r177, %r485;
	atom.shared.add.u32 	%r487, [%r486], 1;
	shr.u32 	%r488, %r856, %r879;
	and.b32  	%r898, %r488, %r174;
	@%p45 bra 	$L__BB6_126;
	min.u32 	%r489, %r175, 32;
	mov.b32 	%r490, -1;
	shl.b32 	%r491, %r490, %r489;
	not.b32 	%r492, %r491;
	and.b32  	%r493, %r857, %r492;
	shl.b32 	%r494, %r493, %r173;
	or.b32  	%r898, %r494, %r898;
$L__BB6_126:
	shl.b32 	%r495, %r898, 2;
	add.s32 	%r496, %r177, %r495;
	atom.shared.add.u32 	%r497, [%r496], 1;
	shr.u32 	%r498, %r854, %r879;
	and.b32  	%r899, %r498, %r174;
	@%p45 bra 	$L__BB6_128;
	min.u32 	%r499, %r175, 32;
	mov.b32 	%r500, -1;
	shl.b32 	%r501, %r500, %r499;
	not.b32 	%r502, %r501;
	and.b32  	%r503, %r855, %r502;
	shl.b32 	%r504, %r503, %r173;
	or.b32  	%r899, %r504, %r899;
$L__BB6_128:
	shl.b32 	%r505, %r899, 2;
	add.s32 	%r506, %r177, %r505;
	atom.shared.add.u32 	%r507, [%r506], 1;
	shr.u32 	%r508, %r852, %r879;
	and.b32  	%r900, %r508, %r174;
	@%p45 bra 	$L__BB6_130;
	min.u32 	%r509, %r175, 32;
	mov.b32 	%r510, -1;
	shl.b32 	%r511, %r510, %r509;
	not.b32 	%r512, %r511;
	and.b32  	%r513, %r853, %r512;
	shl.b32 	%r514, %r513, %r173;
	or.b32  	%r900, %r514, %r900;
$L__BB6_130:
	shl.b32 	%r515, %r900, 2;
	add.s32 	%r516, %r177, %r515;
	atom.shared.add.u32 	%r517, [%r516], 1;
	shr.u32 	%r518, %r850, %r879;
	and.b32  	%r901, %r518, %r174;
	@%p45 bra 	$L__BB6_132;
	min.u32 	%r519, %r175, 32;
	mov.b32 	%r520, -1;
	shl.b32 	%r521, %r520, %r519;
	not.b32 	%r522, %r521;
	and.b32  	%r523, %r851, %r522;
	shl.b32 	%r524, %r523, %r173;
	or.b32  	%r901, %r524, %r901;
$L__BB6_132:
	shl.b32 	%r525, %r901, 2;
	add.s32 	%r526, %r177, %r525;
	atom.shared.add.u32 	%r527, [%r526], 1;
	shr.u32 	%r528, %r848, %r879;
	and.b32  	%r902, %r528, %r174;
	@%p45 bra 	$L__BB6_134;
	min.u32 	%r529, %r175, 32;
	mov.b32 	%r530, -1;
	shl.b32 	%r531, %r530, %r529;
	not.b32 	%r532, %r531;
	and.b32  	%r533, %r849, %r532;
	shl.b32 	%r534, %r533, %r173;
	or.b32  	%r902, %r534, %r902;
$L__BB6_134:
	shl.b32 	%r535, %r902, 2;
	add.s32 	%r536, %r177, %r535;
	atom.shared.add.u32 	%r537, [%r536], 1;
	shr.u32 	%r538, %r846, %r879;
	and.b32  	%r903, %r538, %r174;
	@%p45 bra 	$L__BB6_136;
	min.u32 	%r539, %r175, 32;
	mov.b32 	%r540, -1;
	shl.b32 	%r541, %r540, %r539;
	not.b32 	%r542, %r541;
	and.b32  	%r543, %r847, %r542;
	shl.b32 	%r544, %r543, %r173;
	or.b32  	%r903, %r544, %r903;
$L__BB6_136:
	shl.b32 	%r545, %r903, 2;
	add.s32 	%r546, %r177, %r545;
	atom.shared.add.u32 	%r547, [%r546], 1;
$L__BB6_137:
	add.s32 	%r879, %r879, 8;
	add.s32 	%r878, %r878, 1;
	setp.lt.s32 	%p77, %r879, %r306;
	@%p77 bra 	$L__BB6_68;
$L__BB6_138:
	add.s32 	%r815, %r815, %r3;
	setp.lt.u32 	%p78, %r815, %r39;
	@%p78 bra 	$L__BB6_32;
$L__BB6_139:
	bar.sync 	0;
	@%p1 bra 	$L__BB6_221;
	setp.lt.u32 	%p79, %r4, 7;
	mov.b32 	%r906, 0;
	@%p79 bra 	$L__BB6_159;
	mov.b32 	%r904, 0;
$L__BB6_142:
	.pragma "nounroll";
	shl.b32 	%r702, %r904, 10;
	add.s32 	%r254, %r11, %r702;
	ld.shared.u32 	%r255, [%r254];
	setp.eq.s32 	%p80, %r255, 0;
	@%p80 bra 	$L__BB6_144;
	shl.b32 	%r703, %r904, 8;
	add.s32 	%r704, %r703, %r1;
	mul.wide.u32 	%rd12, %r704, 4;
	add.s64 	%rd13, %rd2, %rd12;
	atom.global.add.u32 	%r705, [%rd13], %r255;
$L__BB6_144:
	ld.shared.u32 	%r256, [%r254+1024];
	setp.eq.s32 	%p81, %r256, 0;
	@%p81 bra 	$L__BB6_146;
	shl.b32 	%r706, %r904, 8;
	add.s32 	%r707, %r706, %r1;
	add.s32 	%r708, %r707, 256;
	mul.wide.u32 	%rd14, %r708, 4;
	add.s64 	%rd15, %rd2, %rd14;
	atom.global.add.u32 	%r709, [%rd15], %r256;
$L__BB6_146:
	ld.shared.u32 	%r257, [%r254+2048];
	setp.eq.s32 	%p82, %r257, 0;
	@%p82 bra 	$L__BB6_148;
	shl.b32 	%r710, %r904, 8;
	add.s32 	%r711, %r710, %r1;
	add.s32 	%r712, %r711, 512;
	mul.wide.u32 	%rd16, %r712, 4;
	add.s64 	%rd17, %rd2, %rd16;
	atom.global.add.u32 	%r713, [%rd17], %r257;
$L__BB6_148:
	ld.shared.u32 	%r258, [%r254+3072];
	setp.eq.s32 	%p83, %r258, 0;
	@%p83 bra 	$L__BB6_150;
	shl.b32 	%r714, %r904, 8;
	add.s32 	%r715, %r714, %r1;
	add.s32 	%r716, %r715, 768;
	mul.wide.u32 	%rd18, %r716, 4;
	add.s64 	%rd19, %rd2, %rd18;
	atom.global.add.u32 	%r717, [%rd19], %r258;
$L__BB6_150:
	ld.shared.u32 	%r259, [%r254+4096];
	setp.eq.s32 	%p84, %r259, 0;
	@%p84 bra 	$L__BB6_152;
	shl.b32 	%r718, %r904, 8;
	add.s32 	%r719, %r718, %r1;
	add.s32 	%r720, %r719, 1024;
	mul.wide.u32 	%rd20, %r720, 4;
	add.s64 	%rd21, %rd2, %rd20;
	atom.global.add.u32 	%r721, [%rd21], %r259;
$L__BB6_152:
	ld.shared.u32 	%r260, [%r254+5120];
	setp.eq.s32 	%p85, %r260, 0;
	@%p85 bra 	$L__BB6_154;
	shl.b32 	%r722, %r904, 8;
	add.s32 	%r723, %r722, %r1;
	add.s32 	%r724, %r723, 1280;
	mul.wide.u32 	%rd22, %r724, 4;
	add.s64 	%rd23, %rd2, %rd22;
	atom.global.add.u32 	%r725, [%rd23], %r260;
$L__BB6_154:
	ld.shared.u32 	%r261, [%r254+6144];
	setp.eq.s32 	%p86, %r261, 0;
	@%p86 bra 	$L__BB6_156;
	shl.b32 	%r726, %r904, 8;
	add.s32 	%r727, %r726, %r1;
	add.s32 	%r728, %r727, 1536;
	mul.wide.u32 	%rd24, %r728, 4;
	add.s64 	%rd25, %rd2, %rd24;
	atom.global.add.u32 	%r729, [%rd25], %r261;
$L__BB6_156:
	ld.shared.u32 	%r262, [%r254+7168];
	setp.eq.s32 	%p87, %r262, 0;
	@%p87 bra 	$L__BB6_158;
	shl.b32 	%r730, %r904, 8;
	add.s32 	%r731, %r730, %r1;
	add.s32 	%r732, %r731, 1792;
	mul.wide.u32 	%rd26, %r732, 4;
	add.s64 	%rd27, %rd2, %rd26;
	atom.global.add.u32 	%r733, [%rd27], %r262;
$L__BB6_158:
	add.s32 	%r904, %r904, 8;
	setp.ne.s32 	%p88, %r904, %r14;
	mov.u32 	%r906, %r14;
	@%p88 bra 	$L__BB6_142;
$L__BB6_159:
	setp.eq.s32 	%p89, %r7, 0;
	@%p89 bra 	$L__BB6_180;
	setp.lt.u32 	%p90, %r8, 3;
	@%p90 bra 	$L__BB6_170;
	shl.b32 	%r734, %r906, 10;
	add.s32 	%r265, %r11, %r734;
	ld.shared.u32 	%r266, [%r265];
	setp.eq.s32 	%p91, %r266, 0;
	@%p91 bra 	$L__BB6_163;
	shl.b32 	%r735, %r906, 8;
	add.s32 	%r736, %r735, %r1;
	mul.wide.u32 	%rd28, %r736, 4;
	add.s64 	%rd29, %rd2, %rd28;
	atom.global.add.u32 	%r737, [%rd29], %r266;
$L__BB6_163:
	ld.shared.u32 	%r267, [%r265+1024];
	setp.eq.s32 	%p92, %r267, 0;
	@%p92 bra 	$L__BB6_165;
	shl.b32 	%r738, %r906, 8;
	add.s32 	%r739, %r738, %r1;
	add.s32 	%r740, %r739, 256;
	mul.wide.u32 	%rd30, %r740, 4;
	add.s64 	%rd31, %rd2, %rd30;
	atom.global.add.u32 	%r741, [%rd31], %r267;
$L__BB6_165:
	ld.shared.u32 	%r268, [%r265+2048];
	setp.eq.s32 	%p93, %r268, 0;
	@%p93 bra 	$L__BB6_167;
	shl.b32 	%r742, %r906, 8;
	add.s32 	%r743, %r742, %r1;
	add.s32 	%r744, %r743, 512;
	mul.wide.u32 	%rd32, %r744, 4;
	add.s64 	%rd33, %rd2, %rd32;
	atom.global.add.u32 	%r745, [%rd33], %r268;
$L__BB6_167:
	ld.shared.u32 	%r269, [%r265+3072];
	setp.eq.s32 	%p94, %r269, 0;
	@%p94 bra 	$L__BB6_169;
	shl.b32 	%r746, %r906, 8;
	add.s32 	%r747, %r746, %r1;
	add.s32 	%r748, %r747, 768;
	mul.wide.u32 	%rd34, %r748, 4;
	add.s64 	%rd35, %rd2, %rd34;
	atom.global.add.u32 	%r749, [%rd35], %r269;
$L__BB6_169:
	add.s32 	%r906, %r906, 4;
$L__BB6_170:
	setp.eq.s32 	%p95, %r9, 0;
	@%p95 bra 	$L__BB6_180;
	setp.eq.s32 	%p96, %r10, 0;
	@%p96 bra 	$L__BB6_177;
	shl.b32 	%r750, %r906, 10;
	add.s32 	%r272, %r11, %r750;
	ld.shared.u32 	%r273, [%r272];
	setp.eq.s32 	%p97, %r273, 0;
	@%p97 bra 	$L__BB6_174;
	shl.b32 	%r751, %r906, 8;
	add.s32 	%r752, %r751, %r1;
	mul.wide.u32 	%rd36, %r752, 4;
	add.s64 	%rd37, %rd2, %rd36;
	atom.global.add.u32 	%r753, [%rd37], %r273;
$L__BB6_174:
	ld.shared.u32 	%r274, [%r272+1024];
	setp.eq.s32 	%p98, %r274, 0;
	@%p98 bra 	$L__BB6_176;
	shl.b32 	%r754, %r906, 8;
	add.s32 	%r755, %r754, %r1;
	add.s32 	%r756, %r755, 256;
	mul.wide.u32 	%rd38, %r756, 4;
	add.s64 	%rd39, %rd2, %rd38;
	atom.global.add.u32 	%r757, [%rd39], %r274;
$L__BB6_176:
	add.s32 	%r906, %r906, 2;
$L__BB6_177:
	setp.eq.s32 	%p99, %r15, 0;
	@%p99 bra 	$L__BB6_180;
	shl.b32 	%r758, %r906, 10;
	add.s32 	%r759, %r11, %r758;
	ld.shared.u32 	%r277, [%r759];
	setp.eq.s32 	%p100, %r277, 0;
	@%p100 bra 	$L__BB6_180;
	shl.b32 	%r760, %r906, 8;
	add.s32 	%r761, %r760, %r1;
	mul.wide.u32 	%rd40, %r761, 4;
	add.s64 	%rd41, %rd2, %rd40;
	atom.global.add.u32 	%r762, [%rd41], %r277;
$L__BB6_180:
	setp.gt.u32 	%p101, %r1, 127;
	@%p101 bra 	$L__BB6_221;
	setp.lt.u32 	%p102, %r4, 7;
	mov.b32 	%r910, 0;
	@%p102 bra 	$L__BB6_200;
	mov.b32 	%r908, 0;
$L__BB6_183:
	.pragma "nounroll";
	shl.b32 	%r765, %r908, 10;
	add.s32 	%r279, %r11, %r765;
	ld.shared.u32 	%r280, [%r279+512];
	setp.eq.s32 	%p103, %r280, 0;
	shl.b32 	%r766, %r908, 8;
	add.s32 	%r767, %r766, %r1;
	mul.wide.u32 	%rd42, %r767, 4;
	add.s64 	%rd4, %rd2, %rd42;
	@%p103 bra 	$L__BB6_185;
	atom.global.add.u32 	%r768, [%rd4+512], %r280;
$L__BB6_185:
	ld.shared.u32 	%r281, [%r279+1536];
	setp.eq.s32 	%p104, %r281, 0;
	@%p104 bra 	$L__BB6_187;
	atom.global.add.u32 	%r769, [%rd4+1536], %r281;
$L__BB6_187:
	ld.shared.u32 	%r282, [%r279+2560];
	setp.eq.s32 	%p105, %r282, 0;
	@%p105 bra 	$L__BB6_189;
	atom.global.add.u32 	%r770, [%rd4+2560], %r282;
$L__BB6_189:
	ld.shared.u32 	%r283, [%r279+3584];
	setp.eq.s32 	%p106, %r283, 0;
	@%p106 bra 	$L__BB6_191;
	atom.global.add.u32 	%r771, [%rd4+3584], %r283;
$L__BB6_191:
	ld.shared.u32 	%r284, [%r279+4608];
	setp.eq.s32 	%p107, %r284, 0;
	@%p107 bra 	$L__BB6_193;
	atom.global.add.u32 	%r772, [%rd4+4608], %r284;
$L__BB6_193:
	ld.shared.u32 	%r285, [%r279+5632];
	setp.eq.s32 	%p108, %r285, 0;
	@%p108 bra 	$L__BB6_195;
	atom.global.add.u32 	%r773, [%rd4+5632], %r285;
$L__BB6_195:
	ld.shared.u32 	%r286, [%r279+6656];
	setp.eq.s32 	%p109, %r286, 0;
	@%p109 bra 	$L__BB6_197;
	atom.global.add.u32 	%r774, [%rd4+6656], %r286;
$L__BB6_197:
	ld.shared.u32 	%r287, [%r279+7680];
	setp.eq.s32 	%p110, %r287, 0;
	@%p110 bra 	$L__BB6_199;
	atom.global.add.u32 	%r775, [%rd4+7680], %r287;
$L__BB6_199:
	add.s32 	%r908, %r908, 8;
	setp.ne.s32 	%p111, %r908, %r14;
	mov.u32 	%r910, %r14;
	@%p111 bra 	$L__BB6_183;
$L__BB6_200:
	setp.eq.s32 	%p112, %r7, 0;
	@%p112 bra 	$L__BB6_221;
	setp.lt.u32 	%p113, %r8, 3;
	@%p113 bra 	$L__BB6_211;
	shl.b32 	%r776, %r910, 10;
	add.s32 	%r290, %r11, %r776;
	ld.shared.u32 	%r291, [%r290+512];
	setp.eq.s32 	%p114, %r291, 0;
	@%p114 bra 	$L__BB6_204;
	shl.b32 	%r777, %r910, 8;
	add.s32 	%r778, %r777, %r1;
	mul.wide.u32 	%rd43, %r778, 4;
	add.s64 	%rd44, %rd2, %rd43;
	atom.global.add.u32 	%r779, [%rd44+512], %r291;
$L__BB6_204:
	ld.shared.u32 	%r292, [%r290+1536];
	setp.eq.s32 	%p115, %r292, 0;
	@%p115 bra 	$L__BB6_206;
	shl.b32 	%r780, %r910, 8;
	add.s32 	%r781, %r780, %r1;
	add.s32 	%r782, %r781, 256;
	mul.wide.u32 	%rd45, %r782, 4;
	add.s64 	%rd46, %rd2, %rd45;
	atom.global.add.u32 	%r783, [%rd46+512], %r292;
$L__BB6_206:
	ld.shared.u32 	%r293, [%r290+2560];
	setp.eq.s32 	%p116, %r293, 0;
	@%p116 bra 	$L__BB6_208;
	shl.b32 	%r784, %r910, 8;
	add.s32 	%r785, %r784, %r1;
	add.s32 	%r786, %r785, 512;
	mul.wide.u32 	%rd47, %r786, 4;
	add.s64 	%rd48, %rd2, %rd47;
	atom.global.add.u32 	%r787, [%rd48+512], %r293;
$L__BB6_208:
	ld.shared.u32 	%r294, [%r290+3584];
	setp.eq.s32 	%p117, %r294, 0;
	@%p117 bra 	$L__BB6_210;
	shl.b32 	%r788, %r910, 8;
	add.s32 	%r789, %r788, %r1;
	add.s32 	%r790, %r789, 768;
	mul.wide.u32 	%rd49, %r790, 4;
	add.s64 	%rd50, %rd2, %rd49;
	atom.global.add.u32 	%r791, [%rd50+512], %r294;
$L__BB6_210:
	add.s32 	%r910, %r910, 4;
$L__BB6_211:
	setp.eq.s32 	%p118, %r9, 0;
	@%p118 bra 	$L__BB6_221;
	setp.eq.s32 	%p119, %r10, 0;
	@%p119 bra 	$L__BB6_218;
	shl.b32 	%r792, %r910, 10;
	add.s32 	%r297, %r11, %r792;
	ld.shared.u32 	%r298, [%r297+512];
	setp.eq.s32 	%p120, %r298, 0;
	@%p120 bra 	$L__BB6_215;
	shl.b32 	%r793, %r910, 8;
	add.s32 	%r794, %r793, %r1;
	mul.wide.u32 	%rd51, %r794, 4;
	add.s64 	%rd52, %rd2, %rd51;
	atom.global.add.u32 	%r795, [%rd52+512], %r298;
$L__BB6_215:
	ld.shared.u32 	%r299, [%r297+1536];
	setp.eq.s32 	%p121, %r299, 0;
	@%p121 bra 	$L__BB6_217;
	shl.b32 	%r796, %r910, 8;
	add.s32 	%r797, %r796, %r1;
	add.s32 	%r798, %r797, 256;
	mul.wide.u32 	%rd53, %r798, 4;
	add.s64 	%rd54, %rd2, %rd53;
	atom.global.add.u32 	%r799, [%rd54+512], %r299;
$L__BB6_217:
	add.s32 	%r910, %r910, 2;
$L__BB6_218:
	setp.eq.s32 	%p122, %r15, 0;
	@%p122 bra 	$L__BB6_221;
	shl.b32 	%r800, %r910, 10;
	add.s32 	%r801, %r11, %r800;
	ld.shared.u32 	%r302, [%r801+512];
	setp.eq.s32 	%p123, %r302, 0;
	@%p123 bra 	$L__BB6_221;
	shl.b32 	%r802, %r910, 8;
	add.s32 	%r803, %r802, %r1;
	mul.wide.u32 	%rd55, %r803, 4;
	add.s64 	%rd56, %rd2, %rd55;
	atom.global.add.u32 	%r804, [%rd56+512], %r302;
$L__BB6_221:
	bar.sync 	0;
	add.s32 	%r805, %r805, 1;
	setp.ne.s32 	%p124, %r805, %r18;
	@%p124 bra 	$L__BB6_2;
$L__BB6_222:
	ret;

}
	// .globl	_ZN3cub18CUB_300001_SM_10006detail10radix_sort33DeviceRadixSortExclusiveSumKernelINS1_5radix10policy_hubI6edge_tNS0_8NullTypeEjE10Policy1000EjEEvPT0_
.visible .entry _ZN3cub18CUB_300001_SM_10006detail10radix_sort33DeviceRadixSortExclusiveSumKernelINS1_5radix10policy_hubI6edge_tNS0_8NullTypeEjE10Policy1000EjEEvPT0_(
	.param .u64 .ptr .align 1 _ZN3cub18CUB_300001_SM_10006detail10radix_sort33DeviceRadixSortExclusiveSumKernelINS1_5radix10policy_hubI6edge_tNS0_8NullTypeEjE10Policy1000EjEEvPT0__param_0
)
{
	.reg .pred 	%p<4>;
	.reg .b32 	%r<77>;
	.reg .b64 	%rd<5>;
	// demoted variable
	.shared .align 16 .b8 _ZZN3cub18CUB_300001_SM_10006detail10radix_sort33DeviceRadixSortExclusiveSumKernelINS1_5radix10policy_hubI6edge_tNS0_8NullTypeEjE10Policy1000EjEEvPT0_E12temp_storage[1184];
	ld.param.u64 	%rd2, [_ZN3cub18CUB_300001_SM_10006detail10radix_sort33DeviceRadixSortExclusiveSumKernelINS1_5radix10policy_hubI6edge_tNS0_8NullTypeEjE10Policy1000EjEEvPT0__param_0];
	cvta.to.global.u64 	%rd3, %rd2;
	mov.u32 	%r6, %ctaid.x;
	shl.b32 	%r7, %r6, 8;
	mov.u32 	%r1, %tid.x;
	setp.gt.u32 	%p1, %r1, 255;
	add.s32 	%r8, %r7, %r1;
	mul.wide.s32 	%rd4, %r8, 4;
	add.s64 	%rd1, %rd3, %rd4;
	@%p1 bra 	$L__BB7_2;
	ld.global.u32 	%r76, [%rd1];
$L__BB7_2:
	shr.u32 	%r9, %r1, 3;
	add.s32 	%r10, %r9, %r1;
	shl.b32 	%r11, %r10, 2;
	mov.u32 	%r12, _ZZN3cub18CUB_300001_SM_10006detail10radix_sort33DeviceRadixSortExclusiveSumKernelINS1_5radix10policy_hubI6edge_tNS0_8NullTypeEjE10Policy1000EjEEvPT0_E12temp_storage;
	add.s32 	%r13, %r12, %r11;
	add.s32 	%r4, %r13, 16;
	st.shared.u32 	[%r13+16], %r76;
	bar.sync 	0;
	setp.gt.u32 	%p2, %r1, 31;
	@%p2 bra 	$L__BB7_4;
	mad.lo.s32 	%r45, %r1, 36, %r12;
	ld.shared.u32 	%r46, [%r45+16];
	ld.shared.u32 	%r47, [%r45+20];
	ld.shared.u32 	%r48, [%r45+24];
	ld.shared.u32 	%r49, [%r45+28];
	ld.shared.u32 	%r50, [%r45+32];
	ld.shared.u32 	%r51, [%r45+36];
	ld.shared.u32 	%r52, [%r45+40];
	ld.shared.u32 	%r53, [%r45+44];
	add.s32 	%r54, %r47, %r46;
	add.s32 	%r55, %r54, %r48;
	add.s32 	%r56, %r55, %r49;
	add.s32 	%r57, %r56, %r50;
	add.s32 	%r58, %r57, %r51;
	add.s32 	%r59, %r58, %r52;
	add.s32 	%r18, %r59, %r53;
	mov.b32 	%r16, 1;
	mov.b32 	%r41, 0;
	mov.b32 	%r43, -1;
	// begin inline asm
	{  .reg .u32 r0;  .reg .pred p;  shfl.sync.up.b32 r0|p, %r18, %r16, %r41, %r43;  @p add.u32 r0, r0, %r18;  mov.u32 %r14, r0;}
	// end inline asm
	mov.b32 	%r22, 2;
	// begin inline asm
	{  .reg .u32 r0;  .reg .pred p;  shfl.sync.up.b32 r0|p, %r14, %r22, %r41, %r43;  @p add.u32 r0, r0, %r14;  mov.u32 %r20, r0;}
	// end inline asm
	mov.b32 	%r28, 4;
	// begin inline asm
	{  .reg .u32 r0;  .reg .pred p;  shfl.sync.up.b32 r0|p, %r20, %r28, %r41, %r43;  @p add.u32 r0, r0, %r20;  mov.u32 %r26, r0;}
	// end inline asm
	mov.b32 	%r34, 8;
	// begin inline asm
	{  .reg .u32 r0;  .reg .pred p;  shfl.sync.up.b32 r0|p, %r26, %r34, %r41, %r43;  @p add.u32 r0, r0, %r26;  mov.u32 %r32, r0;}
	// end inline asm
	mov.b32 	%r40, 16;
	// begin inline asm
	{  .reg .u32 r0;  .reg .pred p;  shfl.sync.up.b32 r0|p, %r32, %r40, %r41, %r43;  @p add.u32 r0, r0, %r32;  mov.u32 %r38, r0;}
	// end inline asm
	sub.s32 	%r60, %r38, %r18;
	ld.shared.u32 	%r61, [%r45+16];
	ld.shared.u32 	%r62, [%r45+20];
	ld.shared.u32 	%r63, [%r45+24];
	ld.shared.u32 	%r64, [%r45+28];
	ld.shared.u32 	%r65, [%r45+32];
	ld.shared.u32 	%r66, [%r45+36];
	ld.shared.u32 	%r67, [%r45+40];
	add.s32 	%r68, %r61, %r60;
	add.s32 	%r69, %r62, %r68;
	add.s32 	%r70, %r63, %r69;
	add.s32 	%r71, %r64, %r70;
	add.s32 	%r72, %r65, %r71;
	add.s32 	%r73, %r66, %r72;
	add.s32 	%r74, %r67, %r73;
	st.shared.u32 	[%r45+16], %r60;
	st.shared.u32 	[%r45+20], %r68;
	st.shared.u32 	[%r45+24], %r69;
	st.shared.u32 	[%r45+28], %r70;
	st.shared.u32 	[%r45+32], %r71;
	st.shared.u32 	[%r45+36], %r72;
	st.shared.u32 	[%r45+40], %r73;
	st.shared.u32 	[%r45+44], %r74;
$L__BB7_4:
	setp.gt.u32 	%p3, %r1, 255;
	bar.sync 	0;
	@%p3 bra 	$L__BB7_6;
	ld.shared.u32 	%r75, [%r4];
	st.global.u32 	[%rd1], %r75;
$L__BB7_6:
	ret;

}
	// .globl	_ZN3cub18CUB_300001_SM_10006detail10radix_sort29DeviceRadixSortOnesweepKernelINS1_5radix10policy_hubI6edge_tNS0_8NullTypeEjE10Policy1000ELNS0_9SortOrderE0ES6_S7_jii17edge_decomposer_tEEvPT5_SD_PT3_PKSE_PT1_PKSI_PT2_PKSM_T4_iiT6_
.visible .entry _ZN3cub18CUB_300001_SM_10006detail10radix_sort29DeviceRadixSortOnesweepKernelINS1_5radix10policy_hubI6edge_tNS0_8NullTypeEjE10Policy1000ELNS0_9SortOrderE0ES6_S7_jii17edge_decomposer_tEEvPT5_SD_PT3_PKSE_PT1_PKSI_PT2_PKSM_T4_iiT6_(
	.param .u64 .ptr .align 1 _ZN3cub18CUB_300001_SM_10006detail10radix_sort29DeviceRadixSortOnesweepKernelINS1_5radix10policy_hubI6edge_tNS0_8NullTypeEjE10Policy1000ELNS0_9SortOrderE0ES6_S7_jii17edge_decomposer_tEEvPT5_SD_PT3_PKSE_PT1_PKSI_PT2_PKSM_T4_iiT6__param_0,
	.param .u64 .ptr .align 1 _ZN3cub18CUB_300001_SM_10006detail10radix_sort29DeviceRadixSortOnesweepKernelINS1_5radix10policy_hubI6edge_tNS0_8NullTypeEjE10Policy1000ELNS0_9SortOrderE0ES6_S7_jii17edge_decomposer_tEEvPT5_SD_PT3_PKSE_PT1_PKSI_PT2_PKSM_T4_iiT6__param_1,
	.param .u64 .ptr .align 1 _ZN3cub18CUB_300001_SM_10006detail10radix_sort29DeviceRadixSortOnesweepKernelINS1_5radix10policy_hubI6edge_tNS0_8NullTypeEjE10Policy1000ELNS0_9SortOrderE0ES6_S7_jii17edge_decomposer_tEEvPT5_SD_PT3_PKSE_PT1_PKSI_PT2_PKSM_T4_iiT6__param_2,
	.param .u64 .ptr .align 1 _ZN3cub18CUB_300001_SM_10006detail10radix_sort29DeviceRadixSortOnesweepKernelINS1_5radix10policy_hubI6edge_tNS0_8NullTypeEjE10Policy1000ELNS0_9SortOrderE0ES6_S7_jii17edge_decomposer_tEEvPT5_SD_PT3_PKSE_PT1_PKSI_PT2_PKSM_T4_iiT6__param_3,
	.param .u64 .ptr .align 1 _ZN3cub18CUB_300001_SM_10006detail10radix_sort29DeviceRadixSortOnesweepKernelINS1_5radix10policy_hubI6edge_tNS0_8NullTypeEjE10Policy1000ELNS0_9SortOrderE0ES6_S7_jii17edge_decomposer_tEEvPT5_SD_PT3_PKSE_PT1_PKSI_PT2_PKSM_T4_iiT6__param_4,
	.param .u64 .ptr .align 1 _ZN3cub18CUB_300001_SM_10006detail10radix_sort29DeviceRadixSortOnesweepKernelINS1_5radix10policy_hubI6edge_tNS0_8NullTypeEjE10Policy1000ELNS0_9SortOrderE0ES6_S7_jii17edge_decomposer_tEEvPT5_SD_PT3_PKSE_PT1_PKSI_PT2_PKSM_T4_iiT6__param_5,
	.param .u64 .ptr .align 1 _ZN3cub18CUB_300001_SM_10006detail10radix_sort29DeviceRadixSortOnesweepKernelINS1_5radix10policy_hubI6edge_tNS0_8NullTypeEjE10Policy1000ELNS0_9SortOrderE0ES6_S7_jii17edge_decomposer_tEEvPT5_SD_PT3_PKSE_PT1_PKSI_PT2_PKSM_T4_iiT6__param_6,
	.param .u64 .ptr .align 1 _ZN3cub18CUB_300001_SM_10006detail10radix_sort29DeviceRadixSortOnesweepKernelINS1_5radix10policy_hubI6edge_tNS0_8NullTypeEjE10Policy1000ELNS0_9SortOrderE0ES6_S7_jii17edge_decomposer_tEEvPT5_SD_PT3_PKSE_PT1_PKSI_PT2_PKSM_T4_iiT6__param_7,
	.param .u32 _ZN3cub18CUB_300001_SM_10006detail10radix_sort29DeviceRadixSortOnesweepKernelINS1_5radix10policy_hubI6edge_tNS0_8NullTypeEjE10Policy1000ELNS0_9SortOrderE0ES6_S7_jii17edge_decomposer_tEEvPT5_SD_PT3_PKSE_PT1_PKSI_PT2_PKSM_T4_iiT6__param_8,
	.param .u32 _ZN3cub18CUB_300001_SM_10006detail10radix_sort29DeviceRadixSortOnesweepKernelINS1_5radix10policy_hubI6edge_tNS0_8NullTypeEjE10Policy1000ELNS0_9SortOrderE0ES6_S7_jii17edge_decomposer_tEEvPT5_SD_PT3_PKSE_PT1_PKSI_PT2_PKSM_T4_iiT6__param_9,
	.param .u32 _ZN3cub18CUB_300001_SM_10006detail10radix_sort29DeviceRadixSortOnesweepKernelINS1_5radix10policy_hubI6edge_tNS0_8NullTypeEjE10Policy1000ELNS0_9SortOrderE0ES6_S7_jii17edge_decomposer_tEEvPT5_SD_PT3_PKSE_PT1_PKSI_PT2_PKSM_T4_iiT6__param_10,
	.param .align 1 .b8 _ZN3cub18CUB_300001_SM_10006detail10radix_sort29DeviceRadixSortOnesweepKernelINS1_5radix10policy_hubI6edge_tNS0_8NullTypeEjE10Policy1000ELNS0_9SortOrderE0ES6_S7_jii17edge_decomposer_tEEvPT5_SD_PT3_PKSE_PT1_PKSI_PT2_PKSM_T4_iiT6__param_11[1]
)
.maxntid 384
{
	.reg .pred 	%p<366>;
	.reg .b32 	%r<2932>;
	.reg .b64 	%rd<109>;
	// demoted variable
	.shared .align 16 .b8 _ZZN3cub18CUB_300001_SM_10006detail10radix_sort29DeviceRadixSortOnesweepKernelINS1_5radix10policy_hubI6edge_tNS0_8NullTypeEjE10Policy1000ELNS0_9SortOrderE0ES6_S7_jii17edge_decomposer_tEEvPT5_SD_PT3_PKSE_PT1_PKSI_PT2_PKSM_T4_iiT6_E1s[47104];
	ld.param.u64 	%rd15, [_ZN3cub18CUB_300001_SM_10006detail10radix_sort29DeviceRadixSortOnesweepKernelINS1_5radix10policy_hubI6edge_tNS0_8NullTypeEjE10Policy1000ELNS0_9SortOrderE0ES6_S7_jii17edge_decomposer_tEEvPT5_SD_PT3_PKSE_PT1_PKSI_PT2_PKSM_T4_iiT6__param_0];
	ld.param.u64 	%rd12, [_ZN3cub18CUB_300001_SM_10006detail10radix_sort29DeviceRadixSortOnesweepKernelINS1_5radix10policy_hubI6edge_tNS0_8NullTypeEjE10Policy1000ELNS0_9SortOrderE0ES6_S7_jii17edge_decomposer_tEEvPT5_SD_PT3_PKSE_PT1_PKSI_PT2_PKSM_T4_iiT6__param_1];
	ld.param.u64 	%rd16, [_ZN3cub18CUB_300001_SM_10006detail10radix_sort29DeviceRadixSortOnesweepKernelINS1_5radix10policy_hubI6edge_tNS0_8NullTypeEjE10Policy1000ELNS0_9SortOrderE0ES6_S7_jii17edge_decomposer_tEEvPT5_SD_PT3_PKSE_PT1_PKSI_PT2_PKSM_T4_iiT6__param_4];
	ld.param.u64 	%rd17, [_ZN3cub18CUB_300001_SM_10006detail10radix_sort29DeviceRadixSortOnesweepKernelINS1_5radix10policy_hubI6edge_tNS0_8NullTypeEjE10Policy1000ELNS0_9SortOrderE0ES6_S7_jii17edge_decomposer_tEEvPT5_SD_PT3_PKSE_PT1_PKSI_PT2_PKSM_T4_iiT6__param_5];
	ld.param.u32 	%r765, [_ZN3cub18CUB_300001_SM_10006detail10radix_sort29DeviceRadixSortOnesweepKernelINS1_5radix10policy_hubI6edge_tNS0_8NullTypeEjE10Policy1000ELNS0_9SortOrderE0ES6_S7_jii17edge_decomposer_tEEvPT5_SD_PT3_PKSE_PT1_PKSI_PT2_PKSM_T4_iiT6__param_8];
	ld.param.u32 	%r766, [_ZN3cub18CUB_300001_SM_10006detail10radix_sort29DeviceRadixSortOnesweepKernelINS1_5radix10policy_hubI6edge_tNS0_8NullTypeEjE10Policy1000ELNS0_9SortOrderE0ES6_S7_jii17edge_decomposer_tEEvPT5_SD_PT3_PKSE_PT1_PKSI_PT2_PKSM_T4_iiT6__param_9];
	ld.param.u32 	%r2852, [_ZN3cub18CUB_300001_SM_10006detail10radix_sort29DeviceRadixSortOnesweepKernelINS1_5radix10policy_hubI6edge_tNS0_8NullTypeEjE10Policy1000ELNS0_9SortOrderE0ES6_S7_jii17edge_decomposer_tEEvPT5_SD_PT3_PKSE_PT1_PKSI_PT2_PKSM_T4_iiT6__param_10];
	cvta.to.global.u64 	%rd1, %rd16;
	cvta.to.global.u64 	%rd2, %rd15;
	cvta.to.global.u64 	%rd3, %rd17;
	mov.u32 	%r1, %tid.x;
	shr.u32 	%r2, %r1, 5;
	// begin inline asm
	mov.u32 %r768, %laneid;
	// end inline asm
	setp.ne.s32 	%p1, %r1, 0;
	@%p1 bra 	$L__BB8_2;
	cvta.to.global.u64 	%rd18, %rd12;
	atom.global.add.u32 	%r769, [%rd18], 1;
	st.shared.u32 	[_ZZN3cub18CUB_300001_SM_10006detail10radix_sort29DeviceRadixSortOnesweepKernelINS1_5radix10policy_hubI6edge_tNS0_8NullTypeEjE10Policy1000ELNS0_9SortOrderE0ES6_S7_jii17edge_decomposer_tEEvPT5_SD_PT3_PKSE_PT1_PKSI_PT2_PKSM_T4_iiT6_E1s+46080], %r769;
$L__BB8_2:
	bar.sync 	0;
	ld.shared.u32 	%r4, [_ZZN3cub18CUB_300001_SM_10006detail10radix_sort29DeviceRadixSortOnesweepKernelINS1_5radix10policy_hubI6edge_tNS0_8NullTypeEjE10Policy1000ELNS0_9SortOrderE0ES6_S7_jii17edge_decomposer_tEEvPT5_SD_PT3_PKSE_PT1_PKSI_PT2_PKSM_T4_iiT6_E1s+46080];
	mul.lo.s32 	%r5, %r4, 5760;
	add.s32 	%r6, %r5, 5760;
	setp.gt.s32 	%p2, %r6, %r765;
	@%p2 bra 	$L__BB8_4;
	and.b32  	%r770, %r1, 31;
	and.b32  	%r771, %r1, 992;
	mul.lo.s32 	%r772, %r771, 15;
	or.b32  	%r773, %r772, %r770;
	cvt.u64.u32 	%rd19, %r5;
	cvt.u64.u32 	%rd20, %r773;
	add.s64 	%rd21, %rd20, %rd19;
	shl.b64 	%rd22, %rd21, 3;
	add.s64 	%rd23, %rd3, %rd22;
	ld.global.u32 	%r2577, [%rd23];
	ld.global.u32 	%r2576, [%rd23+4];
	ld.global.u32 	%r2575, [%rd23+256];
	ld.global.u32 	%r2574, [%rd23+260];
	ld.global.u32 	%r2573, [%rd23+512];
	ld.global.u32 	%r2572, [%rd23+516];
	ld.global.u32 	%r2571, [%rd23+768];
	ld.global.u32 	%r2570, [%rd23+772];
	ld.global.u32 	%r2569, [%rd23+1024];
	ld.global.u32 	%r2568, [%rd23+1028];
	ld.global.u32 	%r2567, [%rd23+1280];
	ld.global.u32 	%r2566, [%rd23+1284];
	ld.global.u32 	%r2565, [%rd23+1536];
	ld.global.u32 	%r2564, [%rd23+1540];
	ld.global.u32 	%r2563, [%rd23+1792];
	ld.global.u32 	%r2578, [%rd23+1796];
	ld.global.u32 	%r2579, [%rd23+2048];
	ld.global.u32 	%r2580, [%rd23+2052];
	ld.global.u32 	%r2581, [%rd23+2304];
	ld.global.u32 	%r2582, [%rd23+2308];
	ld.global.u32 	%r2583, [%rd23+2560];
	ld.global.u32 	%r2584, [%rd23+2564];
	ld.global.u32 	%r2585, [%rd23+2816];
	ld.global.u32 	%r2586, [%rd23+2820];
	ld.global.u32 	%r2587, [%rd23+3072];
	ld.global.u32 	%r2588, [%rd23+3076];
	ld.global.u32 	%r2589, [%rd23+3328];
	ld.global.u32 	%r2590, [%rd23+3332];
	ld.global.u32 	%r2591, [%rd23+3584];
	ld.global.u32 	%r2592, [%rd23+3588];
	bra.uni 	$L__BB8_34;
$L__BB8_4:
	cvt.u64.u32 	%rd24, %r5;
	sub.s32 	%r37, %r765, %r5;
	and.b32  	%r775, %r1, 31;
	and.b32  	%r776, %r1, 992;
	mul.lo.s32 	%r777, %r776, 15;
	or.b32  	%r38, %r777, %r775;
	setp.ge.s32 	%p3, %r38, %r37;
	cvt.u64.u32 	%rd25, %r38;
	add.s64 	%rd26, %rd25, %rd24;
	shl.b64 	%rd27, %rd26, 3;
	add.s64 	%rd4, %rd3, %rd27;
	mov.b32 	%r2576, -1;
	mov.u32 	%r2577, %r2576;
	@%p3 bra 	$L__BB8_6;
	ld.global.u32 	%r2577, [%rd4];
	ld.global.u32 	%r2576, [%rd4+4];
$L__BB8_6:
	add.s32 	%r779, %r38, 32;
	setp.ge.s32 	%p4, %r779, %r37;
	mov.b32 	%r2574, -1;
	mov.u32 	%r2575, %r2574;
	@%p4 bra 	$L__BB8_8;
	ld.global.u32 	%r2575, [%rd4+256];
	ld.global.u32 	%r2574, [%rd4+260];
$L__BB8_8:
	add.s32 	%r781, %r38, 64;
	setp.ge.s32 	%p5, %r781, %r37;
	mov.b32 	%r2572, -1;
	mov.u32 	%r2573, %r2572;
	@%p5 bra 	$L__BB8_10;
	ld.global.u32 	%r2573, [%rd4+512];
	ld.global.u32 	%r2572, [%rd4+516];
$L__BB8_10:
	add.s32 	%r783, %r38, 96;
	setp.ge.s32 	%p6, %r783, %r37;
	mov.b32 	%r2570, -1;
	mov.u32 	%r2571, %r2570;
	@%p6 bra 	$L__BB8_12;
	ld.global.u32 	%r2571, [%rd4+768];
	ld.global.u32 	%r2570, [%rd4+772];
$L__BB8_12:
	add.s32 	%r785, %r38, 128;
	setp.ge.s32 	%p7, %r785, %r37;
	mov.b32 	%r2568, -1;
	mov.u32 	%r2569, %r2568;
	@%p7 bra 	$L__BB8_14;
	ld.global.u32 	%r2569, [%rd4+1024];
	ld.global.u32 	%r2568, [%rd4+1028];
$L__BB8_14:
	add.s32 	%r787, %r38, 160;
	setp.ge.s32 	%p8, %r787, %r37;
	mov.b32 	%r2566, -1;
	mov.u32 	%r2567, %r2566;
	@%p8 bra 	$L__BB8_16;
	ld.global.u32 	%r2567, [%rd4+1280];
	ld.global.u32 	%r2566, [%rd4+1284];
$L__BB8_16:
	add.s32 	%r789, %r38, 192;
	setp.ge.s32 	%p9, %r789, %r37;
	mov.b32 	%r2564, -1;
	mov.u32 	%r2565, %r2564;
	@%p9 bra 	$L__BB8_18;
	ld.global.u32 	%r2565, [%rd4+1536];
	ld.global.u32 	%r2564, [%rd4+1540];
$L__BB8_18:
	add.s32 	%r791, %r38, 224;
	setp.ge.s32 	%p10, %r791, %r37;
	mov.b32 	%r2563, -1;
	mov.u32 	%r2578, %r2563;
	@%p10 bra 	$L__BB8_20;
	ld.global.u32 	%r2563, [%rd4+1792];
	ld.global.u32 	%r2578, [%rd4+1796];
$L__BB8_20:
	add.s32 	%r793, %r38, 256;
	setp.ge.s32 	%p11, %r793, %r37;
	mov.b32 	%r2579, -1;
	mov.u32 	%r2580, %r2579;
	@%p11 bra 	$L__BB8_22;
	ld.global.u32 	%r2579, [%rd4+2048];
	ld.global.u32 	%r2580, [%rd4+2052];
$L__BB8_22:
	add.s32 	%r795, %r38, 288;
	setp.ge.s32 	%p12, %r795, %r37;
	mov.b32 	%r2581, -1;
	mov.u32 	%r2582, %r2581;
	@%p12 bra 	$L__BB8_24;
	ld.global.u32 	%r2581, [%rd4+2304];
	ld.global.u32 	%r2582, [%rd4+2308];
$L__BB8_24:
	add.s32 	%r797, %r38, 320;
	setp.ge.s32 	%p13, %r797, %r37;
	mov.b32 	%r2583, -1;
	mov.u32 	%r2584, %r2583;
	@%p13 bra 	$L__BB8_26;
	ld.global.u32 	%r2583, [%rd4+2560];
	ld.global.u32 	%r2584, [%rd4+2564];
$L__BB8_26:
	add.s32 	%r799, %r38, 352;
	setp.ge.s32 	%p14, %r799, %r37;
	mov.b32 	%r2585, -1;
	mov.u32 	%r2586, %r2585;
	@%p14 bra 	$L__BB8_28;
	ld.global.u32 	%r2585, [%rd4+2816];
	ld.global.u32 	%r2586, [%rd4+2820];
$L__BB8_28:
	add.s32 	%r801, %r38, 384;
	setp.ge.s32 	%p15, %r801, %r37;
	mov.b32 	%r2587, -1;
	mov.u32 	%r2588, %r2587;
	@%p15 bra 	$L__BB8_30;
	ld.global.u32 	%r2587, [%rd4+3072];
	ld.global.u32 	%r2588, [%rd4+3076];
$L__BB8_30:
	add.s32 	%r803, %r38, 416;
	setp.ge.s32 	%p16, %r803, %r37;
	mov.b32 	%r2589, -1;
	mov.u32 	%r2590, %r2589;
	@%p16 bra 	$L__BB8_32;
	ld.global.u32 	%r2589, [%rd4+3328];
	ld.global.u32 	%r2590, [%rd4+3332];
$L__BB8_32:
	add.s32 	%r805, %r38, 448;
	setp.ge.s32 	%p17, %r805, %r37;
	mov.b32 	%r2591, -1;
	mov.u32 	%r2592, %r2591;
	@%p17 bra 	$L__BB8_34;
	ld.global.u32 	%r2591, [%rd4+3584];
	ld.global.u32 	%r2592, [%rd4+3588];
$L__BB8_34:
	shl.b32 	%r806, %r2, 10;
	mov.u32 	%r807, _ZZN3cub18CUB_300001_SM_10006detail10radix_sort29DeviceRadixSortOnesweepKernelINS1_5radix10policy_hubI6edge_tNS0_8NullTypeEjE10Policy1000ELNS0_9SortOrderE0ES6_S7_jii17edge_decomposer_tEEvPT5_SD_PT3_PKSE_PT1_PKSI_PT2_PKSM_T4_iiT6_E1s;
	add.s32 	%r127, %r807, %r806;
	setp.gt.s32 	%p18, %r768, 255;
	@%p18 bra 	$L__BB8_47;
	max.s32 	%r808, %r768, 224;
	sub.s32 	%r809, %r808, %r768;
	add.s32 	%r810, %r809, 31;
	shr.u32 	%r811, %r810, 5;
	add.s32 	%r128, %r811, 1;
	and.b32  	%r129, %r128, 15;
	setp.lt.u32 	%p19, %r810, 480;
	mov.u32 	%r2596, %r768;
	@%p19 bra 	$L__BB8_38;
	and.b32  	%r812, %r128, 268435440;
	neg.s32 	%r2594, %r812;
	shl.b32 	%r814, %r768, 2;
	add.s32 	%r815, %r806, %r814;
	add.s32 	%r817, %r815, %r807;
	add.s32 	%r2593, %r817, 1024;
	mov.u32 	%r2596, %r768;
$L__BB8_37:
	.pragma "nounroll";
	mov.b32 	%r818, 0;
	st.shared.u32 	[%r2593+-1024], %r818;
	st.shared.u32 	[%r2593+-896], %r818;
	st.shared.u32 	[%r2593+-768], %r818;
	st.shared.u32 	[%r2593+-640], %r818;
	st.shared.u32 	[%r2593+-512], %r818;
	st.shared.u32 	[%r2593+-384], %r818;
	st.shared.u32 	[%r2593+-256], %r818;
	st.shared.u32 	[%r2593+-128], %r818;
	st.shared.u32 	[%r2593], %r818;
	st.shared.u32 	[%r2593+128], %r818;
	st.shared.u32 	[%r2593+256], %r818;
	st.shared.u32 	[%r2593+384], %r818;
	st.shared.u32 	[%r2593+512], %r818;
	st.shared.u32 	[%r2593+640], %r818;
	st.shared.u32 	[%r2593+768], %r818;
	st.shared.u32 	[%r2593+896], %r818;
	add.s32 	%r2596, %r2596, 512;
	add.s32 	%r2594, %r2594, 16;
	add.s32 	%r2593, %r2593, 2048;
	setp.ne.s32 	%p20, %r2594, 0;
	@%p20 bra 	$L__BB8_37;
$L__BB8_38:
	setp.eq.s32 	%p21, %r129, 0;
	@%p21 bra 	$L__BB8_47;
	and.b32  	%r139, %r128, 7;
	setp.lt.u32 	%p22, %r129, 8;
	@%p22 bra 	$L__BB8_41;
	shl.b32 	%r819, %r2596, 2;
	add.s32 	%r820, %r127, %r819;
	mov.b32 	%r821, 0;
	st.shared.u32 	[%r820], %r821;
	st.shared.u32 	[%r820+128], %r821;
	st.shared.u32 	[%r820+256], %r821;
	st.shared.u32 	[%r820+384], %r821;
	st.shared.u32 	[%r820+512], %r821;
	st.shared.u32 	[%r820+640], %r821;
	st.shared.u32 	[%r820+768], %r821;
	st.shared.u32 	[%r820+896], %r821;
	add.s32 	%r2596, %r2596, 256;
$L__BB8_41:
	setp.eq.s32 	%p23, %r139, 0;
	@%p23 bra 	$L__BB8_47;
	and.b32  	%r142, %r128, 3;
	setp.lt.u32 	%p24, %r139, 4;
	@%p24 bra 	$L__BB8_44;
	shl.b32 	%r822, %r2596, 2;
	add.s32 	%r823, %r127, %r822;
	mov.b32 	%r824, 0;
	st.shared.u32 	[%r823], %r824;
	st.shared.u32 	[%r823+128], %r824;
	st.shared.u32 	[%r823+256], %r824;
	st.shared.u32 	[%r823+384], %r824;
	add.s32 	%r2596, %r2596, 128;
$L__BB8_44:
	setp.eq.s32 	%p25, %r142, 0;
	@%p25 bra 	$L__BB8_47;
	shl.b32 	%r826, %r2596, 2;
	add.s32 	%r827, %r806, %r826;
	add.s32 	%r2600, %r807, %r827;
	neg.s32 	%r2599, %r142;
$L__BB8_46:
	.pragma "nounroll";
	mov.b32 	%r829, 0;
	st.shared.u32 	[%r2600], %r829;
	add.s32 	%r2600, %r2600, 128;
	add.s32 	%r2599, %r2599, 1;
	setp.ne.s32 	%p26, %r2599, 0;
	@%p26 bra 	$L__BB8_46;
$L__BB8_47:
	bar.warp.sync 	-1;
	setp.gt.u32 	%p27, %r766, 31;
	sub.s32 	%r831, 32, %r766;
	min.u32 	%r151, %r2852, %r831;
	mov.b32 	%r832, -1;
	shl.b32 	%r833, %r832, %r151;
	not.b32 	%r152, %r833;
	sub.s32 	%r153, %r2852, %r151;
	add.s32 	%r2855, %r766, -32;
	mov.b32 	%r2602, 0;
	mov.u32 	%r2601, %r2852;
	mov.u32 	%r2603, %r2602;
	mov.u32 	%r2604, %r2855;
	@%p27 bra 	$L__BB8_50;
	setp.eq.s32 	%p28, %r2852, 0;
	mov.b32 	%r2601, 0;
	mov.u32 	%r2602, %r2601;
	mov.u32 	%r2603, %r2601;
	mov.u32 	%r2604, %r2601;
	@%p28 bra 	$L__BB8_50;
	shr.u32 	%r836, %r2576, %r766;
	and.b32  	%r2603, %r836, %r152;
	mov.u32 	%r2601, %r153;
	mov.u32 	%r2602, %r151;
$L__BB8_50:
	setp.gt.u32 	%p29, %r2604, 31;
	@%p29 bra 	$L__BB8_53;
	setp.eq.s32 	%p30, %r2601, 0;
	@%p30 bra 	$L__BB8_53;
	sub.s32 	%r837, 32, %r2604;
	min.u32 	%r838, %r2601, %r837;
	mov.b32 	%r839, -1;
	shl.b32 	%r840, %r839, %r838;
	not.b32 	%r841, %r840;
	shr.u32 	%r842, %r2577, %r2604;
	and.b32  	%r843, %r842, %r841;
	shl.b32 	%r844, %r843, %r2602;
	or.b32  	%r2603, %r844, %r2603;
$L__BB8_53:
	shl.b32 	%r846, %r2603, 2;
	add.s32 	%r847, %r127, %r846;
	atom.shared.add.u32 	%r848, [%r847], 1;
	mov.b32 	%r2607, 0;
	mov.u32 	%r2606, %r2852;
	mov.u32 	%r2608, %r2607;
	mov.u32 	%r2609, %r2855;
	@%p27 bra 	$L__BB8_56;
	setp.eq.s32 	%p32, %r2852, 0;
	mov.b32 	%r2606, 0;
	mov.u32 	%r2607, %r2606;
	mov.u32 	%r2608, %r2606;
	mov.u32 	%r2609, %r2606;
	@%p32 bra 	$L__BB8_56;
	shr.u32 	%r851, %r2574, %r766;
	and.b32  	%r2608, %r851, %r152;
	mov.u32 	%r2606, %r153;
	mov.u32 	%r2607, %r151;
$L__BB8_56:
	setp.gt.u32 	%p33, %r2609, 31;
	@%p33 bra 	$L__BB8_59;
	setp.eq.s32 	%p34, %r2606, 0;
	@%p34 bra 	$L__BB8_59;
	sub.s32 	%r852, 32, %r2609;
	min.u32 	%r853, %r2606, %r852;
	mov.b32 	%r854, -1;
	shl.b32 	%r855, %r854, %r853;
	not.b32 	%r856, %r855;
	shr.u32 	%r857, %r2575, %r2609;
	and.b32  	%r858, %r857, %r856;
	shl.b32 	%r859, %r858, %r2607;
	or.b32  	%r2608, %r859, %r2608;
$L__BB8_59:
	shl.b32 	%r861, %r2608, 2;
	add.s32 	%r862, %r127, %r861;
	atom.shared.add.u32 	%r863, [%r862], 1;
	mov.b32 	%r2612, 0;
	mov.u32 	%r2611, %r2852;
	mov.u32 	%r2613, %r2612;
	mov.u32 	%r2614, %r2855;
	@%p27 bra 	$L__BB8_62;
	setp.eq.s32 	%p36, %r2852, 0;
	mov.b32 	%r2611, 0;
	mov.u32 	%r2612, %r2611;
	mov.u32 	%r2613, %r2611;
	mov.u32 	%r2614, %r2611;
	@%p36 bra 	$L__BB8_62;
	shr.u32 	%r866, %r2572, %r766;
	and.b32  	%r2613, %r866, %r152;
	mov.u32 	%r2611, %r153;
	mov.u32 	%r2612, %r151;
$L__BB8_62:
	setp.gt.u32 	%p37, %r2614, 31;
	@%p37 bra 	$L__BB8_65;
	setp.eq.s32 	%p38, %r2611, 0;
	@%p38 bra 	$L__BB8_65;
	sub.s32 	%r867, 32, %r2614;
	min.u32 	%r868, %r2611, %r867;
	mov.b32 	%r869, -1;
	shl.b32 	%r870, %r869, %r868;
	not.b32 	%r871, %r870;
	shr.u32 	%r872, %r2573, %r2614;
	and.b32  	%r873, %r872, %r871;
	shl.b32 	%r874, %r873, %r2612;
	or.b32  	%r2613, %r874, %r2613;
$L__BB8_65:
	shl.b32 	%r876, %r2613, 2;
	add.s32 	%r877, %r127, %r876;
	atom.shared.add.u32 	%r878, [%r877], 1;
	mov.b32 	%r2617, 0;
	mov.u32 	%r2616, %r2852;
	mov.u32 	%r2618, %r2617;
	mov.u32 	%r2619, %r2855;
	@%p27 bra 	$L__BB8_68;
	setp.eq.s32 	%p40, %r2852, 0;
	mov.b32 	%r2616, 0;
	mov.u32 	%r2617, %r2616;
	mov.u32 	%r2618, %r2616;
	mov.u32 	%r2619, %r2616;
	@%p40 bra 	$L__BB8_68;
	shr.u32 	%r881, %r2570, %r766;
	and.b32  	%r2618, %r881, %r152;
	mov.u32 	%r2616, %r153;
	mov.u32 	%r2617, %r151;
$L__BB8_68:
	setp.gt.u32 	%p41, %r2619, 31;
	@%p41 bra 	$L__BB8_71;
	setp.eq.s32 	%p42, %r2616, 0;
	@%p42 bra 	$L__BB8_71;
	sub.s32 	%r882, 32, %r2619;
	min.u32 	%r883, %r2616, %r882;
	mov.b32 	%r884, -1;
	shl.b32 	%r885, %r884, %r883;
	not.b32 	%r886, %r885;
	shr.u32 	%r887, %r2571, %r2619;
	and.b32  	%r888, %r887, %r886;
	shl.b32 	%r889, %r888, %r2617;
	or.b32  	%r2618, %r889, %r2618;
$L__BB8_71:
	shl.b32 	%r891, %r2618, 2;
	add.s32 	%r892, %r127, %r891;
	atom.shared.add.u32 	%r893, [%r892], 1;
	mov.b32 	%r2622, 0;
	mov.u32 	%r2621, %r2852;
	mov.u32 	%r2623, %r2622;
	mov.u32 	%r2624, %r2855;
	@%p27 bra 	$L__BB8_74;
	setp.eq.s32 	%p44, %r2852, 0;
	mov.b32 	%r2621, 0;
	mov.u32 	%r2622, %r2621;
	mov.u32 	%r2623, %r2621;
	mov.u32 	%r2624, %r2621;
	@%p44 bra 	$L__BB8_74;
	shr.u32 	%r896, %r2568, %r766;
	and.b32  	%r2623, %r896, %r152;
	mov.u32 	%r2621, %r153;
	mov.u32 	%r2622, %r151;
$L__BB8_74:
	setp.gt.u32 	%p45, %r2624, 31;
	@%p45 bra 	$L__BB8_77;
	setp.eq.s32 	%p46, %r2621, 0;
	@%p46 bra 	$L__BB8_77;
	sub.s32 	%r897, 32, %r2624;
	min.u32 	%r898, %r2621, %r897;
	mov.b32 	%r899, -1;
	shl.b32 	%r900, %r899, %r898;
	not.b32 	%r901, %r900;
	shr.u32 	%r902, %r2569, %r2624;
	and.b32  	%r903, %r902, %r901;
	shl.b32 	%r904, %r903, %r2622;
	or.b32  	%r2623, %r904, %r2623;
$L__BB8_77:
	shl.b32 	%r906, %r2623, 2;
	add.s32 	%r907, %r127, %r906;
	atom.shared.add.u32 	%r908, [%r907], 1;
	mov.b32 	%r2627, 0;
	mov.u32 	%r2626, %r2852;
	mov.u32 	%r2628, %r2627;
	mov.u32 	%r2629, %r2855;
	@%p27 bra 	$L__BB8_80;
	setp.eq.s32 	%p48, %r2852, 0;
	mov.b32 	%r2626, 0;
	mov.u32 	%r2627, %r2626;
	mov.u32 	%r2628, %r2626;
	mov.u32 	%r2629, %r2626;
	@%p48 bra 	$L__BB8_80;
	shr.u32 	%r911, %r2566, %r766;
	and.b32  	%r2628, %r911, %r152;
	mov.u32 	%r2626, %r153;
	mov.u32 	%r2627, %r151;
$L__BB8_80:
	setp.gt.u32 	%p49, %r2629, 31;
	@%p49 bra 	$L__BB8_83;
	setp.eq.s32 	%p50, %r2626, 0;
	@%p50 bra 	$L__BB8_83;
	sub.s32 	%r912, 32, %r2629;
	min.u32 	%r913, %r2626, %r912;
	mov.b32 	%r914, -1;
	shl.b32 	%r915, %r914, %r913;
	not.b32 	%r916, %r915;
	shr.u32 	%r917, %r2567, %r2629;
	and.b32  	%r918, %r917, %r916;
	shl.b32 	%r919, %r918, %r2627;
	or.b32  	%r2628, %r919, %r2628;
$L__BB8_83:
	shl.b32 	%r921, %r2628, 2;
	add.s32 	%r922, %r127, %r921;
	atom.shared.add.u32 	%r923, [%r922], 1;
	mov.b32 	%r2632, 0;
	mov.u32 	%r2631, %r2852;
	mov.u32 	%r2633, %r2632;
	mov.u32 	%r2634, %r2855;
	@%p27 bra 	$L__BB8_86;
	setp.eq.s32 	%p52, %r2852, 0;
	mov.b32 	%r2631, 0;
	mov.u32 	%r2632, %r2631;
	mov.u32 	%r2633, %r2631;
	mov.u32 	%r2634, %r2631;
	@%p52 bra 	$L__BB8_86;
	shr.u32 	%r926, %r2564, %r766;
	and.b32  	%r2633, %r926, %r152;
	mov.u32 	%r2631, %r153;
	mov.u32 	%r2632, %r151;
$L__BB8_86:
	setp.gt.u32 	%p53, %r2634, 31;
	@%p53 bra 	$L__BB8_89;
	setp.eq.s32 	%p54, %r2631, 0;
	@%p54 bra 	$L__BB8_89;
	sub.s32 	%r927, 32, %r2634;
	min.u32 	%r928, %r2631, %r927;
	mov.b32 	%r929, -1;
	shl.b32 	%r930, %r929, %r928;
	not.b32 	%r931, %r930;
	shr.u32 	%r932, %r2565, %r2634;
	and.b32  	%r933, %r932, %r931;
	shl.b32 	%r934, %r933, %r2632;
	or.b32  	%r2633, %r934, %r2633;
$L__BB8_89:
	shl.b32 	%r936, %r2633, 2;
	add.s32 	%r937, %r127, %r936;
	atom.shared.add.u32 	%r938, [%r937], 1;
	mov.b32 	%r2637, 0;
	mov.u32 	%r2636, %r2852;
	mov.u32 	%r2638, %r2637;
	mov.u32 	%r2639, %r2855;
	@%p27 bra 	$L__BB8_92;
	setp.eq.s32 	%p56, %r2852, 0;
	mov.b32 	%r2636, 0;
	mov.u32 	%r2637, %r2636;
	mov.u32 	%r2638, %r2636;
	mov.u32 	%r2639, %r2636;
	@%p56 bra 	$L__BB8_92;
	shr.u32 	%r941, %r2578, %r766;
	and.b32  	%r2638, %r941, %r152;
	mov.u32 	%r2636, %r153;
	mov.u32 	%r2637, %r151;
$L__BB8_92:
	setp.gt.u32 	%p57, %r2639, 31;
	@%p57 bra 	$L__BB8_95;
	setp.eq.s32 	%p58, %r2636, 0;
	@%p58 bra 	$L__BB8_95;
	sub.s32 	%r942, 32, %r2639;
	min.u32 	%r943, %r2636, %r942;
	mov.b32 	%r944, -1;
	shl.b32 	%r945, %r944, %r943;
	not.b32 	%r946, %r945;
	shr.u32 	%r947, %r2563, %r2639;
	and.b32  	%r948, %r947, %r946;
	shl.b32 	%r949, %r948, %r2637;
	or.b32  	%r2638, %r949, %r2638;
$L__BB8_95:
	shl.b32 	%r951, %r2638, 2;
	add.s32 	%r952, %r127, %r951;
	atom.shared.add.u32 	%r953, [%r952], 1;
	mov.b32 	%r2642, 0;
	mov.u32 	%r2641, %r2852;
	mov.u32 	%r2643, %r2642;
	mov.u32 	%r2644, %r2855;
	@%p27 bra 	$L__BB8_98;
	setp.eq.s32 	%p60, %r2852, 0;
	mov.b32 	%r2641, 0;
	mov.u32 	%r2642, %r2641;
	mov.u32 	%r2643, %r2641;
	mov.u32 	%r2644, %r2641;
	@%p60 bra 	$L__BB8_98;
	shr.u32 	%r956, %r2580, %r766;
	and.b32  	%r2643, %r956, %r152;
	mov.u32 	%r2641, %r153;
	mov.u32 	%r2642, %r151;
$L__BB8_98:
	setp.gt.u32 	%p61, %r2644, 31;
	@%p61 bra 	$L__BB8_101;
	setp.eq.s32 	%p62, %r2641, 0;
	@%p62 bra 	$L__BB8_101;
	sub.s32 	%r957, 32, %r2644;
	min.u32 	%r958, %r2641, %r957;
	mov.b32 	%r959, -1;
	shl.b32 	%r960, %r959, %r958;
	not.b32 	%r961, %r960;
	shr.u32 	%r962, %r2579, %r2644;
	and.b32  	%r963, %r962, %r961;
	shl.b32 	%r964, %r963, %r2642;
	or.b32  	%r2643, %r964, %r2643;
$L__BB8_101:
	shl.b32 	%r966, %r2643, 2;
	add.s32 	%r967, %r127, %r966;
	atom.shared.add.u32 	%r968, [%r967], 1;
	mov.b32 	%r2647, 0;
	mov.u32 	%r2646, %r2852;
	mov.u32 	%r2648, %r2647;
	mov.u32 	%r2649, %r2855;
	@%p27 bra 	$L__BB8_104;
	setp.eq.s32 	%p64, %r2852, 0;
	mov.b32 	%r2646, 0;
	mov.u32 	%r2647, %r2646;
	mov.u32 	%r2648, %r2646;
	mov.u32 	%r2649, %r2646;
	@%p64 bra 	$L__BB8_104;
	shr.u32 	%r971, %r2582, %r766;
	and.b32  	%r2648, %r971, %r152;
	mov.u32 	%r2646, %r153;
	mov.u32 	%r2647, %r151;
$L__BB8_104:
	setp.gt.u32 	%p65, %r2649, 31;
	@%p65 bra 	$L__BB8_107;
	setp.eq.s32 	%p66, %r2646, 0;
	@%p66 bra 	$L__BB8_107;
	sub.s32 	%r972, 32, %r2649;
	min.u32 	%r973, %r2646, %r972;
	mov.b32 	%r974, -1;
	shl.b32 	%r975, %r974, %r973;
	not.b32 	%r976, %r975;
	shr.u32 	%r977, %r2581, %r2649;
	and.b32  	%r978, %r977, %r976;
	shl.b32 	%r979, %r978, %r2647;
	or.b32  	%r2648, %r979, %r2648;
$L__BB8_107:
	shl.b32 	%r981, %r2648, 2;
	add.s32 	%r982, %r127, %r981;
	atom.shared.add.u32 	%r983, [%r982], 1;
	mov.b32 	%r2652, 0;
	mov.u32 	%r2651, %r2852;
	mov.u32 	%r2653, %r2652;
	mov.u32 	%r2654, %r2855;
	@%p27 bra 	$L__BB8_110;
	setp.eq.s32 	%p68, %r2852, 0;
	mov.b32 	%r2651, 0;
	mov.u32 	%r2652, %r2651;
	mov.u32 	%r2653, %r2651;
	mov.u32 	%r2654, %r2651;
	@%p68 bra 	$L__BB8_110;
	shr.u32 	%r986, %r2584, %r766;
	and.b32  	%r2653, %r986, %r152;
	mov.u32 	%r2651, %r153;
	mov.u32 	%r2652, %r151;
$L__BB8_110:
	setp.gt.u32 	%p69, %r2654, 31;
	@%p69 bra 	$L__BB8_113;
	setp.eq.s32 	%p70, %r2651, 0;
	@%p70 bra 	$L__BB8_113;
	sub.s32 	%r987, 32, %r2654;
	min.u32 	%r988, %r2651, %r987;
	mov.b32 	%r989, -1;
	shl.b32 	%r990, %r989, %r988;
	not.b32 	%r991, %r990;
	shr.u32 	%r992, %r2583, %r2654;
	and.b32  	%r993, %r992, %r991;
	shl.b32 	%r994, %r993, %r2652;
	or.b32  	%r2653, %r994, %r2653;
$L__BB8_113:
	shl.b32 	%r996, %r2653, 2;
	add.s32 	%r997, %r127, %r996;
	atom.shared.add.u32 	%r998, [%r997], 1;
	mov.b32 	%r2657, 0;
	mov.u32 	%r2656, %r2852;
	mov.u32 	%r2658, %r2657;
	mov.u32 	%r2659, %r2855;
	@%p27 bra 	$L__BB8_116;
	setp.eq.s32 	%p72, %r2852, 0;
	mov.b32 	%r2656, 0;
	mov.u32 	%r2657, %r2656;
	mov.u32 	%r2658, %r2656;
	mov.u32 	%r2659, %r2656;
	@%p72 bra 	$L__BB8_116;
	shr.u32 	%r1001, %r2586, %r766;
	and.b32  	%r2658, %r1001, %r152;
	mov.u32 	%r2656, %r153;
	mov.u32 	%r2657, %r151;
$L__BB8_116:
	setp.gt.u32 	%p73, %r2659, 31;
	@%p73 bra 	$L__BB8_119;
	setp.eq.s32 	%p74, %r2656, 0;
	@%p74 bra 	$L__BB8_119;
	sub.s32 	%r1002, 32, %r2659;
	min.u32 	%r1003, %r2656, %r1002;
	mov.b32 	%r1004, -1;
	shl.b32 	%r1005, %r1004, %r1003;
	not.b32 	%r1006, %r1005;
	shr.u32 	%r1007, %r2585, %r2659;
	and.b32  	%r1008, %r1007, %r1006;
	shl.b32 	%r1009, %r1008, %r2657;
	or.b32  	%r2658, %r1009, %r2658;
$L__BB8_119:
	shl.b32 	%r1011, %r2658, 2;
	add.s32 	%r1012, %r127, %r1011;
	atom.shared.add.u32 	%r1013, [%r1012], 1;
	mov.b32 	%r2662, 0;
	mov.u32 	%r2661, %r2852;
	mov.u32 	%r2663, %r2662;
	mov.u32 	%r2664, %r2855;
	@%p27 bra 	$L__BB8_122;
	setp.eq.s32 	%p76, %r2852, 0;
	mov.b32 	%r2661, 0;
	mov.u32 	%r2662, %r2661;
	mov.u32 	%r2663, %r2661;
	mov.u32 	%r2664, %r2661;
	@%p76 bra 	$L__BB8_122;
	shr.u32 	%r1016, %r2588, %r766;
	and.b32  	%r2663, %r1016, %r152;
	mov.u32 	%r2661, %r153;
	mov.u32 	%r2662, %r151;
$L__BB8_122:
	setp.gt.u32 	%p77, %r2664, 31;
	@%p77 bra 	$L__BB8_125;
	setp.eq.s32 	%p78, %r2661, 0;
	@%p78 bra 	$L__BB8_125;
	sub.s32 	%r1017, 32, %r2664;
	min.u32 	%r1018, %r2661, %r1017;
	mov.b32 	%r1019, -1;
	shl.b32 	%r1020, %r1019, %r1018;
	not.b32 	%r1021, %r1020;
	shr.u32 	%r1022, %r2587, %r2664;
	and.b32  	%r1023, %r1022, %r1021;
	shl.b32 	%r1024, %r1023, %r2662;
	or.b32  	%r2663, %r1024, %r2663;
$L__BB8_125:
	shl.b32 	%r1026, %r2663, 2;
	add.s32 	%r1027, %r127, %r1026;
	atom.shared.add.u32 	%r1028, [%r1027], 1;
	mov.b32 	%r2667, 0;
	mov.u32 	%r2666, %r2852;
	mov.u32 	%r2668, %r2667;
	mov.u32 	%r2669, %r2855;
	@%p27 bra 	$L__BB8_128;
	setp.eq.s32 	%p80, %r2852, 0;
	mov.b32 	%r2666, 0;
	mov.u32 	%r2667, %r2666;
	mov.u32 	%r2668, %r2666;
	mov.u32 	%r2669, %r2666;
	@%p80 bra 	$L__BB8_128;
	shr.u32 	%r1031, %r2590, %r766;
	and.b32  	%r2668, %r1031, %r152;
	mov.u32 	%r2666, %r153;
	mov.u32 	%r2667, %r151;
$L__BB8_128:
	setp.gt.u32 	%p81, %r2669, 31;
	@%p81 bra 	$L__BB8_131;
	setp.eq.s32 	%p82, %r2666, 0;
	@%p82 bra 	$L__BB8_131;
	sub.s32 	%r1032, 32, %r2669;
	min.u32 	%r1033, %r2666, %r1032;
	mov.b32 	%r1034, -1;
	shl.b32 	%r1035, %r1034, %r1033;
	not.b32 	%r1036, %r1035;
	shr.u32 	%r1037, %r2589, %r2669;
	and.b32  	%r1038, %r1037, %r1036;
	shl.b32 	%r1039, %r1038, %r2667;
	or.b32  	%r2668, %r1039, %r2668;
$L__BB8_131:
	shl.b32 	%r1041, %r2668, 2;
	add.s32 	%r1042, %r127, %r1041;
	atom.shared.add.u32 	%r1043, [%r1042], 1;
	mov.b32 	%r2672, 0;
	mov.u32 	%r2671, %r2852;
	mov.u32 	%r2673, %r2672;
	mov.u32 	%r2674, %r2855;
	@%p27 bra 	$L__BB8_134;
	setp.eq.s32 	%p84, %r2852, 0;
	mov.b32 	%r2671, 0;
	mov.u32 	%r2672, %r2671;
	mov.u32 	%r2673, %r2671;
	mov.u32 	%r2674, %r2671;
	@%p84 bra 	$L__BB8_134;
	shr.u32 	%r1046, %r2592, %r766;
	and.b32  	%r2673, %r1046, %r152;
	mov.u32 	%r2671, %r153;
	mov.u32 	%r2672, %r151;
$L__BB8_134:
	setp.gt.u32 	%p85, %r2674, 31;
	@%p85 bra 	$L__BB8_137;
	setp.eq.s32 	%p86, %r2671, 0;
	@%p86 bra 	$L__BB8_137;
	sub.s32 	%r1047, 32, %r2674;
	min.u32 	%r1048, %r2671, %r1047;
	mov.b32 	%r1049, -1;
	shl.b32 	%r1050, %r1049, %r1048;
	not.b32 	%r1051, %r1050;
	shr.u32 	%r1052, %r2591, %r2674;
	and.b32  	%r1053, %r1052, %r1051;
	shl.b32 	%r1054, %r1053, %r2672;
	or.b32  	%r2673, %r1054, %r2673;
$L__BB8_137:
	shl.b32 	%r1056, %r2673, 2;
	add.s32 	%r1057, %r127, %r1056;
	atom.shared.add.u32 	%r1058, [%r1057], 1;
	bar.sync 	0;
	setp.gt.u32 	%p87, %r1, 255;
	shl.b32 	%r1059, %r1, 2;
	add.s32 	%r260, %r807, %r1059;
	mov.b32 	%r2676, 0;
	@%p87 bra 	$L__BB8_139;
	ld.shared.u32 	%r1061, [%r260];
	mov.b32 	%r1062, 0;
	st.shared.u32 	[%r260], %r1062;
	ld.shared.u32 	%r1063, [%r260+1024];
	st.shared.u32 	[%r260+1024], %r1061;
	add.s32 	%r1064, %r1063, %r1061;
	ld.shared.u32 	%r1065, [%r260+2048];
	st.shared.u32 	[%r260+2048], %r1064;
	add.s32 	%r1066, %r1065, %r1064;
	ld.shared.u32 	%r1067, [%r260+3072];
	st.shared.u32 	[%r260+3072], %r1066;
	add.s32 	%r1068, %r1067, %r1066;
	ld.shared.u32 	%r1069, [%r260+4096];
	st.shared.u32 	[%r260+4096], %r1068;
	add.s32 	%r1070, %r1069, %r1068;
	ld.shared.u32 	%r1071, [%r260+5120];
	st.shared.u32 	[%r260+5120], %r1070;
	add.s32 	%r1072, %r1071, %r1070;
	ld.shared.u32 	%r1073, [%r260+6144];
	st.shared.u32 	[%r260+6144], %r1072;
	add.s32 	%r1074, %r1073, %r1072;
	ld.shared.u32 	%r1075, [%r260+7168];
	st.shared.u32 	[%r260+7168], %r1074;
	add.s32 	%r1076, %r1075, %r1074;
	ld.shared.u32 	%r1077, [%r260+8192];
	st.shared.u32 	[%r260+8192], %r1076;
	add.s32 	%r1078, %r1077, %r1076;
	ld.shared.u32 	%r1079, [%r260+9216];
	st.shared.u32 	[%r260+9216], %r1078;
	add.s32 	%r1080, %r1079, %r1078;
	ld.shared.u32 	%r1081, [%r260+10240];
	st.shared.u32 	[%r260+10240], %r1080;
	add.s32 	%r1082, %r1081, %r1080;
	ld.shared.u32 	%r1083, [%r260+11264];
	st.shared.u32 	[%r260+11264], %r1082;
	add.s32 	%r2676, %r1083, %r1082;
$L__BB8_139:
	shl.b32 	%r1084, %r4, 8;
	add.s32 	%r1085, %r1084, %r1;
	mul.wide.s32 	%rd28, %r1085, 4;
	add.s64 	%rd5, %rd2, %rd28;
	@%p87 bra 	$L__BB8_141;
	or.b32  	%r1086, %r2676, 1073741824;
	st.volatile.global.u32 	[%rd5], %r1086;
$L__BB8_141:
	ld.param.u64 	%rd107, [_ZN3cub18CUB_300001_SM_10006detail10radix_sort29DeviceRadixSortOnesweepKernelINS1_5radix10policy_hubI6edge_tNS0_8NullTypeEjE10Policy1000ELNS0_9SortOrderE0ES6_S7_jii17edge_decomposer_tEEvPT5_SD_PT3_PKSE_PT1_PKSI_PT2_PKSM_T4_iiT6__param_3];
	ld.param.u64 	%rd104, [_ZN3cub18CUB_300001_SM_10006detail10radix_sort29DeviceRadixSortOnesweepKernelINS1_5radix10policy_hubI6edge_tNS0_8NullTypeEjE10Policy1000ELNS0_9SortOrderE0ES6_S7_jii17edge_decomposer_tEEvPT5_SD_PT3_PKSE_PT1_PKSI_PT2_PKSM_T4_iiT6__param_2];
	setp.lt.u32 	%p89, %r1, 256;
	setp.eq.s32 	%p90, %r2676, 5760;
	and.pred  	%p91, %p89, %p90;
	selp.u32 	%r1087, 1, 0, %p91;
	{ 
	.reg .pred 	%p1; 
	.reg .pred 	%p2; 
	setp.ne.u32 	%p1, %r1087, 0; 
	bar.red.or.pred 	%p2, 0, %p1; 
	selp.u32 	%r1088, 1, 0, %p2; 
	}
	setp.eq.s32 	%p92, %r1088, 0;
	cvta.to.global.u64 	%rd29, %rd104;
	mul.wide.u32 	%rd30, %r1, 4;
	add.s64 	%rd6, %rd29, %rd30;
	cvta.to.global.u64 	%rd31, %rd107;
	add.s64 	%rd7, %rd31, %rd30;
	@%p92 bra 	$L__BB8_191;
	mov.b32 	%r2678, 0;
	mov.u32 	%r2677, %r2852;
	mov.u32 	%r2679, %r2678;
	mov.u32 	%r2680, %r2855;
	@%p27 bra 	$L__BB8_145;
	setp.eq.s32 	%p94, %r2852, 0;
	mov.b32 	%r2677, 0;
	mov.u32 	%r2678, %r2677;
	mov.u32 	%r2679, %r2677;
	mov.u32 	%r2680, %r2677;
	@%p94 bra 	$L__BB8_145;
	shr.u32 	%r1092, %r2576, %r766;
	and.b32  	%r2679, %r1092, %r152;
	mov.u32 	%r2677, %r153;
	mov.u32 	%r2678, %r151;
$L__BB8_145:
	setp.gt.u32 	%p95, %r2680, 31;
	@%p95 bra 	$L__BB8_148;
	setp.eq.s32 	%p96, %r2677, 0;
	@%p96 bra 	$L__BB8_148;
	sub.s32 	%r1093, 32, %r2680;
	min.u32 	%r1094, %r2677, %r1093;
	mov.b32 	%r1095, -1;
	shl.b32 	%r1096, %r1095, %r1094;
	not.b32 	%r1097, %r1096;
	shr.u32 	%r1098, %r2577, %r2680;
	and.b32  	%r1099, %r1098, %r1097;
	shl.b32 	%r1100, %r1099, %r2678;
	or.b32  	%r2679, %r1100, %r2679;
$L__BB8_148:
	setp.gt.u32 	%p98, %r1, %r2679;
	selp.b32 	%r270, 5760, 0, %p98;
	@%p87 bra 	$L__BB8_156;
	ld.global.u32 	%r1101, [%rd7];
	sub.s32 	%r2685, %r1101, %r270;
	st.shared.u32 	[%r260+46080], %r2685;
	setp.lt.s32 	%p99, %r4, 1;
	mov.u32 	%r2686, %r2676;
	@%p99 bra 	$L__BB8_155;
	mov.b32 	%r2683, -1;
	mov.u32 	%r2682, %r4;
	mov.u32 	%r2686, %r2676;
$L__BB8_151:
	add.s32 	%r275, %r2682, -1;
	shl.b32 	%r1103, %r275, 8;
	add.s32 	%r1104, %r1103, %r1;
	mul.wide.s32 	%rd32, %r1104, 4;
	add.s64 	%rd8, %rd2, %rd32;
$L__BB8_152:
	membar.cta;
	ld.volatile.global.u32 	%r276, [%rd8];
	setp.eq.s32 	%p100, %r276, 0;
	@%p100 bra 	$L__BB8_152;
	and.b32  	%r1105, %r276, 1073741823;
	add.s32 	%r2686, %r1105, %r2686;
	setp.gt.s32 	%p101, %r276, -1;
	vote.sync.ballot.b32 	%r2683, %p101, %r2683;
	setp.gt.u32 	%p103, %r2682, 1;
	and.pred  	%p104, %p101, %p103;
	mov.u32 	%r2682, %r275;
	@%p104 bra 	$L__BB8_151;
	ld.shared.u32 	%r2685, [%r260+46080];
$L__BB8_155:
	or.b32  	%r1106, %r2686, -2147483648;
	st.volatile.global.u32 	[%rd5], %r1106;
	sub.s32 	%r1107, %r2686, %r2676;
	add.s32 	%r1108, %r1107, %r2685;
	st.shared.u32 	[%r260+46080], %r1108;
$L__BB8_156:
	ld.param.u64 	%rd105, [_ZN3cub18CUB_300001_SM_10006detail10radix_sort29DeviceRadixSortOnesweepKernelINS1_5radix10policy_hubI6edge_tNS0_8NullTypeEjE10Policy1000ELNS0_9SortOrderE0ES6_S7_jii17edge_decomposer_tEEvPT5_SD_PT3_PKSE_PT1_PKSI_PT2_PKSM_T4_iiT6__param_2];
	setp.lt.s32 	%p106, %r6, %r765;
	setp.eq.s64 	%p107, %rd105, 0;
	or.pred  	%p108, %p107, %p106;
	or.pred  	%p109, %p87, %p108;
	@%p109 bra 	$L__BB8_158;
	ld.shared.u32 	%r1109, [%r260+46080];
	add.s32 	%r1110, %r270, %r2676;
	add.s32 	%r1111, %r1110, %r1109;
	st.global.u32 	[%rd6], %r1111;
$L__BB8_158:
	setp.gt.s32 	%p110, %r6, %r765;
	bar.sync 	0;
	shl.b32 	%r1112, %r2679, 2;
	mov.u32 	%r1113, _ZZN3cub18CUB_300001_SM_10006detail10radix_sort29DeviceRadixSortOnesweepKernelINS1_5radix10policy_hubI6edge_tNS0_8NullTypeEjE10Policy1000ELNS0_9SortOrderE0ES6_S7_jii17edge_decomposer_tEEvPT5_SD_PT3_PKSE_PT1_PKSI_PT2_PKSM_T4_iiT6_E1s;
	add.s32 	%r1114, %r1113, %r1112;
	ld.shared.u32 	%rd9, [%r1114+46080];
	@%p110 bra 	$L__BB8_160;
	and.b32  	%r1115, %r1, 31;
	and.b32  	%r1116, %r1, 992;
	mul.lo.s32 	%r1117, %r1116, 15;
	or.b32  	%r1118, %r1117, %r1115;
	cvt.u64.u32 	%rd33, %r1118;
	add.s64 	%rd34, %rd33, %rd9;
	shl.b64 	%rd35, %rd34, 3;
	add.s64 	%rd36, %rd1, %rd35;
	st.global.u32 	[%rd36], %r2577;
	st.global.u32 	[%rd36+4], %r2576;
	st.global.u32 	[%rd36+256], %r2575;
	st.global.u32 	[%rd36+260], %r2574;
	st.global.u32 	[%rd36+512], %r2573;
	st.global.u32 	[%rd36+516], %r2572;
	st.global.u32 	[%rd36+768], %r2571;
	st.global.u32 	[%rd36+772], %r2570;
	st.global.u32 	[%rd36+1024], %r2569;
	st.global.u32 	[%rd36+1028], %r2568;
	st.global.u32 	[%rd36+1280], %r2567;
	st.global.u32 	[%rd36+1284], %r2566;
	st.global.u32 	[%rd36+1536], %r2565;
	st.global.u32 	[%rd36+1540], %r2564;
	st.global.u32 	[%rd36+1792], %r2563;
	st.global.u32 	[%rd36+1796], %r2578;
	st.global.u32 	[%rd36+2048], %r2579;
	st.global.u32 	[%rd36+2052], %r2580;
	st.global.u32 	[%rd36+2304], %r2581;
	st.global.u32 	[%rd36+2308], %r2582;
	st.global.u32 	[%rd36+2560], %r2583;
	st.global.u32 	[%rd36+2564], %r2584;
	st.global.u32 	[%rd36+2816], %r2585;
	st.global.u32 	[%rd36+2820], %r2586;
	st.global.u32 	[%rd36+3072], %r2587;
	st.global.u32 	[%rd36+3076], %r2588;
	st.global.u32 	[%rd36+3328], %r2589;
	st.global.u32 	[%rd36+3332], %r2590;
	st.global.u32 	[%rd36+3584], %r2591;
	st.global.u32 	[%rd36+3588], %r2592;
	bra.uni 	$L__BB8_190;
$L__BB8_160:
	mad.lo.s32 	%r282, %r4, -5760, %r765;
	and.b32  	%r1119, %r1, 31;
	and.b32  	%r1120, %r1, 992;
	mul.lo.s32 	%r1121, %r1120, 15;
	or.b32  	%r283, %r1121, %r1119;
	setp.ge.s32 	%p111, %r283, %r282;
	cvt.u64.u32 	%rd37, %r283;
	add.s64 	%rd38, %rd37, %rd9;
	shl.b64 	%rd39, %rd38, 3;
	add.s64 	%rd10, %rd1, %rd39;
	@%p111 bra 	$L__BB8_162;
	st.global.u32 	[%rd10], %r2577;
	st.global.u32 	[%rd10+4], %r2576;
$L__BB8_162:
	add.s32 	%r1122, %r283, 32;
	setp.ge.s32 	%p112, %r1122, %r282;
	@%p112 bra 	$L__BB8_164;
	st.global.u32 	[%rd10+256], %r2575;
	st.global.u32 	[%rd10+260], %r2574;
$L__BB8_164:
	add.s32 	%r1123, %r283, 64;
	setp.ge.s32 	%p113, %r1123, %r282;
	@%p113 bra 	$L__BB8_166;
	st.global.u32 	[%rd10+512], %r2573;
	st.global.u32 	[%rd10+516], %r2572;
$L__BB8_166:
	add.s32 	%r1124, %r283, 96;
	setp.ge.s32 	%p114, %r1124, %r282;
	@%p114 bra 	$L__BB8_168;
	st.global.u32 	[%rd10+768], %r2571;
	st.global.u32 	[%rd10+772], %r2570;
$L__BB8_168:
	add.s32 	%r1125, %r283, 128;
	setp.ge.s32 	%p115, %r1125, %r282;
	@%p115 bra 	$L__BB8_170;
	st.global.u32 	[%rd10+1024], %r2569;
	st.global.u32 	[%rd10+1028], %r2568;
$L__BB8_170:
	add.s32 	%r1126, %r283, 160;
	setp.ge.s32 	%p116, %r1126, %r282;
	@%p116 bra 	$L__BB8_172;
	st.global.u32 	[%rd10+1280], %r2567;
	st.global.u32 	[%rd10+1284], %r2566;
$L__BB8_172:
	add.s32 	%r1127, %r283, 192;
	setp.ge.s32 	%p117, %r1127, %r282;
	@%p117 bra 	$L__BB8_174;
	st.global.u32 	[%rd10+1536], %r2565;
	st.global.u32 	[%rd10+1540], %r2564;
$L__BB8_174:
	add.s32 	%r1128, %r283, 224;
	setp.ge.s32 	%p118, %r1128, %r282;
	@%p118 bra 	$L__BB8_176;
	st.global.u32 	[%rd10+1792], %r2563;
	st.global.u32 	[%rd10+1796], %r2578;
$L__BB8_176:
	add.s32 	%r1129, %r283, 256;
	setp.ge.s32 	%p119, %r1129, %r282;
	@%p119 bra 	$L__BB8_178;
	st.global.u32 	[%rd10+2048], %r2579;
	st.global.u32 	[%rd10+2052], %r2580;
$L__BB8_178:
	add.s32 	%r1130, %r283, 288;
	setp.ge.s32 	%p120, %r1130, %r282;
	@%p120 bra 	$L__BB8_180;
	st.global.u32 	[%rd10+2304], %r2581;
	st.global.u32 	[%rd10+2308], %r2582;
$L__BB8_180:
	add.s32 	%r1131, %r283, 320;
	setp.ge.s32 	%p121, %r1131, %r282;
	@%p121 bra 	$L__BB8_182;
	st.global.u32 	[%rd10+2560], %r2583;
	st.global.u32 	[%rd10+2564], %r2584;
$L__BB8_182:
	add.s32 	%r1132, %r283, 352;
	setp.ge.s32 	%p122, %r1132, %r282;
	@%p122 bra 	$L__BB8_184;
	st.global.u32 	[%rd10+2816], %r2585;
	st.global.u32 	[%rd10+2820], %r2586;
$L__BB8_184:
	add.s32 	%r1133, %r283, 384;
	setp.ge.s32 	%p123, %r1133, %r282;
	@%p123 bra 	$L__BB8_186;
	st.global.u32 	[%rd10+3072], %r2587;
	st.global.u32 	[%rd10+3076], %r2588;
$L__BB8_186:
	add.s32 	%r1134, %r283, 416;
	setp.ge.s32 	%p124, %r1134, %r282;
	@%p124 bra 	$L__BB8_188;
	st.global.u32 	[%rd10+3328], %r2589;
	st.global.u32 	[%rd10+3332], %r2590;
$L__BB8_188:
	add.s32 	%r1135, %r283, 448;
	setp.ge.s32 	%p125, %r1135, %r282;
	@%p125 bra 	$L__BB8_190;
	st.global.u32 	[%rd10+3584], %r2591;
	st.global.u32 	[%rd10+3588], %r2592;
$L__BB8_190:
	// begin inline asm
	exit;
	// end inline asm
$L__BB8_191:
	mul.hi.u32 	%r1136, %r1, 357913942;
	add.s32 	%r1137, %r1136, %r1;
	shl.b32 	%r1138, %r1137, 2;
	mov.u32 	%r1139, _ZZN3cub18CUB_300001_SM_10006detail10radix_sort29DeviceRadixSortOnesweepKernelINS1_5radix10policy_hubI6edge_tNS0_8NullTypeEjE10Policy1000ELNS0_9SortOrderE0ES6_S7_jii17edge_decomposer_tEEvPT5_SD_PT3_PKSE_PT1_PKSI_PT2_PKSM_T4_iiT6_E1s;
	add.s32 	%r1140, %r1139, %r1138;
	add.s32 	%r284, %r1140, 13328;
	st.shared.u32 	[%r1140+13328], %r2676;
	bar.sync 	0;
	setp.gt.u32 	%p126, %r1, 31;
	@%p126 bra 	$L__BB8_193;
	mov.u32 	%r1171, _ZZN3cub18CUB_300001_SM_10006detail10radix_sort29DeviceRadixSortOnesweepKernelINS1_5radix10policy_hubI6edge_tNS0_8NullTypeEjE10Policy1000ELNS0_9SortOrderE0ES6_S7_jii17edge_decomposer_tEEvPT5_SD_PT3_PKSE_PT1_PKSI_PT2_PKSM_T4_iiT6_E1s;
	mad.lo.s32 	%r1172, %r1, 52, %r1171;
	ld.shared.u32 	%r1173, [%r1172+13328];
	ld.shared.u32 	%r1174, [%r1172+13332];
	ld.shared.u32 	%r1175, [%r1172+13336];
	ld.shared.u32 	%r1176, [%r1172+13340];
	ld.shared.u32 	%r1177, [%r1172+13344];
	ld.shared.u32 	%r1178, [%r1172+13348];
	ld.shared.u32 	%r1179, [%r1172+13352];
	ld.shared.u32 	%r1180, [%r1172+13356];
	ld.shared.u32 	%r1181, [%r1172+13360];
	ld.shared.u32 	%r1182, [%r1172+13364];
	ld.shared.u32 	%r1183, [%r1172+13368];
	ld.shared.u32 	%r1184, [%r1172+13372];
	add.s32 	%r1185, %r1174, %r1173;
	add.s32 	%r1186, %r1185, %r1175;
	add.s32 	%r1187, %r1186, %r1176;
	add.s32 	%r1188, %r1187, %r1177;
	add.s32 	%r1189, %r1188, %r1178;
	add.s32 	%r1190, %r1189, %r1179;
	add.s32 	%r1191, %r1190, %r1180;
	add.s32 	%r1192, %r1191, %r1181;
	add.s32 	%r1193, %r1192, %r1182;
	add.s32 	%r1194, %r1193, %r1183;
	add.s32 	%r1145, %r1194, %r1184;
	mov.b32 	%r1143, 1;
	mov.b32 	%r1168, 0;
	mov.b32 	%r1170, -1;
	// begin inline asm
	{  .reg .s32 r0;  .reg .pred p;  shfl.sync.up.b32 r0|p, %r1145, %r1143, %r1168, %r1170;  @p add.s32 r0, r0, %r1145;  mov.s32 %r1141, r0;}
	// end inline asm
	mov.b32 	%r1149, 2;
	// begin inline asm
	{  .reg .s32 r0;  .reg .pred p;  shfl.sync.up.b32 r0|p, %r1141, %r1149, %r1168, %r1170;  @p add.s32 r0, r0, %r1141;  mov.s32 %r1147, r0;}
	// end inline asm
	mov.b32 	%r1155, 4;
	// begin inline asm
	{  .reg .s32 r0;  .reg .pred p;  shfl.sync.up.b32 r0|p, %r1147, %r1155, %r1168, %r1170;  @p add.s32 r0, r0, %r1147;  mov.s32 %r1153, r0;}
	// end inline asm
	mov.b32 	%r1161, 8;
	// begin inline asm
	{  .reg .s32 r0;  .reg .pred p;  shfl.sync.up.b32 r0|p, %r1153, %r1161, %r1168, %r1170;  @p add.s32 r0, r0, %r1153;  mov.s32 %r1159, r0;}
	// end inline asm
	mov.b32 	%r1167, 16;
	// begin inline asm
	{  .reg .s32 r0;  .reg .pred p;  shfl.sync.up.b32 r0|p, %r1159, %r1167, %r1168, %r1170;  @p add.s32 r0, r0, %r1159;  mov.s32 %r1165, r0;}
	// end inline asm
	sub.s32 	%r1195, %r1165, %r1145;
	add.s32 	%r1196, %r1173, %r1195;
	add.s32 	%r1197, %r1174, %r1196;
	add.s32 	%r1198, %r1175, %r1197;
	add.s32 	%r1199, %r1176, %r1198;
	add.s32 	%r1200, %r1177, %r1199;
	add.s32 	%r1201, %r1178, %r1200;
	add.s32 	%r1202, %r1179, %r1201;
	add.s32 	%r1203, %r1180, %r1202;
	add.s32 	%r1204, %r1181, %r1203;
	add.s32 	%r1205, %r1182, %r1204;
	add.s32 	%r1206, %r1183, %r1205;
	st.shared.u32 	[%r1172+13328], %r1195;
	st.shared.u32 	[%r1172+13332], %r1196;
	st.shared.u32 	[%r1172+13336], %r1197;
	st.shared.u32 	[%r1172+13340], %r1198;
	st.shared.u32 	[%r1172+13344], %r1199;
	st.shared.u32 	[%r1172+13348], %r1200;
	st.shared.u32 	[%r1172+13352], %r1201;
	st.shared.u32 	[%r1172+13356], %r1202;
	st.shared.u32 	[%r1172+13360], %r1203;
	st.shared.u32 	[%r1172+13364], %r1204;
	st.shared.u32 	[%r1172+13368], %r1205;
	st.shared.u32 	[%r1172+13372], %r1206;
$L__BB8_193:
	bar.sync 	0;
	ld.shared.u32 	%r285, [%r284];
	@%p87 bra 	$L__BB8_195;
	ld.shared.u32 	%r1207, [%r260];
	add.s32 	%r1208, %r1207, %r285;
	st.shared.u32 	[%r260], %r1208;
	ld.shared.u32 	%r1209, [%r260+1024];
	add.s32 	%r1210, %r1209, %r285;
	st.shared.u32 	[%r260+1024], %r1210;
	ld.shared.u32 	%r1211, [%r260+2048];
	add.s32 	%r1212, %r1211, %r285;
	st.shared.u32 	[%r260+2048], %r1212;
	ld.shared.u32 	%r1213, [%r260+3072];
	add.s32 	%r1214, %r1213, %r285;
	st.shared.u32 	[%r260+3072], %r1214;
	ld.shared.u32 	%r1215, [%r260+4096];
	add.s32 	%r1216, %r1215, %r285;
	st.shared.u32 	[%r260+4096], %r1216;
	ld.shared.u32 	%r1217, [%r260+5120];
	add.s32 	%r1218, %r1217, %r285;
	st.shared.u32 	[%r260+5120], %r1218;
	ld.shared.u32 	%r1219, [%r260+6144];
	add.s32 	%r1220, %r1219, %r285;
	st.shared.u32 	[%r260+6144], %r1220;
	ld.shared.u32 	%r1221, [%r260+7168];
	add.s32 	%r1222, %r1221, %r285;
	st.shared.u32 	[%r260+7168], %r1222;
	ld.shared.u32 	%r1223, [%r260+8192];
	add.s32 	%r1224, %r1223, %r285;
	st.shared.u32 	[%r260+8192], %r1224;
	ld.shared.u32 	%r1225, [%r260+9216];
	add.s32 	%r1226, %r1225, %r285;
	st.shared.u32 	[%r260+9216], %r1226;
	ld.shared.u32 	%r1227, [%r260+10240];
	add.s32 	%r1228, %r1227, %r285;
	st.shared.u32 	[%r260+10240], %r1228;
	ld.shared.u32 	%r1229, [%r260+11264];
	add.s32 	%r1230, %r1229, %r285;
	st.shared.u32 	[%r260+11264], %r1230;
$L__BB8_195:
	bar.sync 	0;
	mov.b32 	%r2688, 0;
	// begin inline asm
	mov.u32 %r1231, %lanemask_le;
	// end inline asm
	mov.u32 	%r2687, %r2852;
	mov.u32 	%r2689, %r2688;
	mov.u32 	%r2690, %r2855;
	@%p27 bra 	$L__BB8_198;
	setp.eq.s32 	%p129, %r2852, 0;
	mov.b32 	%r2687, 0;
	mov.u32 	%r2688, %r2687;
	mov.u32 	%r2689, %r2687;
	mov.u32 	%r2690, %r2687;
	@%p129 bra 	$L__BB8_198;
	shr.u32 	%r1235, %r2576, %r766;
	and.b32  	%r2689, %r1235, %r152;
	mov.u32 	%r2687, %r153;
	mov.u32 	%r2688, %r151;
$L__BB8_198:
	setp.gt.u32 	%p130, %r2690, 31;
	@%p130 bra 	$L__BB8_201;
	setp.eq.s32 	%p131, %r2687, 0;
	@%p131 bra 	$L__BB8_201;
	sub.s32 	%r1236, 32, %r2690;
	min.u32 	%r1237, %r2687, %r1236;
	mov.b32 	%r1238, -1;
	shl.b32 	%r1239, %r1238, %r1237;
	not.b32 	%r1240, %r1239;
	shr.u32 	%r1241, %r2577, %r2690;
	and.b32  	%r1242, %r1241, %r1240;
	shl.b32 	%r1243, %r1242, %r2688;
	or.b32  	%r2689, %r1243, %r2689;
$L__BB8_201:
	mov.b32 	%r1246, 1;
	// begin inline asm
	{
    .reg .pred p;
    and.b32 %r1244, %r2689, %r1246;    setp.ne.u32 p, %r1244, 0;
    vote.ballot.sync.b32 %r1244, p, 0xffffffff;
    @!p not.b32 %r1244, %r1244;
}

	// end inline asm
	mov.b32 	%r1249, 2;
	// begin inline asm
	{
    .reg .pred p;
    and.b32 %r1247, %r2689, %r1249;    setp.ne.u32 p, %r1247, 0;
    vote.ballot.sync.b32 %r1247, p, 0xffffffff;
    @!p not.b32 %r1247, %r1247;
}

	// end inline asm
	and.b32  	%r1269, %r1247, %r1244;
	mov.b32 	%r1252, 4;
	// begin inline asm
	{
    .reg .pred p;
    and.b32 %r1250, %r2689, %r1252;    setp.ne.u32 p, %r1250, 0;
    vote.ballot.sync.b32 %r1250, p, 0xffffffff;
    @!p not.b32 %r1250, %r1250;
}

	// end inline asm
	and.b32  	%r1270, %r1250, %r1269;
	mov.b32 	%r1255, 8;
	// begin inline asm
	{
    .reg .pred p;
    and.b32 %r1253, %r2689, %r1255;    setp.ne.u32 p, %r1253, 0;
    vote.ballot.sync.b32 %r1253, p, 0xffffffff;
    @!p not.b32 %r1253, %r1253;
}

	// end inline asm
	and.b32  	%r1271, %r1253, %r1270;
	mov.b32 	%r1258, 16;
	// begin inline asm
	{
    .reg .pred p;
    and.b32 %r1256, %r2689, %r1258;    setp.ne.u32 p, %r1256, 0;
    vote.ballot.sync.b32 %r1256, p, 0xffffffff;
    @!p not.b32 %r1256, %r1256;
}

	// end inline asm
	and.b32  	%r1272, %r1256, %r1271;
	mov.b32 	%r1261, 32;
	// begin inline asm
	{
    .reg .pred p;
    and.b32 %r1259, %r2689, %r1261;    setp.ne.u32 p, %r1259, 0;
    vote.ballot.sync.b32 %r1259, p, 0xffffffff;
    @!p not.b32 %r1259, %r1259;
}

	// end inline asm
	and.b32  	%r1273, %r1259, %r1272;
	mov.b32 	%r1264, 64;
	// begin inline asm
	{
    .reg .pred p;
    and.b32 %r1262, %r2689, %r1264;    setp.ne.u32 p, %r1262, 0;
    vote.ballot.sync.b32 %r1262, p, 0xffffffff;
    @!p not.b32 %r1262, %r1262;
}

	// end inline asm
	and.b32  	%r1274, %r1262, %r1273;
	mov.b32 	%r1267, 128;
	// begin inline asm
	{
    .reg .pred p;
    and.b32 %r1265, %r2689, %r1267;    setp.ne.u32 p, %r1265, 0;
    vote.ballot.sync.b32 %r1265, p, 0xffffffff;
    @!p not.b32 %r1265, %r1265;
}

	// end inline asm
	and.b32  	%r1275, %r1265, %r1274;
	clz.b32 	%r1276, %r1275;
	sub.s32 	%r294, 31, %r1276;
	and.b32  	%r1277, %r1231, %r1275;
	popc.b32 	%r295, %r1277;
	setp.ne.s32 	%p132, %r768, %r294;
	mov.b32 	%r2692, 0;
	@%p132 bra 	$L__BB8_203;
	shl.b32 	%r1278, %r2689, 2;
	add.s32 	%r1279, %r127, %r1278;
	atom.shared.add.u32 	%r2692, [%r1279], %r295;
$L__BB8_203:
	shfl.sync.idx.b32	%r1281|%p134, %r2692, %r294, 31, -1;
	add.s32 	%r298, %r295, %r1281;
	mov.b32 	%r2694, 0;
	mov.u32 	%r2693, %r2852;
	mov.u32 	%r2695, %r2694;
	mov.u32 	%r2696, %r2855;
	@%p27 bra 	$L__BB8_206;
	setp.eq.s32 	%p135, %r2852, 0;
	mov.b32 	%r2693, 0;
	mov.u32 	%r2694, %r2693;
	mov.u32 	%r2695, %r2693;
	mov.u32 	%r2696, %r2693;
	@%p135 bra 	$L__BB8_206;
	shr.u32 	%r1284, %r2574, %r766;
	and.b32  	%r2695, %r1284, %r152;
	mov.u32 	%r2693, %r153;
	mov.u32 	%r2694, %r151;
$L__BB8_206:
	setp.gt.u32 	%p136, %r2696, 31;
	@%p136 bra 	$L__BB8_209;
	setp.eq.s32 	%p137, %r2693, 0;
	@%p137 bra 	$L__BB8_209;
	sub.s32 	%r1285, 32, %r2696;
	min.u32 	%r1286, %r2693, %r1285;
	mov.b32 	%r1287, -1;
	shl.b32 	%r1288, %r1287, %r1286;
	not.b32 	%r1289, %r1288;
	shr.u32 	%r1290, %r2575, %r2696;
	and.b32  	%r1291, %r1290, %r1289;
	shl.b32 	%r1292, %r1291, %r2694;
	or.b32  	%r2695, %r1292, %r2695;
$L__BB8_209:
	mov.b32 	%r1295, 1;
	// begin inline asm
	{
    .reg .pred p;
    and.b32 %r1293, %r2695, %r1295;    setp.ne.u32 p, %r1293, 0;
    vote.ballot.sync.b32 %r1293, p, 0xffffffff;
    @!p not.b32 %r1293, %r1293;
}

	// end inline asm
	mov.b32 	%r1298, 2;
	// begin inline asm
	{
    .reg .pred p;
    and.b32 %r1296, %r2695, %r1298;    setp.ne.u32 p, %r1296, 0;
    vote.ballot.sync.b32 %r1296, p, 0xffffffff;
    @!p not.b32 %r1296, %r1296;
}

	// end inline asm
	and.b32  	%r1318, %r1296, %r1293;
	mov.b32 	%r1301, 4;
	// begin inline asm
	{
    .reg .pred p;
    and.b32 %r1299, %r2695, %r1301;    setp.ne.u32 p, %r1299, 0;
    vote.ballot.sync.b32 %r1299, p, 0xffffffff;
    @!p not.b32 %r1299, %r1299;
}

	// end inline asm
	and.b32  	%r1319, %r1299, %r1318;
	mov.b32 	%r1304, 8;
	// begin inline asm
	{
    .reg .pred p;
    and.b32 %r1302, %r2695, %r1304;    setp.ne.u32 p, %r1302, 0;
    vote.ballot.sync.b32 %r1302, p, 0xffffffff;
    @!p not.b32 %r1302, %r1302;
}

	// end inline asm
	and.b32  	%r1320, %r1302, %r1319;
	mov.b32 	%r1307, 16;
	// begin inline asm
	{
    .reg .pred p;
    and.b32 %r1305, %r2695, %r1307;    setp.ne.u32 p, %r1305, 0;
    vote.ballot.sync.b32 %r1305, p, 0xffffffff;
    @!p not.b32 %r1305, %r1305;
}

	// end inline asm
	and.b32  	%r1321, %r1305, %r1320;
	mov.b32 	%r1310, 32;
	// begin inline asm
	{
    .reg .pred p;
    and.b32 %r1308, %r2695, %r1310;    setp.ne.u32 p, %r1308, 0;
    vote.ballot.sync.b32 %r1308, p, 0xffffffff;
    @!p not.b32 %r1308, %r1308;
}

	// end inline asm
	and.b32  	%r1322, %r1308, %r1321;
	mov.b32 	%r1313, 64;
	// begin inline asm
	{
    .reg .pred p;
    and.b32 %r1311, %r2695, %r1313;    setp.ne.u32 p, %r1311, 0;
    vote.ballot.sync.b32 %r1311, p, 0xffffffff;
    @!p not.b32 %r1311, %r1311;
}

	// end inline asm
	and.b32  	%r1323, %r1311, %r1322;
	mov.b32 	%r1316, 128;
	// begin inline asm
	{
    .reg .pred p;
    and.b32 %r1314, %r2695, %r1316;    setp.ne.u32 p, %r1314, 0;
    vote.ballot.sync.b32 %r1314, p, 0xffffffff;
    @!p not.b32 %r1314, %r1314;
}

	// end inline asm
	and.b32  	%r1324, %r1314, %r1323;
	clz.b32 	%r1325, %r1324;
	sub.s32 	%r306, 31, %r1325;
	and.b32  	%r1326, %r1231, %r1324;
	popc.b32 	%r307, %r1326;
	setp.ne.s32 	%p138, %r768, %r306;
	mov.b32 	%r2698, 0;
	@%p138 bra 	$L__BB8_211;
	shl.b32 	%r1327, %r2695, 2;
	add.s32 	%r1328, %r127, %r1327;
	atom.shared.add.u32 	%r2698, [%r1328], %r307;
$L__BB8_211:
	shfl.sync.idx.b32	%r1330|%p140, %r2698, %r306, 31, -1;
	add.s32 	%r310, %r307, %r1330;
	mov.b32 	%r2700, 0;
	mov.u32 	%r2699, %r2852;
	mov.u32 	%r2701, %r2700;
	mov.u32 	%r2702, %r2855;
	@%p27 bra 	$L__BB8_214;
	setp.eq.s32 	%p141, %r2852, 0;
	mov.b32 	%r2699, 0;
	mov.u32 	%r2700, %r2699;
	mov.u32 	%r2701, %r2699;
	mov.u32 	%r2702, %r2699;
	@%p141 bra 	$L__BB8_214;
	shr.u32 	%r1333, %r2572, %r766;
	and.b32  	%r2701, %r1333, %r152;
	mov.u32 	%r2699, %r153;
	mov.u32 	%r2700, %r151;
$L__BB8_214:
	setp.gt.u32 	%p142, %r2702, 31;
	@%p142 bra 	$L__BB8_217;
	setp.eq.s32 	%p143, %r2699, 0;
	@%p143 bra 	$L__BB8_217;
	sub.s32 	%r1334, 32, %r2702;
	min.u32 	%r1335, %r2699, %r1334;
	mov.b32 	%r1336, -1;
	shl.b32 	%r1337, %r1336, %r1335;
	not.b32 	%r1338, %r1337;
	shr.u32 	%r1339, %r2573, %r2702;
	and.b32  	%r1340, %r1339, %r1338;
	shl.b32 	%r1341, %r1340, %r2700;
	or.b32  	%r2701, %r1341, %r2701;
$L__BB8_217:
	mov.b32 	%r1344, 1;
	// begin inline asm
	{
    .reg .pred p;
    and.b32 %r1342, %r2701, %r1344;    setp.ne.u32 p, %r1342, 0;
    vote.ballot.sync.b32 %r1342, p, 0xffffffff;
    @!p not.b32 %r1342, %r1342;
}

	// end inline asm
	mov.b32 	%r1347, 2;
	// begin inline asm
	{
    .reg .pred p;
    and.b32 %r1345, %r2701, %r1347;    setp.ne.u32 p, %r1345, 0;
    vote.ballot.sync.b32 %r1345, p, 0xffffffff;
    @!p not.b32 %r1345, %r1345;
}

	// end inline asm
	and.b32  	%r1367, %r1345, %r1342;
	mov.b32 	%r1350, 4;
	// begin inline asm
	{
    .reg .pred p;
    and.b32 %r1348, %r2701, %r1350;    setp.ne.u32 p, %r1348, 0;
    vote.ballot.sync.b32 %r1348, p, 0xffffffff;
    @!p not.b32 %r1348, %r1348;
}

	// end inline asm
	and.b32  	%r1368, %r1348, %r1367;
	mov.b32 	%r1353, 8;
	// begin inline asm
	{
    .reg .pred p;
    and.b32 %r1351, %r2701, %r1353;    setp.ne.u32 p, %r1351, 0;
    vote.ballot.sync.b32 %r1351, p, 0xffffffff;
    @!p not.b32 %r1351, %r1351;
}

	// end inline asm
	and.b32  	%r1369, %r1351, %r1368;
	mov.b32 	%r1356, 16;
	// begin inline asm
	{
    .reg .pred p;
    and.b32 %r1354, %r2701, %r1356;    setp.ne.u32 p, %r1354, 0;
    vote.ballot.sync.b32 %r1354, p, 0xffffffff;
    @!p not.b32 %r1354, %r1354;
}

	// end inline asm
	and.b32  	%r1370, %r1354, %r1369;
	mov.b32 	%r1359, 32;
	// begin inline asm
	{
    .reg .pred p;
    and.b32 %r1357, %r2701, %r1359;    setp.ne.u32 p, %r1357, 0;
    vote.ballot.sync.b32 %r1357, p, 0xffffffff;
    @!p not.b32 %r1357, %r1357;
}

	// end inline asm
	and.b32  	%r1371, %r1357, %r1370;
	mov.b32 	%r1362, 64;
	// begin inline asm
	{
    .reg .pred p;
    and.b32 %r1360, %r2701, %r1362;    setp.ne.u32 p, %r1360, 0;
    vote.ballot.sync.b32 %r1360, p, 0xffffffff;
    @!p not.b32 %r1360, %r1360;
}

	// end inline asm
	and.b32  	%r1372, %r1360, %r1371;
	mov.b32 	%r1365, 128;
	// begin inline asm
	{
    .reg .pred p;
    and.b32 %r1363, %r2701, %r1365;    setp.ne.u32 p, %r1363, 0;
    vote.ballot.sync.b32 %r1363, p, 0xffffffff;
    @!p not.b32 %r1363, %r1363;
}

	// end inline asm
	and.b32  	%r1373, %r1363, %r1372;
	clz.b32 	%r1374, %r1373;
	sub.s32 	%r318, 31, %r1374;
	and.b32  	%r1375, %r1231, %r1373;
	popc.b32 	%r319, %r1375;
	setp.ne.s32 	%p144, %r768, %r318;
	mov.b32 	%r2704, 0;
	@%p144 bra 	$L__BB8_219;
	shl.b32 	%r1376, %r2701, 2;
	add.s32 	%r1377, %r127, %r1376;
	atom.shared.add.u32 	%r2704, [%r1377], %r319;
$L__BB8_219:
	shfl.sync.idx.b32	%r1379|%p146, %r2704, %r318, 31, -1;
	add.s32 	%r322, %r319, %r1379;
	mov.b32 	%r2706, 0;
	mov.u32 	%r2705, %r2852;
	mov.u32 	%r2707, %r2706;
	mov.u32 	%r2708, %r2855;
	@%p27 bra 	$L__BB8_222;
	setp.eq.s32 	%p147, %r2852, 0;
	mov.b32 	%r2705, 0;
	mov.u32 	%r2706, %r2705;
	mov.u32 	%r2707, %r2705;
	mov.u32 	%r2708, %r2705;
	@%p147 bra 	$L__BB8_222;
	shr.u32 	%r1382, %r2570, %r766;
	and.b32  	%r2707, %r1382, %r152;
	mov.u32 	%r2705, %r153;
	mov.u32 	%r2706, %r151;
$L__BB8_222:
	setp.gt.u32 	%p148, %r2708, 31;
	@%p148 bra 	$L__BB8_225;
	setp.eq.s32 	%p149, %r2705, 0;
	@%p149 bra 	$L__BB8_225;
	sub.s32 	%r1383, 32, %r2708;
	min.u32 	%r1384, %r2705, %r1383;
	mov.b32 	%r1385, -1;
	shl.b32 	%r1386, %r1385, %r1384;
	not.b32 	%r1387, %r1386;
	shr.u32 	%r1388, %r2571, %r2708;
	and.b32  	%r1389, %r1388, %r1387;
	shl.b32 	%r1390, %r1389, %r2706;
	or.b32  	%r2707, %r1390, %r2707;
$L__BB8_225:
	mov.b32 	%r1393, 1;
	// begin inline asm
	{
    .reg .pred p;
    and.b32 %r1391, %r2707, %r1393;    setp.ne.u32 p, %r1391, 0;
    vote.ballot.sync.b32 %r1391, p, 0xffffffff;
    @!p not.b32 %r1391, %r1391;
}

	// end inline asm
	mov.b32 	%r1396, 2;
	// begin inline asm
	{
    .reg .pred p;
    and.b32 %r1394, %r2707, %r1396;    setp.ne.u32 p, %r1394, 0;
    vote.ballot.sync.b32 %r1394, p, 0xffffffff;
    @!p not.b32 %r1394, %r1394;
}

	// end inline asm
	and.b32  	%r1416, %r1394, %r1391;
	mov.b32 	%r1399, 4;
	// begin inline asm
	{
    .reg .pred p;
    and.b32 %r1397, %r2707, %r1399;    setp.ne.u32 p, %r1397, 0;
    vote.ballot.sync.b32 %r1397, p, 0xffffffff;
    @!p not.b32 %r1397, %r1397;
}

	// end inline asm
	and.b32  	%r1417, %r1397, %r1416;
	mov.b32 	%r1402, 8;
	// begin inline asm
	{
    .reg .pred p;
    and.b32 %r1400, %r2707, %r1402;    setp.ne.u32 p, %r1400, 0;
    vote.ballot.sync.b32 %r1400, p, 0xffffffff;
    @!p not.b32 %r1400, %r1400;
}

	// end inline asm
	and.b32  	%r1418, %r1400, %r1417;
	mov.b32 	%r1405, 16;
	// begin inline asm
	{
    .reg .pred p;
    and.b32 %r1403, %r2707, %r1405;    setp.ne.u32 p, %r1403, 0;
    vote.ballot.sync.b32 %r1403, p, 0xffffffff;
    @!p not.b32 %r1403, %r1403;
}

	// end inline asm
	and.b32  	%r1419, %r1403, %r1418;
	mov.b32 	%r1408, 32;
	// begin inline asm
	{
    .reg .pred p;
    and.b32 %r1406, %r2707, %r1408;    setp.ne.u32 p, %r1406, 0;
    vote.ballot.sync.b32 %r1406, p, 0xffffffff;
    @!p not.b32 %r1406, %r1406;
}

	// end inline asm
	and.b32  	%r1420, %r1406, %r1419;
	mov.b32 	%r1411, 64;
	// begin inline asm
	{
    .reg .pred p;
    and.b32 %r1409, %r2707, %r1411;    setp.ne.u32 p, %r1409, 0;
    vote.ballot.sync.b32 %r1409, p, 0xffffffff;
    @!p not.b32 %r1409, %r1409;
}

	// end inline asm
	and.b32  	%r1421, %r1409, %r1420;
	mov.b32 	%r1414, 128;
	// begin inline asm
	{
    .reg .pred p;
    and.b32 %r1412, %r2707, %r1414;    setp.ne.u32 p, %r1412, 0;
    vote.ballot.sync.b32 %r1412, p, 0xffffffff;
    @!p not.b32 %r1412, %r1412;
}

	// end inline asm
	and.b32  	%r1422, %r1412, %r1421;
	clz.b32 	%r1423, %r1422;
	sub.s32 	%r330, 31, %r1423;
	and.b32  	%r1424, %r1231, %r1422;
	popc.b32 	%r331, %r1424;
	setp.ne.s32 	%p150, %r768, %r330;
	mov.b32 	%r2710, 0;
	@%p150 bra 	$L__BB8_227;
	shl.b32 	%r1425, %r2707, 2;
	add.s32 	%r1426, %r127, %r1425;
	atom.shared.add.u32 	%r2710, [%r1426], %r331;
$L__BB8_227:
	shfl.sync.idx.b32	%r1428|%p152, %r2710, %r330, 31, -1;
	add.s32 	%r334, %r331, %r1428;
	mov.b32 	%r2712, 0;
	mov.u32 	%r2711, %r2852;
	mov.u32 	%r2713, %r2712;
	mov.u32 	%r2714, %r2855;
	@%p27 bra 	$L__BB8_230;
	setp.eq.s32 	%p153, %r2852, 0;
	mov.b32 	%r2711, 0;
	mov.u32 	%r2712, %r2711;
	mov.u32 	%r2713, %r2711;
	mov.u32 	%r2714, %r2711;
	@%p153 bra 	$L__BB8_230;
	shr.u32 	%r1431, %r2568, %r766;
	and.b32  	%r2713, %r1431, %r152;
	mov.u32 	%r2711, %r153;
	mov.u32 	%r2712, %r151;
$L__BB8_230:
	setp.gt.u32 	%p154, %r2714, 31;
	@%p154 bra 	$L__BB8_233;
	setp.eq.s32 	%p155, %r2711, 0;
	@%p155 bra 	$L__BB8_233;
	sub.s32 	%r1432, 32, %r2714;
	min.u32 	%r1433, %r2711, %r1432;
	mov.b32 	%r1434, -1;
	shl.b32 	%r1435, %r1434, %r1433;
	not.b32 	%r1436, %r1435;
	shr.u32 	%r1437, %r2569, %r2714;
	and.b32  	%r1438, %r1437, %r1436;
	shl.b32 	%r1439, %r1438, %r2712;
	or.b32  	%r2713, %r1439, %r2713;
$L__BB8_233:
	mov.b32 	%r1442, 1;
	// begin inline asm
	{
    .reg .pred p;
    and.b32 %r1440, %r2713, %r1442;    setp.ne.u32 p, %r1440, 0;
    vote.ballot.sync.b32 %r1440, p, 0xffffffff;
    @!p not.b32 %r1440, %r1440;
}

	// end inline asm
	mov.b32 	%r1445, 2;
	// begin inline asm
	{
    .reg .pred p;
    and.b32 %r1443, %r2713, %r1445;    setp.ne.u32 p, %r1443, 0;
    vote.ballot.sync.b32 %r1443, p, 0xffffffff;
    @!p not.b32 %r1443, %r1443;
}

	// end inline asm
	and.b32  	%r1465, %r1443, %r1440;
	mov.b32 	%r1448, 4;
	// begin inline asm
	{
    .reg .pred p;
    and.b32 %r1446, %r2713, %r1448;    setp.ne.u32 p, %r1446, 0;
    vote.ballot.sync.b32 %r1446, p, 0xffffffff;
    @!p not.b32 %r1446, %r1446;
}

	// end inline asm
	and.b32  	%r1466, %r1446, %r1465;
	mov.b32 	%r1451, 8;
	// begin inline asm
	{
    .reg .pred p;
    and.b32 %r1449, %r2713, %r1451;    setp.ne.u32 p, %r1449, 0;
    vote.ballot.sync.b32 %r1449, p, 0xffffffff;
    @!p not.b32 %r1449, %r1449;
}

	// end inline asm
	and.b32  	%r1467, %r1449, %r1466;
	mov.b32 	%r1454, 16;
	// begin inline asm
	{
    .reg .pred p;
    and.b32 %r1452, %r2713, %r1454;    setp.ne.u32 p, %r1452, 0;
    vote.ballot.sync.b32 %r1452, p, 0xffffffff;
    @!p not.b32 %r1452, %r1452;
}

	// end inline asm
	and.b32  	%r1468, %r1452, %r1467;
	mov.b32 	%r1457, 32;
	// begin inline asm
	{
    .reg .pred p;
    and.b32 %r1455, %r2713, %r1457;    setp.ne.u32 p, %r1455, 0;
    vote.ballot.sync.b32 %r1455, p, 0xffffffff;
    @!p not.b32 %r1455, %r1455;
}

	// end inline asm
	and.b32  	%r1469, %r1455, %r1468;
	mov.b32 	%r1460, 64;
	// begin inline asm
	{
    .reg .pred p;
    and.b32 %r1458, %r2713, %r1460;    setp.ne.u32 p, %r1458, 0;
    vote.ballot.sync.b32 %r1458, p, 0xffffffff;
    @!p not.b32 %r1458, %r1458;
}

	// end inline asm
	and.b32  	%r1470, %r1458, %r1469;
	mov.b32 	%r1463, 128;
	// begin inline asm
	{
    .reg .pred p;
    and.b32 %r1461, %r2713, %r1463;    setp.ne.u32 p, %r1461, 0;
    vote.ballot.sync.b32 %r1461, p, 0xffffffff;
    @!p not.b32 %r1461, %r1461;
}

	// end inline asm
	and.b32  	%r1471, %r1461, %r1470;
	clz.b32 	%r1472, %r1471;
	sub.s32 	%r342, 31, %r1472;
	and.b32  	%r1473, %r1231, %r1471;
	popc.b32 	%r343, %r1473;
	setp.ne.s32 	%p156, %r768, %r342;
	mov.b32 	%r2716, 0;
	@%p156 bra 	$L__BB8_235;
	shl.b32 	%r1474, %r2713, 2;
	add.s32 	%r1475, %r127, %r1474;
	atom.shared.add.u32 	%r2716, [%r1475], %r343;
$L__BB8_235:
	shfl.sync.idx.b32	%r1477|%p158, %r2716, %r342, 31, -1;
	add.s32 	%r346, %r343, %r1477;
	mov.b32 	%r2718, 0;
	mov.u32 	%r2717, %r2852;
	mov.u32 	%r2719, %r2718;
	mov.u32 	%r2720, %r2855;
	@%p27 bra 	$L__BB8_238;
	setp.eq.s32 	%p159, %r2852, 0;
	mov.b32 	%r2717, 0;
	mov.u32 	%r2718, %r2717;
	mov.u32 	%r2719, %r2717;
	mov.u32 	%r2720, %r2717;
	@%p159 bra 	$L__BB8_238;
	shr.u32 	%r1480, %r2566, %r766;
	and.b32  	%r2719, %r1480, %r152;
	mov.u32 	%r2717, %r153;
	mov.u32 	%r2718, %r151;
$L__BB8_238:
	setp.gt.u32 	%p160, %r2720, 31;
	@%p160 bra 	$L__BB8_241;
	setp.eq.s32 	%p161, %r2717, 0;
	@%p161 bra 	$L__BB8_241;
	sub.s32 	%r1481, 32, %r2720;
	min.u32 	%r1482, %r2717, %r1481;
	mov.b32 	%r1483, -1;
	shl.b32 	%r1484, %r1483, %r1482;
	not.b32 	%r1485, %r1484;
	shr.u32 	%r1486, %r2567, %r2720;
	and.b32  	%r1487, %r1486, %r1485;
	shl.b32 	%r1488, %r1487, %r2718;
	or.b32  	%r2719, %r1488, %r2719;
$L__BB8_241:
	mov.b32 	%r1491, 1;
	// begin inline asm
	{
    .reg .pred p;
    and.b32 %r1489, %r2719, %r1491;    setp.ne.u32 p, %r1489, 0;
    vote.ballot.sync.b32 %r1489, p, 0xffffffff;
    @!p not.b32 %r1489, %r1489;
}

	// end inline asm
	mov.b32 	%r1494, 2;
	// begin inline asm
	{
    .reg .pred p;
    and.b32 %r1492, %r2719, %r1494;    setp.ne.u32 p, %r1492, 0;
    vote.ballot.sync.b32 %r1492, p, 0xffffffff;
    @!p not.b32 %r1492, %r1492;
}

	// end inline asm
	and.b32  	%r1514, %r1492, %r1489;
	mov.b32 	%r1497, 4;
	// begin inline asm
	{
    .reg .pred p;
    and.b32 %r1495, %r2719, %r1497;    setp.ne.u32 p, %r1495, 0;
    vote.ballot.sync.b32 %r1495, p, 0xffffffff;
    @!p not.b32 %r1495, %r1495;
}

	// end inline asm
	and.b32  	%r1515, %r1495, %r1514;
	mov.b32 	%r1500, 8;
	// begin inline asm
	{
    .reg .pred p;
    and.b32 %r1498, %r2719, %r1500;    setp.ne.u32 p, %r1498, 0;
    vote.ballot.sync.b32 %r1498, p, 0xffffffff;
    @!p not.b32 %r1498, %r1498;
}

	// end inline asm
	and.b32  	%r1516, %r1498, %r1515;
	mov.b32 	%r1503, 16;
	// begin inline asm
	{
    .reg .pred p;
    and.b32 %r1501, %r2719, %r1503;    setp.ne.u32 p, %r1501, 0;
    vote.ballot.sync.b32 %r1501, p, 0xffffffff;
    @!p not.b32 %r1501, %r1501;
}

	// end inline asm
	and.b32  	%r1517, %r1501, %r1516;
	mov.b32 	%r1506, 32;
	// begin inline asm
	{
    .reg .pred p;
    and.b32 %r1504, %r2719, %r1506;    setp.ne.u32 p, %r1504, 0;
    vote.ballot.sync.b32 %r1504, p, 0xffffffff;
    @!p not.b32 %r1504, %r1504;
}

	// end inline asm
	and.b32  	%r1518, %r1504, %r1517;
	mov.b32 	%r1509, 64;
	// begin inline asm
	{
    .reg .pred p;
    and.b32 %r1507, %r2719, %r1509;    setp.ne.u32 p, %r1507, 0;
    vote.ballot.sync.b32 %r1507, p, 0xffffffff;
    @!p not.b32 %r1507, %r1507;
}

	// end inline asm
	and.b32  	%r1519, %r1507, %r1518;
	mov.b32 	%r1512, 128;
	// begin inline asm
	{
    .reg .pred p;
    and.b32 %r1510, %r2719, %r1512;    setp.ne.u32 p, %r1510, 0;
    vote.ballot.sync.b32 %r1510, p, 0xffffffff;
    @!p not.b32 %r1510, %r1510;
}

	// end inline asm
	and.b32  	%r1520, %r1510, %r1519;
	clz.b32 	%r1521, %r1520;
	sub.s32 	%r354, 31, %r1521;
	and.b32  	%r1522, %r1231, %r1520;
	popc.b32 	%r355, %r1522;
	setp.ne.s32 	%p162, %r768, %r354;
	mov.b32 	%r2722, 0;
	@%p162 bra 	$L__BB8_243;
	shl.b32 	%r1523, %r2719, 2;
	add.s32 	%r1524, %r127, %r1523;
	atom.shared.add.u32 	%r2722, [%r1524], %r355;
$L__BB8_243:
	shfl.sync.idx.b32	%r1526|%p164, %r2722, %r354, 31, -1;
	add.s32 	%r358, %r355, %r1526;
	mov.b32 	%r2724, 0;
	mov.u32 	%r2723, %r2852;
	mov.u32 	%r2725, %r2724;
	mov.u32 	%r2726, %r2855;
	@%p27 bra 	$L__BB8_246;
	setp.eq.s32 	%p165, %r2852, 0;
	mov.b32 	%r2723, 0;
	mov.u32 	%r2724, %r2723;
	mov.u32 	%r2725, %r2723;
	mov.u32 	%r2726, %r2723;
	@%p165 bra 	$L__BB8_246;
	shr.u32 	%r1529, %r2564, %r766;
	and.b32  	%r2725, %r1529, %r152;
	mov.u32 	%r2723, %r153;
	mov.u32 	%r2724, %r151;
$L__BB8_246:
	setp.gt.u32 	%p166, %r2726, 31;
	@%p166 bra 	$L__BB8_249;
	setp.eq.s32 	%p167, %r2723, 0;
	@%p167 bra 	$L__BB8_249;
	sub.s32 	%r1530, 32, %r2726;
	min.u32 	%r1531, %r2723, %r1530;
	mov.b32 	%r1532, -1;
	shl.b32 	%r1533, %r1532, %r1531;
	not.b32 	%r1534, %r1533;
	shr.u32 	%r1535, %r2565, %r2726;
	and.b32  	%r1536, %r1535, %r1534;
	shl.b32 	%r1537, %r1536, %r2724;
	or.b32  	%r2725, %r1537, %r2725;
$L__BB8_249:
	mov.b32 	%r1540, 1;
	// begin inline asm
	{
    .reg .pred p;
    and.b32 %r1538, %r2725, %r1540;    setp.ne.u32 p, %r1538, 0;
    vote.ballot.sync.b32 %r1538, p, 0xffffffff;
    @!p not.b32 %r1538, %r1538;
}

	// end inline asm
	mov.b32 	%r1543, 2;
	// begin inline asm
	{
    .reg .pred p;
    and.b32 %r1541, %r2725, %r1543;    setp.ne.u32 p, %r1541, 0;
    vote.ballot.sync.b32 %r1541, p, 0xffffffff;
    @!p not.b32 %r1541, %r1541;
}

	// end inline asm
	and.b32  	%r1563, %r1541, %r1538;
	mov.b32 	%r1546, 4;
	// begin inline asm
	{
    .reg .pred p;
    and.b32 %r1544, %r2725, %r1546;    setp.ne.u32 p, %r1544, 0;
    vote.ballot.sync.b32 %r1544, p, 0xffffffff;
    @!p not.b32 %r1544, %r1544;
}

	// end inline asm
	and.b32  	%r1564, %r1544, %r1563;
	mov.b32 	%r1549, 8;
	// begin inline asm
	{
    .reg .pred p;
    and.b32 %r1547, %r2725, %r1549;    setp.ne.u32 p, %r1547, 0;
    vote.ballot.sync.b32 %r1547, p, 0xffffffff;
    @!p not.b32 %r1547, %r1547;
}

	// end inline asm
	and.b32  	%r1565, %r1547, %r1564;
	mov.b32 	%r1552, 16;
	// begin inline asm
	{
    .reg .pred p;
    and.b32 %r1550, %r2725, %r1552;    setp.ne.u32 p, %r1550, 0;
    vote.ballot.sync.b32 %r1550, p, 0xffffffff;
    @!p not.b32 %r1550, %r1550;
}

	// end inline asm
	and.b32  	%r1566, %r1550, %r1565;
	mov.b32 	%r1555, 32;
	// begin inline asm
	{
    .reg .pred p;
    and.b32 %r1553, %r2725, %r1555;    setp.ne.u32 p, %r1553, 0;
    vote.ballot.sync.b32 %r1553, p, 0xffffffff;
    @!p not.b32 %r1553, %r1553;
}

	// end inline asm
	and.b32  	%r1567, %r1553, %r1566;
	mov.b32 	%r1558, 64;
	// begin inline asm
	{
    .reg .pred p;
    and.b32 %r1556, %r2725, %r1558;    setp.ne.u32 p, %r1556, 0;
    vote.ballot.sync.b32 %r1556, p, 0xffffffff;
    @!p not.b32 %r1556, %r1556;
}

	// end inline asm
	and.b32  	%r1568, %r1556, %r1567;
	mov.b32 	%r1561, 128;
	// begin inline asm
	{
    .reg .pred p;
    and.b32 %r1559, %r2725, %r1561;    setp.ne.u32 p, %r1559, 0;
    vote.ballot.sync.b32 %r1559, p, 0xffffffff;
    @!p not.b32 %r1559, %r1559;
}

	// end inline asm
	and.b32  	%r1569, %r1559, %r1568;
	clz.b32 	%r1570, %r1569;
	sub.s32 	%r366, 31, %r1570;
	and.b32  	%r1571, %r1231, %r1569;
	popc.b32 	%r367, %r1571;
	setp.ne.s32 	%p168, %r768, %r366;
	mov.b32 	%r2728, 0;
	@%p168 bra 	$L__BB8_251;
	shl.b32 	%r1572, %r2725, 2;
	add.s32 	%r1573, %r127, %r1572;
	atom.shared.add.u32 	%r2728, [%r1573], %r367;
$L__BB8_251:
	shfl.sync.idx.b32	%r1575|%p170, %r2728, %r366, 31, -1;
	add.s32 	%r370, %r367, %r1575;
	mov.b32 	%r2730, 0;
	mov.u32 	%r2729, %r2852;
	mov.u32 	%r2731, %r2730;
	mov.u32 	%r2732, %r2855;
	@%p27 bra 	$L__BB8_254;
	setp.eq.s32 	%p171, %r2852, 0;
	mov.b32 	%r2729, 0;
	mov.u32 	%r2730, %r2729;
	mov.u32 	%r2731, %r2729;
	mov.u32 	%r2732, %r2729;
	@%p171 bra 	$L__BB8_254;
	shr.u32 	%r1578, %r2578, %r766;
	and.b32  	%r2731, %r1578, %r152;
	mov.u32 	%r2729, %r153;
	mov.u32 	%r2730, %r151;
$L__BB8_254:
	setp.gt.u32 	%p172, %r2732, 31;
	@%p172 bra 	$L__BB8_257;
	setp.eq.s32 	%p173, %r2729, 0;
	@%p173 bra 	$L__BB8_257;
	sub.s32 	%r1579, 32, %r2732;
	min.u32 	%r1580, %r2729, %r1579;
	mov.b32 	%r1581, -1;
	shl.b32 	%r1582, %r1581, %r1580;
	not.b32 	%r1583, %r1582;
	shr.u32 	%r1584, %r2563, %r2732;
	and.b32  	%r1585, %r1584, %r1583;
	shl.b32 	%r1586, %r1585, %r2730;
	or.b32  	%r2731, %r1586, %r2731;
$L__BB8_257:
	mov.b32 	%r1589, 1;
	// begin inline asm
	{
    .reg .pred p;
    and.b32 %r1587, %r2731, %r1589;    setp.ne.u32 p, %r1587, 0;
    vote.ballot.sync.b32 %r1587, p, 0xffffffff;
    @!p not.b32 %r1587, %r1587;
}

	// end inline asm
	mov.b32 	%r1592, 2;
	// begin inline asm
	{
    .reg .pred p;
    and.b32 %r1590, %r2731, %r1592;    setp.ne.u32 p, %r1590, 0;
    vote.ballot.sync.b32 %r1590, p, 0xffffffff;
    @!p not.b32 %r1590, %r1590;
}

	// end inline asm
	and.b32  	%r1612, %r1590, %r1587;
	mov.b32 	%r1595, 4;
	// begin inline asm
	{
    .reg .pred p;
    and.b32 %r1593, %r2731, %r1595;    setp.ne.u32 p, %r1593, 0;
    vote.ballot.sync.b32 %r1593, p, 0xffffffff;
    @!p not.b32 %r1593, %r1593;
}

	// end inline asm
	and.b32  	%r1613, %r1593, %r1612;
	mov.b32 	%r1598, 8;
	// begin inline asm
	{
    .reg .pred p;
    and.b32 %r1596, %r2731, %r1598;    setp.ne.u32 p, %r1596, 0;
    vote.ballot.sync.b32 %r1596, p, 0xffffffff;
    @!p not.b32 %r1596, %r1596;
}

	// end inline asm
	and.b32  	%r1614, %r1596, %r1613;
	mov.b32 	%r1601, 16;
	// begin inline asm
	{
    .reg .pred p;
    and.b32 %r1599, %r2731, %r1601;    setp.ne.u32 p, %r1599, 0;
    vote.ballot.sync.b32 %r1599, p, 0xffffffff;
    @!p not.b32 %r1599, %r1599;
}

	// end inline asm
	and.b32  	%r1615, %r1599, %r1614;
	mov.b32 	%r1604, 32;
	// begin inline asm
	{
    .reg .pred p;
    and.b32 %r1602, %r2731, %r1604;    setp.ne.u32 p, %r1602, 0;
    vote.ballot.sync.b32 %r1602, p, 0xffffffff;
    @!p not.b32 %r1602, %r1602;
}

	// end inline asm
	and.b32  	%r1616, %r1602, %r1615;
	mov.b32 	%r1607, 64;
	// begin inline asm
	{
    .reg .pred p;
    and.b32 %r1605, %r2731, %r1607;    setp.ne.u32 p, %r1605, 0;
    vote.ballot.sync.b32 %r1605, p, 0xffffffff;
    @!p not.b32 %r1605, %r1605;
}

	// end inline asm
	and.b32  	%r1617, %r1605, %r1616;
	mov.b32 	%r1610, 128;
	// begin inline asm
	{
    .reg .pred p;
    and.b32 %r1608, %r2731, %r1610;    setp.ne.u32 p, %r1608, 0;
    vote.ballot.sync.b32 %r1608, p, 0xffffffff;
    @!p not.b32 %r1608, %r1608;
}

	// end inline asm
	and.b32  	%r1618, %r1608, %r1617;
	clz.b32 	%r1619, %r1618;
	sub.s32 	%r378, 31, %r1619;
	and.b32  	%r1620, %r1231, %r1618;
	popc.b32 	%r379, %r1620;
	setp.ne.s32 	%p174, %r768, %r378;
	mov.b32 	%r2734, 0;
	@%p174 bra 	$L__BB8_259;
	shl.b32 	%r1621, %r2731, 2;
	add.s32 	%r1622, %r127, %r1621;
	atom.shared.add.u32 	%r2734, [%r1622], %r379;
$L__BB8_259:
	shfl.sync.idx.b32	%r1624|%p176, %r2734, %r378, 31, -1;
	add.s32 	%r382, %r379, %r1624;
	mov.b32 	%r2736, 0;
	mov.u32 	%r2735, %r2852;
	mov.u32 	%r2737, %r2736;
	mov.u32 	%r2738, %r2855;
	@%p27 bra 	$L__BB8_262;
	setp.eq.s32 	%p177, %r2852, 0;
	mov.b32 	%r2735, 0;
	mov.u32 	%r2736, %r2735;
	mov.u32 	%r2737, %r2735;
	mov.u32 	%r2738, %r2735;
	@%p177 bra 	$L__BB8_262;
	shr.u32 	%r1627, %r2580, %r766;
	and.b32  	%r2737, %r1627, %r152;
	mov.u32 	%r2735, %r153;
	mov.u32 	%r2736, %r151;
$L__BB8_262:
	setp.gt.u32 	%p178, %r2738, 31;
	@%p178 bra 	$L__BB8_265;
	setp.eq.s32 	%p179, %r2735, 0;
	@%p179 bra 	$L__BB8_265;
	sub.s32 	%r1628, 32, %r2738;
	min.u32 	%r1629, %r2735, %r1628;
	mov.b32 	%r1630, -1;
	shl.b32 	%r1631, %r1630, %r1629;
	not.b32 	%r1632, %r1631;
	shr.u32 	%r1633, %r2579, %r2738;
	and.b32  	%r1634, %r1633, %r1632;
	shl.b32 	%r1635, %r1634, %r2736;
	or.b32  	%r2737, %r1635, %r2737;
$L__BB8_265:
	mov.b32 	%r1638, 1;
	// begin inline asm
	{
    .reg .pred p;
    and.b32 %r1636, %r2737, %r1638;    setp.ne.u32 p, %r1636, 0;
    vote.ballot.sync.b32 %r1636, p, 0xffffffff;
    @!p not.b32 %r1636, %r1636;
}

	// end inline asm
	mov.b32 	%r1641, 2;
	// begin inline asm
	{
    .reg .pred p;
    and.b32 %r1639, %r2737, %r1641;    setp.ne.u32 p, %r1639, 0;
    vote.ballot.sync.b32 %r1639, p, 0xffffffff;
    @!p not.b32 %r1639, %r1639;
}

	// end inline asm
	and.b32  	%r1661, %r1639, %r1636;
	mov.b32 	%r1644, 4;
	// begin inline asm
	{
    .reg .pred p;
    and.b32 %r1642, %r2737, %r1644;    setp.ne.u32 p, %r1642, 0;
    vote.ballot.sync.b32 %r1642, p, 0xffffffff;
    @!p not.b32 %r1642, %r1642;
}

	// end inline asm
	and.b32  	%r1662, %r1642, %r1661;
	mov.b32 	%r1647, 8;
	// begin inline asm
	{
    .reg .pred p;
    and.b32 %r1645, %r2737, %r1647;    setp.ne.u32 p, %r1645, 0;
    vote.ballot.sync.b32 %r1645, p, 0xffffffff;
    @!p not.b32 %r1645, %r1645;
}

	// end inline asm
	and.b32  	%r1663, %r1645, %r1662;
	mov.b32 	%r1650, 16;
	// begin inline asm
	{
    .reg .pred p;
    and.b32 %r1648, %r2737, %r1650;    setp.ne.u32 p, %r1648, 0;
    vote.ballot.sync.b32 %r1648, p, 0xffffffff;
    @!p not.b32 %r1648, %r1648;
}

	// end inline asm
	and.b32  	%r1664, %r1648, %r1663;
	mov.b32 	%r1653, 32;
	// begin inline asm
	{
    .reg .pred p;
    and.b32 %r1651, %r2737, %r1653;    setp.ne.u32 p, %r1651, 0;
    vote.ballot.sync.b32 %r1651, p, 0xffffffff;
    @!p not.b32 %r1651, %r1651;
}

	// end inline asm
	and.b32  	%r1665, %r1651, %r1664;
	mov.b32 	%r1656, 64;
	// begin inline asm
	{
    .reg .pred p;
    and.b32 %r1654, %r2737, %r1656;    setp.ne.u32 p, %r1654, 0;
    vote.ballot.sync.b32 %r1654, p, 0xffffffff;
    @!p not.b32 %r1654, %r1654;
}

	// end inline asm
	and.b32  	%r1666, %r1654, %r1665;
	mov.b32 	%r1659, 128;
	// begin inline asm
	{
    .reg .pred p;
    and.b32 %r1657, %r2737, %r1659;    setp.ne.u32 p, %r1657, 0;
    vote.ballot.sync.b32 %r1657, p, 0xffffffff;
    @!p not.b32 %r1657, %r1657;
}

	// end inline asm
	and.b32  	%r1667, %r1657, %r1666;
	clz.b32 	%r1668, %r1667;
	sub.s32 	%r390, 31, %r1668;
	and.b32  	%r1669, %r1231, %r1667;
	popc.b32 	%r391, %r1669;
	setp.ne.s32 	%p180, %r768, %r390;
	mov.b32 	%r2740, 0;
	@%p180 bra 	$L__BB8_267;
	shl.b32 	%r1670, %r2737, 2;
	add.s32 	%r1671, %r127, %r1670;
	atom.shared.add.u32 	%r2740, [%r1671], %r391;
$L__BB8_267:
	shfl.sync.idx.b32	%r1673|%p182, %r2740, %r390, 31, -1;
	add.s32 	%r394, %r391, %r1673;
	mov.b32 	%r2742, 0;
	mov.u32 	%r2741, %r2852;
	mov.u32 	%r2743, %r2742;
	mov.u32 	%r2744, %r2855;
	@%p27 bra 	$L__BB8_270;
	setp.eq.s32 	%p183, %r2852, 0;
	mov.b32 	%r2741, 0;
	mov.u32 	%r2742, %r2741;
	mov.u32 	%r2743, %r2741;
	mov.u32 	%r2744, %r2741;
	@%p183 bra 	$L__BB8_270;
	shr.u32 	%r1676, %r2582, %r766;
	and.b32  	%r2743, %r1676, %r152;
	mov.u32 	%r2741, %r153;
	mov.u32 	%r2742, %r151;
$L__BB8_270:
	setp.gt.u32 	%p184, %r2744, 31;
	@%p184 bra 	$L__BB8_273;
	setp.eq.s32 	%p185, %r2741, 0;
	@%p185 bra 	$L__BB8_273;
	sub.s32 	%r1677, 32, %r2744;
	min.u32 	%r1678, %r2741, %r1677;
	mov.b32 	%r1679, -1;
	shl.b32 	%r1680, %r1679, %r1678;
	not.b32 	%r1681, %r1680;
	shr.u32 	%r1682, %r2581, %r2744;
	and.b32  	%r1683, %r1682, %r1681;
	shl.b32 	%r1684, %r1683, %r2742;
	or.b32  	%r2743, %r1684, %r2743;
$L__BB8_273:
	mov.b32 	%r1687, 1;
	// begin inline asm
	{
    .reg .pred p;
    and.b32 %r1685, %r2743, %r1687;    setp.ne.u32 p, %r1685, 0;
    vote.ballot.sync.b32 %r1685, p, 0xffffffff;
    @!p not.b32 %r1685, %r1685;
}

	// end inline asm
	mov.b32 	%r1690, 2;
	// begin inline asm
	{
    .reg .pred p;
    and.b32 %r1688, %r2743, %r1690;    setp.ne.u32 p, %r1688, 0;
    vote.ballot.sync.b32 %r1688, p, 0xffffffff;
    @!p not.b32 %r1688, %r1688;
}

	// end inline asm
	and.b32  	%r1710, %r1688, %r1685;
	mov.b32 	%r1693, 4;
	// begin inline asm
	{
    .reg .pred p;
    and.b32 %r1691, %r2743, %r1693;    setp.ne.u32 p, %r1691, 0;
    vote.ballot.sync.b32 %r1691, p, 0xffffffff;
    @!p not.b32 %r1691, %r1691;
}

	// end inline asm
	and.b32  	%r1711, %r1691, %r1710;
	mov.b32 	%r1696, 8;
	// begin inline asm
	{
    .reg .pred p;
    and.b32 %r1694, %r2743, %r1696;    setp.ne.u32 p, %r1694, 0;
    vote.ballot.sync.b32 %r1694, p, 0xffffffff;
    @!p not.b32 %r1694, %r1694;
}

	// end inline asm
	and.b32  	%r1712, %r1694, %r1711;
	mov.b32 	%r1699, 16;
	// begin inline asm
	{
    .reg .pred p;
    and.b32 %r1697, %r2743, %r1699;    setp.ne.u32 p, %r1697, 0;
    vote.ballot.sync.b32 %r1697, p, 0xffffffff;
    @!p not.b32 %r1697, %r1697;
}

	// end inline asm
	and.b32  	%r1713, %r1697, %r1712;
	mov.b32 	%r1702, 32;
	// begin inline asm
	{
    .reg .pred p;
    and.b32 %r1700, %r2743, %r1702;    setp.ne.u32 p, %r1700, 0;
    vote.ballot.sync.b32 %r1700, p, 0xffffffff;
    @!p not.b32 %r1700, %r1700;
}

	// end inline asm
	and.b32  	%r1714, %r1700, %r1713;
	mov.b32 	%r1705, 64;
	// begin inline asm
	{
    .reg .pred p;
    and.b32 %r1703, %r2743, %r1705;    setp.ne.u32 p, %r1703, 0;
    vote.ballot.sync.b32 %r1703, p, 0xffffffff;
    @!p not.b32 %r1703, %r1703;
}

	// end inline asm
	and.b32  	%r1715, %r1703, %r1714;
	mov.b32 	%r1708, 128;
	// begin inline asm
	{
    .reg .pred p;
    and.b32 %r1706, %r2743, %r1708;    setp.ne.u32 p, %r1706, 0;
    vote.ballot.sync.b32 %r1706, p, 0xffffffff;
    @!p not.b32 %r1706, %r1706;
}

	// end inline asm
	and.b32  	%r1716, %r1706, %r1715;
	clz.b32 	%r1717, %r1716;
	sub.s32 	%r402, 31, %r1717;
	and.b32  	%r1718, %r1231, %r1716;
	popc.b32 	%r403, %r1718;
	setp.ne.s32 	%p186, %r768, %r402;
	mov.b32 	%r2746, 0;
	@%p186 bra 	$L__BB8_275;
	shl.b32 	%r1719, %r2743, 2;
	add.s32 	%r1720, %r127, %r1719;
	atom.shared.add.u32 	%r2746, [%r1720], %r403;
$L__BB8_275:
	shfl.sync.idx.b32	%r1722|%p188, %r2746, %r402, 31, -1;
	add.s32 	%r406, %r403, %r1722;
	mov.b32 	%r2748, 0;
	mov.u32 	%r2747, %r2852;
	mov.u32 	%r2749, %r2748;
	mov.u32 	%r2750, %r2855;
	@%p27 bra 	$L__BB8_278;
	setp.eq.s32 	%p189, %r2852, 0;
	mov.b32 	%r2747, 0;
	mov.u32 	%r2748, %r2747;
	mov.u32 	%r2749, %r2747;
	mov.u32 	%r2750, %r2747;
	@%p189 bra 	$L__BB8_278;
	shr.u32 	%r1725, %r2584, %r766;
	and.b32  	%r2749, %r1725, %r152;
	mov.u32 	%r2747, %r153;
	mov.u32 	%r2748, %r151;
$L__BB8_278:
	setp.gt.u32 	%p190, %r2750, 31;
	@%p190 bra 	$L__BB8_281;
	setp.eq.s32 	%p191, %r2747, 0;
	@%p191 bra 	$L__BB8_281;
	sub.s32 	%r1726, 32, %r2750;
	min.u32 	%r1727, %r2747, %r1726;
	mov.b32 	%r1728, -1;
	shl.b32 	%r1729, %r1728, %r1727;
	not.b32 	%r1730, %r1729;
	shr.u32 	%r1731, %r2583, %r2750;
	and.b32  	%r1732, %r1731, %r1730;
	shl.b32 	%r1733, %r1732, %r2748;
	or.b32  	%r2749, %r1733, %r2749;
$L__BB8_281:
	mov.b32 	%r1736, 1;
	// begin inline asm
	{
    .reg .pred p;
    and.b32 %r1734, %r2749, %r1736;    setp.ne.u32 p, %r1734, 0;
    vote.ballot.sync.b32 %r1734, p, 0xffffffff;
    @!p not.b32 %r1734, %r1734;
}

	// end inline asm
	mov.b32 	%r1739, 2;
	// begin inline asm
	{
    .reg .pred p;
    and.b32 %r1737, %r2749, %r1739;    setp.ne.u32 p, %r1737, 0;
    vote.ballot.sync.b32 %r1737, p, 0xffffffff;
    @!p not.b32 %r1737, %r1737;
}

	// end inline asm
	and.b32  	%r1759, %r1737, %r1734;
	mov.b32 	%r1742, 4;
	// begin inline asm
	{
    .reg .pred p;
    and.b32 %r1740, %r2749, %r1742;    setp.ne.u32 p, %r1740, 0;
    vote.ballot.sync.b32 %r1740, p, 0xffffffff;
    @!p not.b32 %r1740, %r1740;
}

	// end inline asm
	and.b32  	%r1760, %r1740, %r1759;
	mov.b32 	%r1745, 8;
	// begin inline asm
	{
    .reg .pred p;
    and.b32 %r1743, %r2749, %r1745;    setp.ne.u32 p, %r1743, 0;
    vote.ballot.sync.b32 %r1743, p, 0xffffffff;
    @!p not.b32 %r1743, %r1743;
}

	// end inline asm
	and.b32  	%r1761, %r1743, %r1760;
	mov.b32 	%r1748, 16;
	// begin inline asm
	{
    .reg .pred p;
    and.b32 %r1746, %r2749, %r1748;    setp.ne.u32 p, %r1746, 0;
    vote.ballot.sync.b32 %r1746, p, 0xffffffff;
    @!p not.b32 %r1746, %r1746;
}

	// end inline asm
	and.b32  	%r1762, %r1746, %r1761;
	mov.b32 	%r1751, 32;
	// begin inline asm
	{
    .reg .pred p;
    and.b32 %r1749, %r2749, %r1751;    setp.ne.u32 p, %r1749, 0;
    vote.ballot.sync.b32 %r1749, p, 0xffffffff;
    @!p not.b32 %r1749, %r1749;
}

	// end inline asm
	and.b32  	%r1763, %r1749, %r1762;
	mov.b32 	%r1754, 64;
	// begin inline asm
	{
    .reg .pred p;
    and.b32 %r1752, %r2749, %r1754;    setp.ne.u32 p, %r1752, 0;
    vote.ballot.sync.b32 %r1752, p, 0xffffffff;
    @!p not.b32 %r1752, %r1752;
}

	// end inline asm
	and.b32  	%r1764, %r1752, %r1763;
	mov.b32 	%r1757, 128;
	// begin inline asm
	{
    .reg .pred p;
    and.b32 %r1755, %r2749, %r1757;    setp.ne.u32 p, %r1755, 0;
    vote.ballot.sync.b32 %r1755, p, 0xffffffff;
    @!p not.b32 %r1755, %r1755;
}

	// end inline asm
	and.b32  	%r1765, %r1755, %r1764;
	clz.b32 	%r1766, %r1765;
	sub.s32 	%r414, 31, %r1766;
	and.b32  	%r1767, %r1231, %r1765;
	popc.b32 	%r415, %r1767;
	setp.ne.s32 	%p192, %r768, %r414;
	mov.b32 	%r2752, 0;
	@%p192 bra 	$L__BB8_283;
	shl.b32 	%r1768, %r2749, 2;
	add.s32 	%r1769, %r127, %r1768;
	atom.shared.add.u32 	%r2752, [%r1769], %r415;
$L__BB8_283:
	shfl.sync.idx.b32	%r1771|%p194, %r2752, %r414, 31, -1;
	add.s32 	%r418, %r415, %r1771;
	mov.b32 	%r2754, 0;
	mov.u32 	%r2753, %r2852;
	mov.u32 	%r2755, %r2754;
	mov.u32 	%r2756, %r2855;
	@%p27 bra 	$L__BB8_286;
	setp.eq.s32 	%p195, %r2852, 0;
	mov.b32 	%r2753, 0;
	mov.u32 	%r2754, %r2753;
	mov.u32 	%r2755, %r2753;
	mov.u32 	%r2756, %r2753;
	@%p195 bra 	$L__BB8_286;
	shr.u32 	%r1774, %r2586, %r766;
	and.b32  	%r2755, %r1774, %r152;
	mov.u32 	%r2753, %r153;
	mov.u32 	%r2754, %r151;
$L__BB8_286:
	setp.gt.u32 	%p196, %r2756, 31;
	@%p196 bra 	$L__BB8_289;
	setp.eq.s32 	%p197, %r2753, 0;
	@%p197 bra 	$L__BB8_289;
	sub.s32 	%r1775, 32, %r2756;
	min.u32 	%r1776, %r2753, %r1775;
	mov.b32 	%r1777, -1;
	shl.b32 	%r1778, %r1777, %r1776;
	not.b32 	%r1779, %r1778;
	shr.u32 	%r1780, %r2585, %r2756;
	and.b32  	%r1781, %r1780, %r1779;
	shl.b32 	%r1782, %r1781, %r2754;
	or.b32  	%r2755, %r1782, %r2755;
$L__BB8_289:
	mov.b32 	%r1785, 1;
	// begin inline asm
	{
    .reg .pred p;
    and.b32 %r1783, %r2755, %r1785;    setp.ne.u32 p, %r1783, 0;
    vote.ballot.sync.b32 %r1783, p, 0xffffffff;
    @!p not.b32 %r1783, %r1783;
}

	// end inline asm
	mov.b32 	%r1788, 2;
	// begin inline asm
	{
    .reg .pred p;
    and.b32 %r1786, %r2755, %r1788;    setp.ne.u32 p, %r1786, 0;
    vote.ballot.sync.b32 %r1786, p, 0xffffffff;
    @!p not.b32 %r1786, %r1786;
}

	// end inline asm
	and.b32  	%r1808, %r1786, %r1783;
	mov.b32 	%r1791, 4;
	// begin inline asm
	{
    .reg .pred p;
    and.b32 %r1789, %r2755, %r1791;    setp.ne.u32 p, %r1789, 0;
    vote.ballot.sync.b32 %r1789, p, 0xffffffff;
    @!p not.b32 %r1789, %r1789;
}

	// end inline asm
	and.b32  	%r1809, %r1789, %r1808;
	mov.b32 	%r1794, 8;
	// begin inline asm
	{
    .reg .pred p;
    and.b32 %r1792, %r2755, %r1794;    setp.ne.u32 p, %r1792, 0;
    vote.ballot.sync.b32 %r1792, p, 0xffffffff;
    @!p not.b32 %r1792, %r1792;
}

	// end inline asm
	and.b32  	%r1810, %r1792, %r1809;
	mov.b32 	%r1797, 16;
	// begin inline asm
	{
    .reg .pred p;
    and.b32 %r1795, %r2755, %r1797;    setp.ne.u32 p, %r1795, 0;
    vote.ballot.sync.b32 %r1795, p, 0xffffffff;
    @!p not.b32 %r1795, %r1795;
}

	// end inline asm
	and.b32  	%r1811, %r1795, %r1810;
	mov.b32 	%r1800, 32;
	// begin inline asm
	{
    .reg .pred p;
    and.b32 %r1798, %r2755, %r1800;    setp.ne.u32 p, %r1798, 0;
    vote.ballot.sync.b32 %r1798, p, 0xffffffff;
    @!p not.b32 %r1798, %r1798;
}

	// end inline asm
	and.b32  	%r1812, %r1798, %r1811;
	mov.b32 	%r1803, 64;
	// begin inline asm
	{
    .reg .pred p;
    and.b32 %r1801, %r2755, %r1803;    setp.ne.u32 p, %r1801, 0;
    vote.ballot.sync.b32 %r1801, p, 0xffffffff;
    @!p not.b32 %r1801, %r1801;
}

	// end inline asm
	and.b32  	%r1813, %r1801, %r1812;
	mov.b32 	%r1806, 128;
	// begin inline asm
	{
    .reg .pred p;
    and.b32 %r1804, %r2755, %r1806;    setp.ne.u32 p, %r1804, 0;
    vote.ballot.sync.b32 %r1804, p, 0xffffffff;
    @!p not.b32 %r1804, %r1804;
}

	// end inline asm
	and.b32  	%r1814, %r1804, %r1813;
	clz.b32 	%r1815, %r1814;
	sub.s32 	%r426, 31, %r1815;
	and.b32  	%r1816, %r1231, %r1814;
	popc.b32 	%r427, %r1816;
	setp.ne.s32 	%p198, %r768, %r426;
	mov.b32 	%r2758, 0;
	@%p198 bra 	$L__BB8_291;
	shl.b32 	%r1817, %r2755, 2;
	add.s32 	%r1818, %r127, %r1817;
	atom.shared.add.u32 	%r2758, [%r1818], %r427;
$L__BB8_291:
	shfl.sync.idx.b32	%r1820|%p200, %r2758, %r426, 31, -1;
	add.s32 	%r430, %r427, %r1820;
	mov.b32 	%r2760, 0;
	mov.u32 	%r2759, %r2852;
	mov.u32 	%r2761, %r2760;
	mov.u32 	%r2762, %r2855;
	@%p27 bra 	$L__BB8_294;
	setp.eq.s32 	%p201, %r2852, 0;
	mov.b32 	%r2759, 0;
	mov.u32 	%r2760, %r2759;
	mov.u32 	%r2761, %r2759;
	mov.u32 	%r2762, %r2759;
	@%p201 bra 	$L__BB8_294;
	shr.u32 	%r1823, %r2588, %r766;
	and.b32  	%r2761, %r1823, %r152;
	mov.u32 	%r2759, %r153;
	mov.u32 	%r2760, %r151;
$L__BB8_294:
	setp.gt.u32 	%p202, %r2762, 31;
	@%p202 bra 	$L__BB8_297;
	setp.eq.s32 	%p203, %r2759, 0;
	@%p203 bra 	$L__BB8_297;
	sub.s32 	%r1824, 32, %r2762;
	min.u32 	%r1825, %r2759, %r1824;
	mov.b32 	%r1826, -1;
	shl.b32 	%r1827, %r1826, %r1825;
	not.b32 	%r1828, %r1827;
	shr.u32 	%r1829, %r2587, %r2762;
	and.b32  	%r1830, %r1829, %r1828;
	shl.b32 	%r1831, %r1830, %r2760;
	or.b32  	%r2761, %r1831, %r2761;
$L__BB8_297:
	mov.b32 	%r1834, 1;
	// begin inline asm
	{
    .reg .pred p;
    and.b32 %r1832, %r2761, %r1834;    setp.ne.u32 p, %r1832, 0;
    vote.ballot.sync.b32 %r1832, p, 0xffffffff;
    @!p not.b32 %r1832, %r1832;
}

	// end inline asm
	mov.b32 	%r1837, 2;
	// begin inline asm
	{
    .reg .pred p;
    and.b32 %r1835, %r2761, %r1837;    setp.ne.u32 p, %r1835, 0;
    vote.ballot.sync.b32 %r1835, p, 0xffffffff;
    @!p not.b32 %r1835, %r1835;
}

	// end inline asm
	and.b32  	%r1857, %r1835, %r1832;
	mov.b32 	%r1840, 4;
	// begin inline asm
	{
    .reg .pred p;
    and.b32 %r1838, %r2761, %r1840;    setp.ne.u32 p, %r1838, 0;
    vote.ballot.sync.b32 %r1838, p, 0xffffffff;
    @!p not.b32 %r1838, %r1838;
}

	// end inline asm
	and.b32  	%r1858, %r1838, %r1857;
	mov.b32 	%r1843, 8;
	// begin inline asm
	{
    .reg .pred p;
    and.b32 %r1841, %r2761, %r1843;    setp.ne.u32 p, %r1841, 0;
    vote.ballot.sync.b32 %r1841, p, 0xffffffff;
    @!p not.b32 %r1841, %r1841;
}

	// end inline asm
	and.b32  	%r1859, %r1841, %r1858;
	mov.b32 	%r1846, 16;
	// begin inline asm
	{
    .reg .pred p;
    and.b32 %r1844, %r2761, %r1846;    setp.ne.u32 p, %r1844, 0;
    vote.ballot.sync.b32 %r1844, p, 0xffffffff;
    @!p not.b32 %r1844, %r1844;
}

	// end inline asm
	and.b32  	%r1860, %r1844, %r1859;
	mov.b32 	%r1849, 32;
	// begin inline asm
	{
    .reg .pred p;
    and.b32 %r1847, %r2761, %r1849;    setp.ne.u32 p, %r1847, 0;
    vote.ballot.sync.b32 %r1847, p, 0xffffffff;
    @!p not.b32 %r1847, %r1847;
}

	// end inline asm
	and.b32  	%r1861, %r1847, %r1860;
	mov.b32 	%r1852, 64;
	// begin inline asm
	{
    .reg .pred p;
    and.b32 %r1850, %r2761, %r1852;    setp.ne.u32 p, %r1850, 0;
    vote.ballot.sync.b32 %r1850, p, 0xffffffff;
    @!p not.b32 %r1850, %r1850;
}

	// end inline asm
	and.b32  	%r1862, %r1850, %r1861;
	mov.b32 	%r1855, 128;
	// begin inline asm
	{
    .reg .pred p;
    and.b32 %r1853, %r2761, %r1855;    setp.ne.u32 p, %r1853, 0;
    vote.ballot.sync.b32 %r1853, p, 0xffffffff;
    @!p not.b32 %r1853, %r1853;
}

	// end inline asm
	and.b32  	%r1863, %r1853, %r1862;
	clz.b32 	%r1864, %r1863;
	sub.s32 	%r438, 31, %r1864;
	and.b32  	%r1865, %r1231, %r1863;
	popc.b32 	%r439, %r1865;
	setp.ne.s32 	%p204, %r768, %r438;
	mov.b32 	%r2764, 0;
	@%p204 bra 	$L__BB8_299;
	shl.b32 	%r1866, %r2761, 2;
	add.s32 	%r1867, %r127, %r1866;
	atom.shared.add.u32 	%r2764, [%r1867], %r439;
$L__BB8_299:
	shfl.sync.idx.b32	%r1869|%p206, %r2764, %r438, 31, -1;
	add.s32 	%r442, %r439, %r1869;
	mov.b32 	%r2766, 0;
	mov.u32 	%r2765, %r2852;
	mov.u32 	%r2767, %r2766;
	mov.u32 	%r2768, %r2855;
	@%p27 bra 	$L__BB8_302;
	setp.eq.s32 	%p207, %r2852, 0;
	mov.b32 	%r2765, 0;
	mov.u32 	%r2766, %r2765;
	mov.u32 	%r2767, %r2765;
	mov.u32 	%r2768, %r2765;
	@%p207 bra 	$L__BB8_302;
	shr.u32 	%r1872, %r2590, %r766;
	and.b32  	%r2767, %r1872, %r152;
	mov.u32 	%r2765, %r153;
	mov.u32 	%r2766, %r151;
$L__BB8_302:
	setp.gt.u32 	%p208, %r2768, 31;
	@%p208 bra 	$L__BB8_305;
	setp.eq.s32 	%p209, %r2765, 0;
	@%p209 bra 	$L__BB8_305;
	sub.s32 	%r1873, 32, %r2768;
	min.u32 	%r1874, %r2765, %r1873;
	mov.b32 	%r1875, -1;
	shl.b32 	%r1876, %r1875, %r1874;
	not.b32 	%r1877, %r1876;
	shr.u32 	%r1878, %r2589, %r2768;
	and.b32  	%r1879, %r1878, %r1877;
	shl.b32 	%r1880, %r1879, %r2766;
	or.b32  	%r2767, %r1880, %r2767;
$L__BB8_305:
	mov.b32 	%r1883, 1;
	// begin inline asm
	{
    .reg .pred p;
    and.b32 %r1881, %r2767, %r1883;    setp.ne.u32 p, %r1881, 0;
    vote.ballot.sync.b32 %r1881, p, 0xffffffff;
    @!p not.b32 %r1881, %r1881;
}

	// end inline asm
	mov.b32 	%r1886, 2;
	// begin inline asm
	{
    .reg .pred p;
    and.b32 %r1884, %r2767, %r1886;    setp.ne.u32 p, %r1884, 0;
    vote.ballot.sync.b32 %r1884, p, 0xffffffff;
    @!p not.b32 %r1884, %r1884;
}

	// end inline asm
	and.b32  	%r1906, %r1884, %r1881;
	mov.b32 	%r1889, 4;
	// begin inline asm
	{
    .reg .pred p;
    and.b32 %r1887, %r2767, %r1889;    setp.ne.u32 p, %r1887, 0;
    vote.ballot.sync.b32 %r1887, p, 0xffffffff;
    @!p not.b32 %r1887, %r1887;
}

	// end inline asm
	and.b32  	%r1907, %r1887, %r1906;
	mov.b32 	%r1892, 8;
	// begin inline asm
	{
    .reg .pred p;
    and.b32 %r1890, %r2767, %r1892;    setp.ne.u32 p, %r1890, 0;
    vote.ballot.sync.b32 %r1890, p, 0xffffffff;
    @!p not.b32 %r1890, %r1890;
}

	// end inline asm
	and.b32  	%r1908, %r1890, %r1907;
	mov.b32 	%r1895, 16;
	// begin inline asm
	{
    .reg .pred p;
    and.b32 %r1893, %r2767, %r1895;    setp.ne.u32 p, %r1893, 0;
    vote.ballot.sync.b32 %r1893, p, 0xffffffff;
    @!p not.b32 %r1893, %r1893;
}

	// end inline asm
	and.b32  	%r1909, %r1893, %r1908;
	mov.b32 	%r1898, 32;
	// begin inline asm
	{
    .reg .pred p;
    and.b32 %r1896, %r2767, %r1898;    setp.ne.u32 p, %r1896, 0;
    vote.ballot.sync.b32 %r1896, p, 0xffffffff;
    @!p not.b32 %r1896, %r1896;
}

	// end inline asm
	and.b32  	%r1910, %r1896, %r1909;
	mov.b32 	%r1901, 64;
	// begin inline asm
	{
    .reg .pred p;
    and.b32 %r1899, %r2767, %r1901;    setp.ne.u32 p, %r1899, 0;
    vote.ballot.sync.b32 %r1899, p, 0xffffffff;
    @!p not.b32 %r1899, %r1899;
}

	// end inline asm
	and.b32  	%r1911, %r1899, %r1910;
	mov.b32 	%r1904, 128;
	// begin inline asm
	{
    .reg .pred p;
    and.b32 %r1902, %r2767, %r1904;    setp.ne.u32 p, %r1902, 0;
    vote.ballot.sync.b32 %r1902, p, 0xffffffff;
    @!p not.b32 %r1902, %r1902;
}

	// end inline asm
	and.b32  	%r1912, %r1902, %r1911;
	clz.b32 	%r1913, %r1912;
	sub.s32 	%r450, 31, %r1913;
	and.b32  	%r1914, %r1231, %r1912;
	popc.b32 	%r451, %r1914;
	setp.ne.s32 	%p210, %r768, %r450;
	mov.b32 	%r2770, 0;
	@%p210 bra 	$L__BB8_307;
	shl.b32 	%r1915, %r2767, 2;
	add.s32 	%r1916, %r127, %r1915;
	atom.shared.add.u32 	%r2770, [%r1916], %r451;
$L__BB8_307:
	shfl.sync.idx.b32	%r1918|%p212, %r2770, %r450, 31, -1;
	add.s32 	%r454, %r451, %r1918;
	mov.b32 	%r2772, 0;
	mov.u32 	%r2771, %r2852;
	mov.u32 	%r2773, %r2772;
	mov.u32 	%r2774, %r2855;
	@%p27 bra 	$L__BB8_310;
	setp.eq.s32 	%p213, %r2852, 0;
	mov.b32 	%r2771, 0;
	mov.u32 	%r2772, %r2771;
	mov.u32 	%r2773, %r2771;
	mov.u32 	%r2774, %r2771;
	@%p213 bra 	$L__BB8_310;
	shr.u32 	%r1921, %r2592, %r766;
	and.b32  	%r2773, %r1921, %r152;
	mov.u32 	%r2771, %r153;
	mov.u32 	%r2772, %r151;
$L__BB8_310:
	setp.gt.u32 	%p214, %r2774, 31;
	@%p214 bra 	$L__BB8_313;
	setp.eq.s32 	%p215, %r2771, 0;
	@%p215 bra 	$L__BB8_313;
	sub.s32 	%r1922, 32, %r2774;
	min.u32 	%r1923, %r2771, %r1922;
	mov.b32 	%r1924, -1;
	shl.b32 	%r1925, %r1924, %r1923;
	not.b32 	%r1926, %r1925;
	shr.u32 	%r1927, %r2591, %r2774;
	and.b32  	%r1928, %r1927, %r1926;
	shl.b32 	%r1929, %r1928, %r2772;
	or.b32  	%r2773, %r1929, %r2773;
$L__BB8_313:
	mov.b32 	%r1932, 1;
	// begin inline asm
	{
    .reg .pred p;
    and.b32 %r1930, %r2773, %r1932;    setp.ne.u32 p, %r1930, 0;
    vote.ballot.sync.b32 %r1930, p, 0xffffffff;
    @!p not.b32 %r1930, %r1930;
}

	// end inline asm
	mov.b32 	%r1935, 2;
	// begin inline asm
	{
    .reg .pred p;
    and.b32 %r1933, %r2773, %r1935;    setp.ne.u32 p, %r1933, 0;
    vote.ballot.sync.b32 %r1933, p, 0xffffffff;
    @!p not.b32 %r1933, %r1933;
}

	// end inline asm
	and.b32  	%r1955, %r1933, %r1930;
	mov.b32 	%r1938, 4;
	// begin inline asm
	{
    .reg .pred p;
    and.b32 %r1936, %r2773, %r1938;    setp.ne.u32 p, %r1936, 0;
    vote.ballot.sync.b32 %r1936, p, 0xffffffff;
    @!p not.b32 %r1936, %r1936;
}

	// end inline asm
	and.b32  	%r1956, %r1936, %r1955;
	mov.b32 	%r1941, 8;
	// begin inline asm
	{
    .reg .pred p;
    and.b32 %r1939, %r2773, %r1941;    setp.ne.u32 p, %r1939, 0;
    vote.ballot.sync.b32 %r1939, p, 0xffffffff;
    @!p not.b32 %r1939, %r1939;
}

	// end inline asm
	and.b32  	%r1957, %r1939, %r1956;
	mov.b32 	%r1944, 16;
	// begin inline asm
	{
    .reg .pred p;
    and.b32 %r1942, %r2773, %r1944;    setp.ne.u32 p, %r1942, 0;
    vote.ballot.sync.b32 %r1942, p, 0xffffffff;
    @!p not.b32 %r1942, %r1942;
}

	// end inline asm
	and.b32  	%r1958, %r1942, %r1957;
	mov.b32 	%r1947, 32;
	// begin inline asm
	{
    .reg .pred p;
    and.b32 %r1945, %r2773, %r1947;    setp.ne.u32 p, %r1945, 0;
    vote.ballot.sync.b32 %r1945, p, 0xffffffff;
    @!p not.b32 %r1945, %r1945;
}

	// end inline asm
	and.b32  	%r1959, %r1945, %r1958;
	mov.b32 	%r1950, 64;
	// begin inline asm
	{
    .reg .pred p;
    and.b32 %r1948, %r2773, %r1950;    setp.ne.u32 p, %r1948, 0;
    vote.ballot.sync.b32 %r1948, p, 0xffffffff;
    @!p not.b32 %r1948, %r1948;
}

	// end inline asm
	and.b32  	%r1960, %r1948, %r1959;
	mov.b32 	%r1953, 128;
	// begin inline asm
	{
    .reg .pred p;
    and.b32 %r1951, %r2773, %r1953;    setp.ne.u32 p, %r1951, 0;
    vote.ballot.sync.b32 %r1951, p, 0xffffffff;
    @!p not.b32 %r1951, %r1951;
}

	// end inline asm
	and.b32  	%r1961, %r1951, %r1960;
	clz.b32 	%r1962, %r1961;
	sub.s32 	%r462, 31, %r1962;
	and.b32  	%r1963, %r1231, %r1961;
	popc.b32 	%r463, %r1963;
	setp.ne.s32 	%p216, %r768, %r462;
	mov.b32 	%r2776, 0;
	@%p216 bra 	$L__BB8_315;
	shl.b32 	%r1964, %r2773, 2;
	add.s32 	%r1965, %r127, %r1964;
	atom.shared.add.u32 	%r2776, [%r1965], %r463;
$L__BB8_315:
	shfl.sync.idx.b32	%r1966|%p218, %r2776, %r462, 31, -1;
	add.s32 	%r1967, %r463, %r1966;
	bar.sync 	0;
	shl.b32 	%r1968, %r298, 3;
	mov.u32 	%r1969, _ZZN3cub18CUB_300001_SM_10006detail10radix_sort29DeviceRadixSortOnesweepKernelINS1_5radix10policy_hubI6edge_tNS0_8NullTypeEjE10Policy1000ELNS0_9SortOrderE0ES6_S7_jii17edge_decomposer_tEEvPT5_SD_PT3_PKSE_PT1_PKSI_PT2_PKSM_T4_iiT6_E1s;
	add.s32 	%r1970, %r1969, %r1968;
	st.shared.v2.u32 	[%r1970+-8], {%r2577, %r2576};
	shl.b32 	%r1971, %r310, 3;
	add.s32 	%r1972, %r1969, %r1971;
	st.shared.v2.u32 	[%r1972+-8], {%r2575, %r2574};
	shl.b32 	%r1973, %r322, 3;
	add.s32 	%r1974, %r1969, %r1973;
	st.shared.v2.u32 	[%r1974+-8], {%r2573, %r2572};
	shl.b32 	%r1975, %r334, 3;
	add.s32 	%r1976, %r1969, %r1975;
	st.shared.v2.u32 	[%r1976+-8], {%r2571, %r2570};
	shl.b32 	%r1977, %r346, 3;
	add.s32 	%r1978, %r1969, %r1977;
	st.shared.v2.u32 	[%r1978+-8], {%r2569, %r2568};
	shl.b32 	%r1979, %r358, 3;
	add.s32 	%r1980, %r1969, %r1979;
	st.shared.v2.u32 	[%r1980+-8], {%r2567, %r2566};
	shl.b32 	%r1981, %r370, 3;
	add.s32 	%r1982, %r1969, %r1981;
	st.shared.v2.u32 	[%r1982+-8], {%r2565, %r2564};
	shl.b32 	%r1983, %r382, 3;
	add.s32 	%r1984, %r1969, %r1983;
	st.shared.v2.u32 	[%r1984+-8], {%r2563, %r2578};
	shl.b32 	%r1985, %r394, 3;
	add.s32 	%r1986, %r1969, %r1985;
	st.shared.v2.u32 	[%r1986+-8], {%r2579, %r2580};
	shl.b32 	%r1987, %r406, 3;
	add.s32 	%r1988, %r1969, %r1987;
	st.shared.v2.u32 	[%r1988+-8], {%r2581, %r2582};
	shl.b32 	%r1989, %r418, 3;
	add.s32 	%r1990, %r1969, %r1989;
	st.shared.v2.u32 	[%r1990+-8], {%r2583, %r2584};
	shl.b32 	%r1991, %r430, 3;
	add.s32 	%r1992, %r1969, %r1991;
	st.shared.v2.u32 	[%r1992+-8], {%r2585, %r2586};
	shl.b32 	%r1993, %r442, 3;
	add.s32 	%r1994, %r1969, %r1993;
	st.shared.v2.u32 	[%r1994+-8], {%r2587, %r2588};
	shl.b32 	%r1995, %r454, 3;
	add.s32 	%r1996, %r1969, %r1995;
	st.shared.v2.u32 	[%r1996+-8], {%r2589, %r2590};
	shl.b32 	%r1997, %r1967, 3;
	add.s32 	%r1998, %r1969, %r1997;
	st.shared.v2.u32 	[%r1998+-8], {%r2591, %r2592};
	@%p87 bra 	$L__BB8_323;
	ld.param.u64 	%rd108, [_ZN3cub18CUB_300001_SM_10006detail10radix_sort29DeviceRadixSortOnesweepKernelINS1_5radix10policy_hubI6edge_tNS0_8NullTypeEjE10Policy1000ELNS0_9SortOrderE0ES6_S7_jii17edge_decomposer_tEEvPT5_SD_PT3_PKSE_PT1_PKSI_PT2_PKSM_T4_iiT6__param_3];
	cvta.to.global.u64 	%rd40, %rd108;
	mul.wide.u32 	%rd41, %r1, 4;
	add.s64 	%rd42, %rd40, %rd41;
	ld.global.u32 	%r1999, [%rd42];
	sub.s32 	%r2780, %r1999, %r285;
	st.shared.u32 	[%r260+46080], %r2780;
	setp.lt.s32 	%p219, %r4, 1;
	mov.u32 	%r2781, %r2676;
	@%p219 bra 	$L__BB8_322;
	mov.b32 	%r2778, -1;
	mov.u32 	%r2777, %r4;
	mov.u32 	%r2781, %r2676;
$L__BB8_318:
	add.s32 	%r470, %r2777, -1;
	shl.b32 	%r2001, %r470, 8;
	add.s32 	%r2002, %r2001, %r1;
	mul.wide.s32 	%rd43, %r2002, 4;
	add.s64 	%rd11, %rd2, %rd43;
$L__BB8_319:
	membar.cta;
	ld.volatile.global.u32 	%r471, [%rd11];
	setp.eq.s32 	%p220, %r471, 0;
	@%p220 bra 	$L__BB8_319;
	and.b32  	%r2003, %r471, 1073741823;
	add.s32 	%r2781, %r2003, %r2781;
	setp.gt.s32 	%p221, %r471, -1;
	vote.sync.ballot.b32 	%r2778, %p221, %r2778;
	setp.gt.u32 	%p223, %r2777, 1;
	and.pred  	%p224, %p221, %p223;
	mov.u32 	%r2777, %r470;
	@%p224 bra 	$L__BB8_318;
	ld.shared.u32 	%r2780, [%r260+46080];
$L__BB8_322:
	or.b32  	%r2004, %r2781, -2147483648;
	st.volatile.global.u32 	[%rd5], %r2004;
	sub.s32 	%r2005, %r2781, %r2676;
	add.s32 	%r2006, %r2005, %r2780;
	st.shared.u32 	[%r260+46080], %r2006;
$L__BB8_323:
	ld.param.u64 	%rd106, [_ZN3cub18CUB_300001_SM_10006detail10radix_sort29DeviceRadixSortOnesweepKernelINS1_5radix10policy_hubI6edge_tNS0_8NullTypeEjE10Policy1000ELNS0_9SortOrderE0ES6_S7_jii17edge_decomposer_tEEvPT5_SD_PT3_PKSE_PT1_PKSI_PT2_PKSM_T4_iiT6__param_2];
	setp.gt.u32 	%p225, %r1, 255;
	setp.lt.s32 	%p226, %r6, %r765;
	setp.eq.s64 	%p227, %rd106, 0;
	or.pred  	%p228, %p227, %p226;
	or.pred  	%p229, %p225, %p228;
	@%p229 bra 	$L__BB8_325;
	ld.shared.u32 	%r2007, [%r260+46080];
	add.s32 	%r2008, %r285, %r2676;
	add.s32 	%r2009, %r2008, %r2007;
	st.global.u32 	[%rd6], %r2009;
$L__BB8_325:
	setp.gt.s32 	%p230, %r6, %r765;
	bar.sync 	0;
	@%p230 bra 	$L__BB8_417;
	setp.gt.u32 	%p231, %r766, 31;
	shl.b32 	%r2011, %r1, 2;
	add.s32 	%r477, %r260, %r2011;
	ld.shared.v2.u32 	{%r478, %r479}, [%r477];
	mov.b32 	%r2783, 0;
	mov.u32 	%r2782, %r2852;
	mov.u32 	%r2784, %r2783;
	mov.u32 	%r2785, %r2855;
	@%p231 bra 	$L__BB8_329;
	setp.eq.s32 	%p232, %r2852, 0;
	mov.b32 	%r2782, 0;
	mov.u32 	%r2783, %r2782;
	mov.u32 	%r2784, %r2782;
	mov.u32 	%r2785, %r2782;
	@%p232 bra 	$L__BB8_329;
	shr.u32 	%r2014, %r479, %r766;
	and.b32  	%r2784, %r2014, %r152;
	mov.u32 	%r2782, %r153;
	mov.u32 	%r2783, %r151;
$L__BB8_329:
	setp.gt.u32 	%p233, %r2785, 31;
	@%p233 bra 	$L__BB8_332;
	setp.eq.s32 	%p234, %r2782, 0;
	@%p234 bra 	$L__BB8_332;
	sub.s32 	%r2015, 32, %r2785;
	min.u32 	%r2016, %r2782, %r2015;
	mov.b32 	%r2017, -1;
	shl.b32 	%r2018, %r2017, %r2016;
	not.b32 	%r2019, %r2018;
	shr.u32 	%r2020, %r478, %r2785;
	and.b32  	%r2021, %r2020, %r2019;
	shl.b32 	%r2022, %r2021, %r2783;
	or.b32  	%r2784, %r2022, %r2784;
$L__BB8_332:
	setp.gt.u32 	%p235, %r766, 31;
	shl.b32 	%r2024, %r2784, 2;
	add.s32 	%r2026, %r1969, %r2024;
	ld.shared.u32 	%r2027, [%r2026+46080];
	add.s32 	%r2028, %r2027, %r1;
	mul.wide.u32 	%rd44, %r2028, 8;
	add.s64 	%rd45, %rd1, %rd44;
	st.global.u32 	[%rd45], %r478;
	st.global.u32 	[%rd45+4], %r479;
	bar.warp.sync 	-1;
	ld.shared.v2.u32 	{%r487, %r488}, [%r477+3072];
	mov.b32 	%r2788, 0;
	mov.u32 	%r2787, %r2852;
	mov.u32 	%r2789, %r2788;
	mov.u32 	%r2790, %r2855;
	@%p235 bra 	$L__BB8_335;
	setp.eq.s32 	%p236, %r2852, 0;
	mov.b32 	%r2787, 0;
	mov.u32 	%r2788, %r2787;
	mov.u32 	%r2789, %r2787;
	mov.u32 	%r2790, %r2787;
	@%p236 bra 	$L__BB8_335;
	shr.u32 	%r2031, %r488, %r766;
	and.b32  	%r2789, %r2031, %r152;
	mov.u32 	%r2787, %r153;
	mov.u32 	%r2788, %r151;
$L__BB8_335:
	setp.gt.u32 	%p237, %r2790, 31;
	@%p237 bra 	$L__BB8_338;
	setp.eq.s32 	%p238, %r2787, 0;
	@%p238 bra 	$L__BB8_338;
	sub.s32 	%r2032, 32, %r2790;
	min.u32 	%r2033, %r2787, %r2032;
	mov.b32 	%r2034, -1;
	shl.b32 	%r2035, %r2034, %r2033;
	not.b32 	%r2036, %r2035;
	shr.u32 	%r2037, %r487, %r2790;
	and.b32  	%r2038, %r2037, %r2036;
	shl.b32 	%r2039, %r2038, %r2788;
	or.b32  	%r2789, %r2039, %r2789;
$L__BB8_338:
	setp.gt.u32 	%p239, %r766, 31;
	shl.b32 	%r2041, %r2789, 2;
	add.s32 	%r2043, %r1969, %r2041;
	ld.shared.u32 	%r2044, [%r2043+46080];
	add.s32 	%r2045, %r1, %r2044;
	add.s32 	%r2046, %r2045, 384;
	mul.wide.u32 	%rd46, %r2046, 8;
	add.s64 	%rd47, %rd1, %rd46;
	st.global.u32 	[%rd47], %r487;
	st.global.u32 	[%rd47+4], %r488;
	bar.warp.sync 	-1;
	ld.shared.v2.u32 	{%r496, %r497}, [%r477+6144];
	mov.b32 	%r2793, 0;
	mov.u32 	%r2792, %r2852;
	mov.u32 	%r2794, %r2793;
	mov.u32 	%r2795, %r2855;
	@%p239 bra 	$L__BB8_341;
	setp.eq.s32 	%p240, %r2852, 0;
	mov.b32 	%r2792, 0;
	mov.u32 	%r2793, %r2792;
	mov.u32 	%r2794, %r2792;
	mov.u32 	%r2795, %r2792;
	@%p240 bra 	$L__BB8_341;
	shr.u32 	%r2049, %r497, %r766;
	and.b32  	%r2794, %r2049, %r152;
	mov.u32 	%r2792, %r153;
	mov.u32 	%r2793, %r151;
$L__BB8_341:
	setp.gt.u32 	%p241, %r2795, 31;
	@%p241 bra 	$L__BB8_344;
	setp.eq.s32 	%p242, %r2792, 0;
	@%p242 bra 	$L__BB8_344;
	sub.s32 	%r2050, 32, %r2795;
	min.u32 	%r2051, %r2792, %r2050;
	mov.b32 	%r2052, -1;
	shl.b32 	%r2053, %r2052, %r2051;
	not.b32 	%r2054, %r2053;
	shr.u32 	%r2055, %r496, %r2795;
	and.b32  	%r2056, %r2055, %r2054;
	shl.b32 	%r2057, %r2056, %r2793;
	or.b32  	%r2794, %r2057, %r2794;
$L__BB8_344:
	setp.gt.u32 	%p243, %r766, 31;
	shl.b32 	%r2059, %r2794, 2;
	add.s32 	%r2061, %r1969, %r2059;
	ld.shared.u32 	%r2062, [%r2061+46080];
	add.s32 	%r2063, %r1, %r2062;
	add.s32 	%r2064, %r2063, 768;
	mul.wide.u32 	%rd48, %r2064, 8;
	add.s64 	%rd49, %rd1, %rd48;
	st.global.u32 	[%rd49], %r496;
	st.global.u32 	[%rd49+4], %r497;
	bar.warp.sync 	-1;
	ld.shared.v2.u32 	{%r505, %r506}, [%r477+9216];
	mov.b32 	%r2798, 0;
	mov.u32 	%r2797, %r2852;
	mov.u32 	%r2799, %r2798;
	mov.u32 	%r2800, %r2855;
	@%p243 bra 	$L__BB8_347;
	setp.eq.s32 	%p244, %r2852, 0;
	mov.b32 	%r2797, 0;
	mov.u32 	%r2798, %r2797;
	mov.u32 	%r2799, %r2797;
	mov.u32 	%r2800, %r2797;
	@%p244 bra 	$L__BB8_347;
	shr.u32 	%r2067, %r506, %r766;
	and.b32  	%r2799, %r2067, %r152;
	mov.u32 	%r2797, %r153;
	mov.u32 	%r2798, %r151;
$L__BB8_347:
	setp.gt.u32 	%p245, %r2800, 31;
	@%p245 bra 	$L__BB8_350;
	setp.eq.s32 	%p246, %r2797, 0;
	@%p246 bra 	$L__BB8_350;
	sub.s32 	%r2068, 32, %r2800;
	min.u32 	%r2069, %r2797, %r2068;
	mov.b32 	%r2070, -1;
	shl.b32 	%r2071, %r2070, %r2069;
	not.b32 	%r2072, %r2071;
	shr.u32 	%r2073, %r505, %r2800;
	and.b32  	%r2074, %r2073, %r2072;
	shl.b32 	%r2075, %r2074, %r2798;
	or.b32  	%r2799, %r2075, %r2799;
$L__BB8_350:
	setp.gt.u32 	%p247, %r766, 31;
	shl.b32 	%r2077, %r2799, 2;
	add.s32 	%r2079, %r1969, %r2077;
	ld.shared.u32 	%r2080, [%r2079+46080];
	add.s32 	%r2081, %r1, %r2080;
	add.s32 	%r2082, %r2081, 1152;
	mul.wide.u32 	%rd50, %r2082, 8;
	add.s64 	%rd51, %rd1, %rd50;
	st.global.u32 	[%rd51], %r505;
	st.global.u32 	[%rd51+4], %r506;
	bar.warp.sync 	-1;
	ld.shared.v2.u32 	{%r514, %r515}, [%r477+12288];
	mov.b32 	%r2803, 0;
	mov.u32 	%r2802, %r2852;
	mov.u32 	%r2804, %r2803;
	mov.u32 	%r2805, %r2855;
	@%p247 bra 	$L__BB8_353;
	setp.eq.s32 	%p248, %r2852, 0;
	mov.b32 	%r2802, 0;
	mov.u32 	%r2803, %r2802;
	mov.u32 	%r2804, %r2802;
	mov.u32 	%r2805, %r2802;
	@%p248 bra 	$L__BB8_353;
	shr.u32 	%r2085, %r515, %r766;
	and.b32  	%r2804, %r2085, %r152;
	mov.u32 	%r2802, %r153;
	mov.u32 	%r2803, %r151;
$L__BB8_353:
	setp.gt.u32 	%p249, %r2805, 31;
	@%p249 bra 	$L__BB8_356;
	setp.eq.s32 	%p250, %r2802, 0;
	@%p250 bra 	$L__BB8_356;
	sub.s32 	%r2086, 32, %r2805;
	min.u32 	%r2087, %r2802, %r2086;
	mov.b32 	%r2088, -1;
	shl.b32 	%r2089, %r2088, %r2087;
	not.b32 	%r2090, %r2089;
	shr.u32 	%r2091, %r514, %r2805;
	and.b32  	%r2092, %r2091, %r2090;
	shl.b32 	%r2093, %r2092, %r2803;
	or.b32  	%r2804, %r2093, %r2804;
$L__BB8_356:
	setp.gt.u32 	%p251, %r766, 31;
	shl.b32 	%r2095, %r2804, 2;
	add.s32 	%r2097, %r1969, %r2095;
	ld.shared.u32 	%r2098, [%r2097+46080];
	add.s32 	%r2099, %r1, %r2098;
	add.s32 	%r2100, %r2099, 1536;
	mul.wide.u32 	%rd52, %r2100, 8;
	add.s64 	%rd53, %rd1, %rd52;
	st.global.u32 	[%rd53], %r514;
	st.global.u32 	[%rd53+4], %r515;
	bar.warp.sync 	-1;
	ld.shared.v2.u32 	{%r523, %r524}, [%r477+15360];
	mov.b32 	%r2808, 0;
	mov.u32 	%r2807, %r2852;
	mov.u32 	%r2809, %r2808;
	mov.u32 	%r2810, %r2855;
	@%p251 bra 	$L__BB8_359;
	setp.eq.s32 	%p252, %r2852, 0;
	mov.b32 	%r2807, 0;
	mov.u32 	%r2808, %r2807;
	mov.u32 	%r2809, %r2807;
	mov.u32 	%r2810, %r2807;
	@%p252 bra 	$L__BB8_359;
	shr.u32 	%r2103, %r524, %r766;
	and.b32  	%r2809, %r2103, %r152;
	mov.u32 	%r2807, %r153;
	mov.u32 	%r2808, %r151;
$L__BB8_359:
	setp.gt.u32 	%p253, %r2810, 31;
	@%p253 bra 	$L__BB8_362;
	setp.eq.s32 	%p254, %r2807, 0;
	@%p254 bra 	$L__BB8_362;
	sub.s32 	%r2104, 32, %r2810;
	min.u32 	%r2105, %r2807, %r2104;
	mov.b32 	%r2106, -1;
	shl.b32 	%r2107, %r2106, %r2105;
	not.b32 	%r2108, %r2107;
	shr.u32 	%r2109, %r523, %r2810;
	and.b32  	%r2110, %r2109, %r2108;
	shl.b32 	%r2111, %r2110, %r2808;
	or.b32  	%r2809, %r2111, %r2809;
$L__BB8_362:
	setp.gt.u32 	%p255, %r766, 31;
	shl.b32 	%r2113, %r2809, 2;
	add.s32 	%r2115, %r1969, %r2113;
	ld.shared.u32 	%r2116, [%r2115+46080];
	add.s32 	%r2117, %r1, %r2116;
	add.s32 	%r2118, %r2117, 1920;
	mul.wide.u32 	%rd54, %r2118, 8;
	add.s64 	%rd55, %rd1, %rd54;
	st.global.u32 	[%rd55], %r523;
	st.global.u32 	[%rd55+4], %r524;
	bar.warp.sync 	-1;
	ld.shared.v2.u32 	{%r532, %r533}, [%r477+18432];
	mov.b32 	%r2813, 0;
	mov.u32 	%r2812, %r2852;
	mov.u32 	%r2814, %r2813;
	mov.u32 	%r2815, %r2855;
	@%p255 bra 	$L__BB8_365;
	setp.eq.s32 	%p256, %r2852, 0;
	mov.b32 	%r2812, 0;
	mov.u32 	%r2813, %r2812;
	mov.u32 	%r2814, %r2812;
	mov.u32 	%r2815, %r2812;
	@%p256 bra 	$L__BB8_365;
	shr.u32 	%r2121, %r533, %r766;
	and.b32  	%r2814, %r2121, %r152;
	mov.u32 	%r2812, %r153;
	mov.u32 	%r2813, %r151;
$L__BB8_365:
	setp.gt.u32 	%p257, %r2815, 31;
	@%p257 bra 	$L__BB8_368;
	setp.eq.s32 	%p258, %r2812, 0;
	@%p258 bra 	$L__BB8_368;
	sub.s32 	%r2122, 32, %r2815;
	min.u32 	%r2123, %r2812, %r2122;
	mov.b32 	%r2124, -1;
	shl.b32 	%r2125, %r2124, %r2123;
	not.b32 	%r2126, %r2125;
	shr.u32 	%r2127, %r532, %r2815;
	and.b32  	%r2128, %r2127, %r2126;
	shl.b32 	%r2129, %r2128, %r2813;
	or.b32  	%r2814, %r2129, %r2814;
$L__BB8_368:
	setp.gt.u32 	%p259, %r766, 31;
	shl.b32 	%r2131, %r2814, 2;
	add.s32 	%r2133, %r1969, %r2131;
	ld.shared.u32 	%r2134, [%r2133+46080];
	add.s32 	%r2135, %r1, %r2134;
	add.s32 	%r2136, %r2135, 2304;
	mul.wide.u32 	%rd56, %r2136, 8;
	add.s64 	%rd57, %rd1, %rd56;
	st.global.u32 	[%rd57], %r532;
	st.global.u32 	[%rd57+4], %r533;
	bar.warp.sync 	-1;
	ld.shared.v2.u32 	{%r541, %r542}, [%r477+21504];
	mov.b32 	%r2818, 0;
	mov.u32 	%r2817, %r2852;
	mov.u32 	%r2819, %r2818;
	mov.u32 	%r2820, %r2855;
	@%p259 bra 	$L__BB8_371;
	setp.eq.s32 	%p260, %r2852, 0;
	mov.b32 	%r2817, 0;
	mov.u32 	%r2818, %r2817;
	mov.u32 	%r2819, %r2817;
	mov.u32 	%r2820, %r2817;
	@%p260 bra 	$L__BB8_371;
	shr.u32 	%r2139, %r542, %r766;
	and.b32  	%r2819, %r2139, %r152;
	mov.u32 	%r2817, %r153;
	mov.u32 	%r2818, %r151;
$L__BB8_371:
	setp.gt.u32 	%p261, %r2820, 31;
	@%p261 bra 	$L__BB8_374;
	setp.eq.s32 	%p262, %r2817, 0;
	@%p262 bra 	$L__BB8_374;
	sub.s32 	%r2140, 32, %r2820;
	min.u32 	%r2141, %r2817, %r2140;
	mov.b32 	%r2142, -1;
	shl.b32 	%r2143, %r2142, %r2141;
	not.b32 	%r2144, %r2143;
	shr.u32 	%r2145, %r541, %r2820;
	and.b32  	%r2146, %r2145, %r2144;
	shl.b32 	%r2147, %r2146, %r2818;
	or.b32  	%r2819, %r2147, %r2819;
$L__BB8_374:
	setp.gt.u32 	%p263, %r766, 31;
	shl.b32 	%r2149, %r2819, 2;
	add.s32 	%r2151, %r1969, %r2149;
	ld.shared.u32 	%r2152, [%r2151+46080];
	add.s32 	%r2153, %r1, %r2152;
	add.s32 	%r2154, %r2153, 2688;
	mul.wide.u32 	%rd58, %r2154, 8;
	add.s64 	%rd59, %rd1, %rd58;
	st.global.u32 	[%rd59], %r541;
	st.global.u32 	[%rd59+4], %r542;
	bar.warp.sync 	-1;
	ld.shared.v2.u32 	{%r550, %r551}, [%r477+24576];
	mov.b32 	%r2823, 0;
	mov.u32 	%r2822, %r2852;
	mov.u32 	%r2824, %r2823;
	mov.u32 	%r2825, %r2855;
	@%p263 bra 	$L__BB8_377;
	setp.eq.s32 	%p264, %r2852, 0;
	mov.b32 	%r2822, 0;
	mov.u32 	%r2823, %r2822;
	mov.u32 	%r2824, %r2822;
	mov.u32 	%r2825, %r2822;
	@%p264 bra 	$L__BB8_377;
	shr.u32 	%r2157, %r551, %r766;
	and.b32  	%r2824, %r2157, %r152;
	mov.u32 	%r2822, %r153;
	mov.u32 	%r2823, %r151;
$L__BB8_377:
	setp.gt.u32 	%p265, %r2825, 31;
	@%p265 bra 	$L__BB8_380;
	setp.eq.s32 	%p266, %r2822, 0;
	@%p266 bra 	$L__BB8_380;
	sub.s32 	%r2158, 32, %r2825;
	min.u32 	%r2159, %r2822, %r2158;
	mov.b32 	%r2160, -1;
	shl.b32 	%r2161, %r2160, %r2159;
	not.b32 	%r2162, %r2161;
	shr.u32 	%r2163, %r550, %r2825;
	and.b32  	%r2164, %r2163, %r2162;
	shl.b32 	%r2165, %r2164, %r2823;
	or.b32  	%r2824, %r2165, %r2824;
$L__BB8_380:
	setp.gt.u32 	%p267, %r766, 31;
	shl.b32 	%r2167, %r2824, 2;
	add.s32 	%r2169, %r1969, %r2167;
	ld.shared.u32 	%r2170, [%r2169+46080];
	add.s32 	%r2171, %r1, %r2170;
	add.s32 	%r2172, %r2171, 3072;
	mul.wide.u32 	%rd60, %r2172, 8;
	add.s64 	%rd61, %rd1, %rd60;
	st.global.u32 	[%rd61], %r550;
	st.global.u32 	[%rd61+4], %r551;
	bar.warp.sync 	-1;
	ld.shared.v2.u32 	{%r559, %r560}, [%r477+27648];
	mov.b32 	%r2828, 0;
	mov.u32 	%r2827, %r2852;
	mov.u32 	%r2829, %r2828;
	mov.u32 	%r2830, %r2855;
	@%p267 bra 	$L__BB8_383;
	setp.eq.s32 	%p268, %r2852, 0;
	mov.b32 	%r2827, 0;
	mov.u32 	%r2828, %r2827;
	mov.u32 	%r2829, %r2827;
	mov.u32 	%r2830, %r2827;
	@%p268 bra 	$L__BB8_383;
	shr.u32 	%r2175, %r560, %r766;
	and.b32  	%r2829, %r2175, %r152;
	mov.u32 	%r2827, %r153;
	mov.u32 	%r2828, %r151;
$L__BB8_383:
	setp.gt.u32 	%p269, %r2830, 31;
	@%p269 bra 	$L__BB8_386;
	setp.eq.s32 	%p270, %r2827, 0;
	@%p270 bra 	$L__BB8_386;
	sub.s32 	%r2176, 32, %r2830;
	min.u32 	%r2177, %r2827, %r2176;
	mov.b32 	%r2178, -1;
	shl.b32 	%r2179, %r2178, %r2177;
	not.b32 	%r2180, %r2179;
	shr.u32 	%r2181, %r559, %r2830;
	and.b32  	%r2182, %r2181, %r2180;
	shl.b32 	%r2183, %r2182, %r2828;
	or.b32  	%r2829, %r2183, %r2829;
$L__BB8_386:
	setp.gt.u32 	%p271, %r766, 31;
	shl.b32 	%r2185, %r2829, 2;
	add.s32 	%r2187, %r1969, %r2185;
	ld.shared.u32 	%r2188, [%r2187+46080];
	add.s32 	%r2189, %r1, %r2188;
	add.s32 	%r2190, %r2189, 3456;
	mul.wide.u32 	%rd62, %r2190, 8;
	add.s64 	%rd63, %rd1, %rd62;
	st.global.u32 	[%rd63], %r559;
	st.global.u32 	[%rd63+4], %r560;
	bar.warp.sync 	-1;
	ld.shared.v2.u32 	{%r568, %r569}, [%r477+30720];
	mov.b32 	%r2833, 0;
	mov.u32 	%r2832, %r2852;
	mov.u32 	%r2834, %r2833;
	mov.u32 	%r2835, %r2855;
	@%p271 bra 	$L__BB8_389;
	setp.eq.s32 	%p272, %r2852, 0;
	mov.b32 	%r2832, 0;
	mov.u32 	%r2833, %r2832;
	mov.u32 	%r2834, %r2832;
	mov.u32 	%r2835, %r2832;
	@%p272 bra 	$L__BB8_389;
	shr.u32 	%r2193, %r569, %r766;
	and.b32  	%r2834, %r2193, %r152;
	mov.u32 	%r2832, %r153;
	mov.u32 	%r2833, %r151;
$L__BB8_389:
	setp.gt.u32 	%p273, %r2835, 31;
	@%p273 bra 	$L__BB8_392;
	setp.eq.s32 	%p274, %r2832, 0;
	@%p274 bra 	$L__BB8_392;
	sub.s32 	%r2194, 32, %r2835;
	min.u32 	%r2195, %r2832, %r2194;
	mov.b32 	%r2196, -1;
	shl.b32 	%r2197, %r2196, %r2195;
	not.b32 	%r2198, %r2197;
	shr.u32 	%r2199, %r568, %r2835;
	and.b32  	%r2200, %r2199, %r2198;
	shl.b32 	%r2201, %r2200, %r2833;
	or.b32  	%r2834, %r2201, %r2834;
$L__BB8_392:
	setp.gt.u32 	%p275, %r766, 31;
	shl.b32 	%r2203, %r2834, 2;
	add.s32 	%r2205, %r1969, %r2203;
	ld.shared.u32 	%r2206, [%r2205+46080];
	add.s32 	%r2207, %r1, %r2206;
	add.s32 	%r2208, %r2207, 3840;
	mul.wide.u32 	%rd64, %r2208, 8;
	add.s64 	%rd65, %rd1, %rd64;
	st.global.u32 	[%rd65], %r568;
	st.global.u32 	[%rd65+4], %r569;
	bar.warp.sync 	-1;
	ld.shared.v2.u32 	{%r577, %r578}, [%r477+33792];
	mov.b32 	%r2838, 0;
	mov.u32 	%r2837, %r2852;
	mov.u32 	%r2839, %r2838;
	mov.u32 	%r2840, %r2855;
	@%p275 bra 	$L__BB8_395;
	setp.eq.s32 	%p276, %r2852, 0;
	mov.b32 	%r2837, 0;
	mov.u32 	%r2838, %r2837;
	mov.u32 	%r2839, %r2837;
	mov.u32 	%r2840, %r2837;
	@%p276 bra 	$L__BB8_395;
	shr.u32 	%r2211, %r578, %r766;
	and.b32  	%r2839, %r2211, %r152;
	mov.u32 	%r2837, %r153;
	mov.u32 	%r2838, %r151;
$L__BB8_395:
	setp.gt.u32 	%p277, %r2840, 31;
	@%p277 bra 	$L__BB8_398;
	setp.eq.s32 	%p278, %r2837, 0;
	@%p278 bra 	$L__BB8_398;
	sub.s32 	%r2212, 32, %r2840;
	min.u32 	%r2213, %r2837, %r2212;
	mov.b32 	%r2214, -1;
	shl.b32 	%r2215, %r2214, %r2213;
	not.b32 	%r2216, %r2215;
	shr.u32 	%r2217, %r577, %r2840;
	and.b32  	%r2218, %r2217, %r2216;
	shl.b32 	%r2219, %r2218, %r2838;
	or.b32  	%r2839, %r2219, %r2839;
$L__BB8_398:
	setp.gt.u32 	%p279, %r766, 31;
	shl.b32 	%r2221, %r2839, 2;
	add.s32 	%r2223, %r1969, %r2221;
	ld.shared.u32 	%r2224, [%r2223+46080];
	add.s32 	%r2225, %r1, %r2224;
	add.s32 	%r2226, %r2225, 4224;
	mul.wide.u32 	%rd66, %r2226, 8;
	add.s64 	%rd67, %rd1, %rd66;
	st.global.u32 	[%rd67], %r577;
	st.global.u32 	[%rd67+4], %r578;
	bar.warp.sync 	-1;
	ld.shared.v2.u32 	{%r586, %r587}, [%r477+36864];
	mov.b32 	%r2843, 0;
	mov.u32 	%r2842, %r2852;
	mov.u32 	%r2844, %r2843;
	mov.u32 	%r2845, %r2855;
	@%p279 bra 	$L__BB8_401;
	setp.eq.s32 	%p280, %r2852, 0;
	mov.b32 	%r2842, 0;
	mov.u32 	%r2843, %r2842;
	mov.u32 	%r2844, %r2842;
	mov.u32 	%r2845, %r2842;
	@%p280 bra 	$L__BB8_401;
	shr.u32 	%r2229, %r587, %r766;
	and.b32  	%r2844, %r2229, %r152;
	mov.u32 	%r2842, %r153;
	mov.u32 	%r2843, %r151;
$L__BB8_401:
	setp.gt.u32 	%p281, %r2845, 31;
	@%p281 bra 	$L__BB8_404;
	setp.eq.s32 	%p282, %r2842, 0;
	@%p282 bra 	$L__BB8_404;
	sub.s32 	%r2230, 32, %r2845;
	min.u32 	%r2231, %r2842, %r2230;
	mov.b32 	%r2232, -1;
	shl.b32 	%r2233, %r2232, %r2231;
	not.b32 	%r2234, %r2233;
	shr.u32 	%r2235, %r586, %r2845;
	and.b32  	%r2236, %r2235, %r2234;
	shl.b32 	%r2237, %r2236, %r2843;
	or.b32  	%r2844, %r2237, %r2844;
$L__BB8_404:
	setp.gt.u32 	%p283, %r766, 31;
	shl.b32 	%r2239, %r2844, 2;
	add.s32 	%r2241, %r1969, %r2239;
	ld.shared.u32 	%r2242, [%r2241+46080];
	add.s32 	%r2243, %r1, %r2242;
	add.s32 	%r2244, %r2243, 4608;
	mul.wide.u32 	%rd68, %r2244, 8;
	add.s64 	%rd69, %rd1, %rd68;
	st.global.u32 	[%rd69], %r586;
	st.global.u32 	[%rd69+4], %r587;
	bar.warp.sync 	-1;
	ld.shared.v2.u32 	{%r595, %r596}, [%r477+39936];
	mov.b32 	%r2848, 0;
	mov.u32 	%r2847, %r2852;
	mov.u32 	%r2849, %r2848;
	mov.u32 	%r2850, %r2855;
	@%p283 bra 	$L__BB8_407;
	setp.eq.s32 	%p284, %r2852, 0;
	mov.b32 	%r2847, 0;
	mov.u32 	%r2848, %r2847;
	mov.u32 	%r2849, %r2847;
	mov.u32 	%r2850, %r2847;
	@%p284 bra 	$L__BB8_407;
	shr.u32 	%r2247, %r596, %r766;
	and.b32  	%r2849, %r2247, %r152;
	mov.u32 	%r2847, %r153;
	mov.u32 	%r2848, %r151;
$L__BB8_407:
	setp.gt.u32 	%p285, %r2850, 31;
	@%p285 bra 	$L__BB8_410;
	setp.eq.s32 	%p286, %r2847, 0;
	@%p286 bra 	$L__BB8_410;
	sub.s32 	%r2248, 32, %r2850;
	min.u32 	%r2249, %r2847, %r2248;
	mov.b32 	%r2250, -1;
	shl.b32 	%r2251, %r2250, %r2249;
	not.b32 	%r2252, %r2251;
	shr.u32 	%r2253, %r595, %r2850;
	and.b32  	%r2254, %r2253, %r2252;
	shl.b32 	%r2255, %r2254, %r2848;
	or.b32  	%r2849, %r2255, %r2849;
$L__BB8_410:
	setp.gt.u32 	%p287, %r766, 31;
	shl.b32 	%r2257, %r2849, 2;
	add.s32 	%r2259, %r1969, %r2257;
	ld.shared.u32 	%r2260, [%r2259+46080];
	add.s32 	%r2261, %r1, %r2260;
	add.s32 	%r2262, %r2261, 4992;
	mul.wide.u32 	%rd70, %r2262, 8;
	add.s64 	%rd71, %rd1, %rd70;
	st.global.u32 	[%rd71], %r595;
	st.global.u32 	[%rd71+4], %r596;
	bar.warp.sync 	-1;
	ld.shared.v2.u32 	{%r604, %r605}, [%r477+43008];
	mov.b32 	%r2853, 0;
	mov.u32 	%r2854, %r2853;
	@%p287 bra 	$L__BB8_413;
	setp.eq.s32 	%p288, %r2852, 0;
	mov.b32 	%r2852, 0;
	mov.u32 	%r2853, %r2852;
	mov.u32 	%r2854, %r2852;
	mov.u32 	%r2855, %r2852;
	@%p288 bra 	$L__BB8_413;
	shr.u32 	%r2265, %r605, %r766;
	and.b32  	%r2854, %r2265, %r152;
	mov.u32 	%r2852, %r153;
	mov.u32 	%r2853, %r151;
$L__BB8_413:
	setp.gt.u32 	%p289, %r2855, 31;
	@%p289 bra 	$L__BB8_416;
	setp.eq.s32 	%p290, %r2852, 0;
	@%p290 bra 	$L__BB8_416;
	sub.s32 	%r2266, 32, %r2855;
	min.u32 	%r2267, %r2852, %r2266;
	mov.b32 	%r2268, -1;
	shl.b32 	%r2269, %r2268, %r2267;
	not.b32 	%r2270, %r2269;
	shr.u32 	%r2271, %r604, %r2855;
	and.b32  	%r2272, %r2271, %r2270;
	shl.b32 	%r2273, %r2272, %r2853;
	or.b32  	%r2854, %r2273, %r2854;
$L__BB8_416:
	shl.b32 	%r2274, %r2854, 2;
	add.s32 	%r2276, %r1969, %r2274;
	ld.shared.u32 	%r2277, [%r2276+46080];
	add.s32 	%r2278, %r1, %r2277;
	add.s32 	%r2279, %r2278, 5376;
	mul.wide.u32 	%rd72, %r2279, 8;
	add.s64 	%rd73, %rd1, %rd72;
	st.global.u32 	[%rd73], %r604;
	st.global.u32 	[%rd73+4], %r605;
	bar.warp.sync 	-1;
	bra.uni 	$L__BB8_538;
$L__BB8_417:
	setp.gt.u32 	%p291, %r766, 31;
	mad.lo.s32 	%r613, %r4, -5760, %r765;
	shl.b32 	%r2281, %r1, 2;
	add.s32 	%r614, %r260, %r2281;
	ld.shared.v2.u32 	{%r615, %r616}, [%r614];
	mov.b32 	%r2858, 0;
	mov.u32 	%r2857, %r2852;
	mov.u32 	%r2859, %r2858;
	mov.u32 	%r2860, %r2855;
	@%p291 bra 	$L__BB8_420;
	setp.eq.s32 	%p292, %r2852, 0;
	mov.b32 	%r2857, 0;
	mov.u32 	%r2858, %r2857;
	mov.u32 	%r2859, %r2857;
	mov.u32 	%r2860, %r2857;
	@%p292 bra 	$L__BB8_420;
	shr.u32 	%r2284, %r616, %r766;
	and.b32  	%r2859, %r2284, %r152;
	mov.u32 	%r2857, %r153;
	mov.u32 	%r2858, %r151;
$L__BB8_420:
	setp.gt.u32 	%p293, %r2860, 31;
	@%p293 bra 	$L__BB8_423;
	setp.eq.s32 	%p294, %r2857, 0;
	@%p294 bra 	$L__BB8_423;
	sub.s32 	%r2285, 32, %r2860;
	min.u32 	%r2286, %r2857, %r2285;
	mov.b32 	%r2287, -1;
	shl.b32 	%r2288, %r2287, %r2286;
	not.b32 	%r2289, %r2288;
	shr.u32 	%r2290, %r615, %r2860;
	and.b32  	%r2291, %r2290, %r2289;
	shl.b32 	%r2292, %r2291, %r2858;
	or.b32  	%r2859, %r2292, %r2859;
$L__BB8_423:
	shl.b32 	%r2293, %r2859, 2;
	add.s32 	%r2295, %r1969, %r2293;
	ld.shared.u32 	%r624, [%r2295+46080];
	setp.ge.s32 	%p295, %r1, %r613;
	@%p295 bra 	$L__BB8_425;
	add.s32 	%r2296, %r624, %r1;
	mul.wide.u32 	%rd74, %r2296, 8;
	add.s64 	%rd75, %rd1, %rd74;
	st.global.u32 	[%rd75], %r615;
	st.global.u32 	[%rd75+4], %r616;
$L__BB8_425:
	setp.gt.u32 	%p296, %r766, 31;
	bar.warp.sync 	-1;
	ld.shared.v2.u32 	{%r625, %r626}, [%r614+3072];
	mov.b32 	%r2863, 0;
	mov.u32 	%r2862, %r2852;
	mov.u32 	%r2864, %r2863;
	mov.u32 	%r2865, %r2855;
	@%p296 bra 	$L__BB8_428;
	setp.eq.s32 	%p297, %r2852, 0;
	mov.b32 	%r2862, 0;
	mov.u32 	%r2863, %r2862;
	mov.u32 	%r2864, %r2862;
	mov.u32 	%r2865, %r2862;
	@%p297 bra 	$L__BB8_428;
	shr.u32 	%r2300, %r626, %r766;
	and.b32  	%r2864, %r2300, %r152;
	mov.u32 	%r2862, %r153;
	mov.u32 	%r2863, %r151;
$L__BB8_428:
	setp.gt.u32 	%p298, %r2865, 31;
	@%p298 bra 	$L__BB8_431;
	setp.eq.s32 	%p299, %r2862, 0;
	@%p299 bra 	$L__BB8_431;
	sub.s32 	%r2301, 32, %r2865;
	min.u32 	%r2302, %r2862, %r2301;
	mov.b32 	%r2303, -1;
	shl.b32 	%r2304, %r2303, %r2302;
	not.b32 	%r2305, %r2304;
	shr.u32 	%r2306, %r625, %r2865;
	and.b32  	%r2307, %r2306, %r2305;
	shl.b32 	%r2308, %r2307, %r2863;
	or.b32  	%r2864, %r2308, %r2864;
$L__BB8_431:
	add.s32 	%r2309, %r1, 384;
	shl.b32 	%r2310, %r2864, 2;
	add.s32 	%r2312, %r1969, %r2310;
	ld.shared.u32 	%r2313, [%r2312+46080];
	add.s32 	%r634, %r2313, %r2309;
	setp.ge.s32 	%p300, %r2309, %r613;
	@%p300 bra 	$L__BB8_433;
	mul.wide.u32 	%rd76, %r634, 8;
	add.s64 	%rd77, %rd1, %rd76;
	st.global.u32 	[%rd77], %r625;
	st.global.u32 	[%rd77+4], %r626;
$L__BB8_433:
	setp.gt.u32 	%p301, %r766, 31;
	bar.warp.sync 	-1;
	ld.shared.v2.u32 	{%r635, %r636}, [%r614+6144];
	mov.b32 	%r2868, 0;
	mov.u32 	%r2867, %r2852;
	mov.u32 	%r2869, %r2868;
	mov.u32 	%r2870, %r2855;
	@%p301 bra 	$L__BB8_436;
	setp.eq.s32 	%p302, %r2852, 0;
	mov.b32 	%r2867, 0;
	mov.u32 	%r2868, %r2867;
	mov.u32 	%r2869, %r2867;
	mov.u32 	%r2870, %r2867;
	@%p302 bra 	$L__BB8_436;
	shr.u32 	%r2317, %r636, %r766;
	and.b32  	%r2869, %r2317, %r152;
	mov.u32 	%r2867, %r153;
	mov.u32 	%r2868, %r151;
$L__BB8_436:
	setp.gt.u32 	%p303, %r2870, 31;
	@%p303 bra 	$L__BB8_439;
	setp.eq.s32 	%p304, %r2867, 0;
	@%p304 bra 	$L__BB8_439;
	sub.s32 	%r2318, 32, %r2870;
	min.u32 	%r2319, %r2867, %r2318;
	mov.b32 	%r2320, -1;
	shl.b32 	%r2321, %r2320, %r2319;
	not.b32 	%r2322, %r2321;
	shr.u32 	%r2323, %r635, %r2870;
	and.b32  	%r2324, %r2323, %r2322;
	shl.b32 	%r2325, %r2324, %r2868;
	or.b32  	%r2869, %r2325, %r2869;
$L__BB8_439:
	add.s32 	%r2326, %r1, 768;
	shl.b32 	%r2327, %r2869, 2;
	add.s32 	%r2329, %r1969, %r2327;
	ld.shared.u32 	%r2330, [%r2329+46080];
	add.s32 	%r644, %r2330, %r2326;
	setp.ge.s32 	%p305, %r2326, %r613;
	@%p305 bra 	$L__BB8_441;
	mul.wide.u32 	%rd78, %r644, 8;
	add.s64 	%rd79, %rd1, %rd78;
	st.global.u32 	[%rd79], %r635;
	st.global.u32 	[%rd79+4], %r636;
$L__BB8_441:
	setp.gt.u32 	%p306, %r766, 31;
	bar.warp.sync 	-1;
	ld.shared.v2.u32 	{%r645, %r646}, [%r614+9216];
	mov.b32 	%r2873, 0;
	mov.u32 	%r2872, %r2852;
	mov.u32 	%r2874, %r2873;
	mov.u32 	%r2875, %r2855;
	@%p306 bra 	$L__BB8_444;
	setp.eq.s32 	%p307, %r2852, 0;
	mov.b32 	%r2872, 0;
	mov.u32 	%r2873, %r2872;
	mov.u32 	%r2874, %r2872;
	mov.u32 	%r2875, %r2872;
	@%p307 bra 	$L__BB8_444;
	shr.u32 	%r2334, %r646, %r766;
	and.b32  	%r2874, %r2334, %r152;
	mov.u32 	%r2872, %r153;
	mov.u32 	%r2873, %r151;
$L__BB8_444:
	setp.gt.u32 	%p308, %r2875, 31;
	@%p308 bra 	$L__BB8_447;
	setp.eq.s32 	%p309, %r2872, 0;
	@%p309 bra 	$L__BB8_447;
	sub.s32 	%r2335, 32, %r2875;
	min.u32 	%r2336, %r2872, %r2335;
	mov.b32 	%r2337, -1;
	shl.b32 	%r2338, %r2337, %r2336;
	not.b32 	%r2339, %r2338;
	shr.u32 	%r2340, %r645, %r2875;
	and.b32  	%r2341, %r2340, %r2339;
	shl.b32 	%r2342, %r2341, %r2873;
	or.b32  	%r2874, %r2342, %r2874;
$L__BB8_447:
	add.s32 	%r2343, %r1, 1152;
	shl.b32 	%r2344, %r2874, 2;
	add.s32 	%r2346, %r1969, %r2344;
	ld.shared.u32 	%r2347, [%r2346+46080];
	add.s32 	%r654, %r2347, %r2343;
	setp.ge.s32 	%p310, %r2343, %r613;
	@%p310 bra 	$L__BB8_449;
	mul.wide.u32 	%rd80, %r654, 8;
	add.s64 	%rd81, %rd1, %rd80;
	st.global.u32 	[%rd81], %r645;
	st.global.u32 	[%rd81+4], %r646;
$L__BB8_449:
	setp.gt.u32 	%p311, %r766, 31;
	bar.warp.sync 	-1;
	ld.shared.v2.u32 	{%r655, %r656}, [%r614+12288];
	mov.b32 	%r2878, 0;
	mov.u32 	%r2877, %r2852;
	mov.u32 	%r2879, %r2878;
	mov.u32 	%r2880, %r2855;
	@%p311 bra 	$L__BB8_452;
	setp.eq.s32 	%p312, %r2852, 0;
	mov.b32 	%r2877, 0;
	mov.u32 	%r2878, %r2877;
	mov.u32 	%r2879, %r2877;
	mov.u32 	%r2880, %r2877;
	@%p312 bra 	$L__BB8_452;
	shr.u32 	%r2351, %r656, %r766;
	and.b32  	%r2879, %r2351, %r152;
	mov.u32 	%r2877, %r153;
	mov.u32 	%r2878, %r151;
$L__BB8_452:
	setp.gt.u32 	%p313, %r2880, 31;
	@%p313 bra 	$L__BB8_455;
	setp.eq.s32 	%p314, %r2877, 0;
	@%p314 bra 	$L__BB8_455;
	sub.s32 	%r2352, 32, %r2880;
	min.u32 	%r2353, %r2877, %r2352;
	mov.b32 	%r2354, -1;
	shl.b32 	%r2355, %r2354, %r2353;
	not.b32 	%r2356, %r2355;
	shr.u32 	%r2357, %r655, %r2880;
	and.b32  	%r2358, %r2357, %r2356;
	shl.b32 	%r2359, %r2358, %r2878;
	or.b32  	%r2879, %r2359, %r2879;
$L__BB8_455:
	add.s32 	%r2360, %r1, 1536;
	shl.b32 	%r2361, %r2879, 2;
	add.s32 	%r2363, %r1969, %r2361;
	ld.shared.u32 	%r2364, [%r2363+46080];
	add.s32 	%r664, %r2364, %r2360;
	setp.ge.s32 	%p315, %r2360, %r613;
	@%p315 bra 	$L__BB8_457;
	mul.wide.u32 	%rd82, %r664, 8;
	add.s64 	%rd83, %rd1, %rd82;
	st.global.u32 	[%rd83], %r655;
	st.global.u32 	[%rd83+4], %r656;
$L__BB8_457:
	setp.gt.u32 	%p316, %r766, 31;
	bar.warp.sync 	-1;
	ld.shared.v2.u32 	{%r665, %r666}, [%r614+15360];
	mov.b32 	%r2883, 0;
	mov.u32 	%r2882, %r2852;
	mov.u32 	%r2884, %r2883;
	mov.u32 	%r2885, %r2855;
	@%p316 bra 	$L__BB8_460;
	setp.eq.s32 	%p317, %r2852, 0;
	mov.b32 	%r2882, 0;
	mov.u32 	%r2883, %r2882;
	mov.u32 	%r2884, %r2882;
	mov.u32 	%r2885, %r2882;
	@%p317 bra 	$L__BB8_460;
	shr.u32 	%r2368, %r666, %r766;
	and.b32  	%r2884, %r2368, %r152;
	mov.u32 	%r2882, %r153;
	mov.u32 	%r2883, %r151;
$L__BB8_460:
	setp.gt.u32 	%p318, %r2885, 31;
	@%p318 bra 	$L__BB8_463;
	setp.eq.s32 	%p319, %r2882, 0;
	@%p319 bra 	$L__BB8_463;
	sub.s32 	%r2369, 32, %r2885;
	min.u32 	%r2370, %r2882, %r2369;
	mov.b32 	%r2371, -1;
	shl.b32 	%r2372, %r2371, %r2370;
	not.b32 	%r2373, %r2372;
	shr.u32 	%r2374, %r665, %r2885;
	and.b32  	%r2375, %r2374, %r2373;
	shl.b32 	%r2376, %r2375, %r2883;
	or.b32  	%r2884, %r2376, %r2884;
$L__BB8_463:
	add.s32 	%r2377, %r1, 1920;
	shl.b32 	%r2378, %r2884, 2;
	add.s32 	%r2380, %r1969, %r2378;
	ld.shared.u32 	%r2381, [%r2380+46080];
	add.s32 	%r674, %r2381, %r2377;
	setp.ge.s32 	%p320, %r2377, %r613;
	@%p320 bra 	$L__BB8_465;
	mul.wide.u32 	%rd84, %r674, 8;
	add.s64 	%rd85, %rd1, %rd84;
	st.global.u32 	[%rd85], %r665;
	st.global.u32 	[%rd85+4], %r666;
$L__BB8_465:
	setp.gt.u32 	%p321, %r766, 31;
	bar.warp.sync 	-1;
	ld.shared.v2.u32 	{%r675, %r676}, [%r614+18432];
	mov.b32 	%r2888, 0;
	mov.u32 	%r2887, %r2852;
	mov.u32 	%r2889, %r2888;
	mov.u32 	%r2890, %r2855;
	@%p321 bra 	$L__BB8_468;
	setp.eq.s32 	%p322, %r2852, 0;
	mov.b32 	%r2887, 0;
	mov.u32 	%r2888, %r2887;
	mov.u32 	%r2889, %r2887;
	mov.u32 	%r2890, %r2887;
	@%p322 bra 	$L__BB8_468;
	shr.u32 	%r2385, %r676, %r766;
	and.b32  	%r2889, %r2385, %r152;
	mov.u32 	%r2887, %r153;
	mov.u32 	%r2888, %r151;
$L__BB8_468:
	setp.gt.u32 	%p323, %r2890, 31;
	@%p323 bra 	$L__BB8_471;
	setp.eq.s32 	%p324, %r2887, 0;
	@%p324 bra 	$L__BB8_471;
	sub.s32 	%r2386, 32, %r2890;
	min.u32 	%r2387, %r2887, %r2386;
	mov.b32 	%r2388, -1;
	shl.b32 	%r2389, %r2388, %r2387;
	not.b32 	%r2390, %r2389;
	shr.u32 	%r2391, %r675, %r2890;
	and.b32  	%r2392, %r2391, %r2390;
	shl.b32 	%r2393, %r2392, %r2888;
	or.b32  	%r2889, %r2393, %r2889;
$L__BB8_471:
	add.s32 	%r2394, %r1, 2304;
	shl.b32 	%r2395, %r2889, 2;
	add.s32 	%r2397, %r1969, %r2395;
	ld.shared.u32 	%r2398, [%r2397+46080];
	add.s32 	%r684, %r2398, %r2394;
	setp.ge.s32 	%p325, %r2394, %r613;
	@%p325 bra 	$L__BB8_473;
	mul.wide.u32 	%rd86, %r684, 8;
	add.s64 	%rd87, %rd1, %rd86;
	st.global.u32 	[%rd87], %r675;
	st.global.u32 	[%rd87+4], %r676;
$L__BB8_473:
	setp.gt.u32 	%p326, %r766, 31;
	bar.warp.sync 	-1;
	ld.shared.v2.u32 	{%r685, %r686}, [%r614+21504];
	mov.b32 	%r2893, 0;
	mov.u32 	%r2892, %r2852;
	mov.u32 	%r2894, %r2893;
	mov.u32 	%r2895, %r2855;
	@%p326 bra 	$L__BB8_476;
	setp.eq.s32 	%p327, %r2852, 0;
	mov.b32 	%r2892, 0;
	mov.u32 	%r2893, %r2892;
	mov.u32 	%r2894, %r2892;
	mov.u32 	%r2895, %r2892;
	@%p327 bra 	$L__BB8_476;
	shr.u32 	%r2402, %r686, %r766;
	and.b32  	%r2894, %r2402, %r152;
	mov.u32 	%r2892, %r153;
	mov.u32 	%r2893, %r151;
$L__BB8_476:
	setp.gt.u32 	%p328, %r2895, 31;
	@%p328 bra 	$L__BB8_479;
	setp.eq.s32 	%p329, %r2892, 0;
	@%p329 bra 	$L__BB8_479;
	sub.s32 	%r2403, 32, %r2895;
	min.u32 	%r2404, %r2892, %r2403;
	mov.b32 	%r2405, -1;
	shl.b32 	%r2406, %r2405, %r2404;
	not.b32 	%r2407, %r2406;
	shr.u32 	%r2408, %r685, %r2895;
	and.b32  	%r2409, %r2408, %r2407;
	shl.b32 	%r2410, %r2409, %r2893;
	or.b32  	%r2894, %r2410, %r2894;
$L__BB8_479:
	add.s32 	%r2411, %r1, 2688;
	shl.b32 	%r2412, %r2894, 2;
	add.s32 	%r2414, %r1969, %r2412;
	ld.shared.u32 	%r2415, [%r2414+46080];
	add.s32 	%r694, %r2415, %r2411;
	setp.ge.s32 	%p330, %r2411, %r613;
	@%p330 bra 	$L__BB8_481;
	mul.wide.u32 	%rd88, %r694, 8;
	add.s64 	%rd89, %rd1, %rd88;
	st.global.u32 	[%rd89], %r685;
	st.global.u32 	[%rd89+4], %r686;
$L__BB8_481:
	setp.gt.u32 	%p331, %r766, 31;
	bar.warp.sync 	-1;
	ld.shared.v2.u32 	{%r695, %r696}, [%r614+24576];
	mov.b32 	%r2898, 0;
	mov.u32 	%r2897, %r2852;
	mov.u32 	%r2899, %r2898;
	mov.u32 	%r2900, %r2855;
	@%p331 bra 	$L__BB8_484;
	setp.eq.s32 	%p332, %r2852, 0;
	mov.b32 	%r2897, 0;
	mov.u32 	%r2898, %r2897;
	mov.u32 	%r2899, %r2897;
	mov.u32 	%r2900, %r2897;
	@%p332 bra 	$L__BB8_484;
	shr.u32 	%r2419, %r696, %r766;
	and.b32  	%r2899, %r2419, %r152;
	mov.u32 	%r2897, %r153;
	mov.u32 	%r2898, %r151;
$L__BB8_484:
	setp.gt.u32 	%p333, %r2900, 31;
	@%p333 bra 	$L__BB8_487;
	setp.eq.s32 	%p334, %r2897, 0;
	@%p334 bra 	$L__BB8_487;
	sub.s32 	%r2420, 32, %r2900;
	min.u32 	%r2421, %r2897, %r2420;
	mov.b32 	%r2422, -1;
	shl.b32 	%r2423, %r2422, %r2421;
	not.b32 	%r2424, %r2423;
	shr.u32 	%r2425, %r695, %r2900;
	and.b32  	%r2426, %r2425, %r2424;
	shl.b32 	%r2427, %r2426, %r2898;
	or.b32  	%r2899, %r2427, %r2899;
$L__BB8_487:
	or.b32  	%r2428, %r1, 3072;
	shl.b32 	%r2429, %r2899, 2;
	add.s32 	%r2431, %r1969, %r2429;
	ld.shared.u32 	%r2432, [%r2431+46080];
	add.s32 	%r704, %r2432, %r2428;
	setp.ge.s32 	%p335, %r2428, %r613;
	@%p335 bra 	$L__BB8_489;
	mul.wide.u32 	%rd90, %r704, 8;
	add.s64 	%rd91, %rd1, %rd90;
	st.global.u32 	[%rd91], %r695;
	st.global.u32 	[%rd91+4], %r696;
$L__BB8_489:
	setp.gt.u32 	%p336, %r766, 31;
	bar.warp.sync 	-1;
	ld.shared.v2.u32 	{%r705, %r706}, [%r614+27648];
	mov.b32 	%r2903, 0;
	mov.u32 	%r2902, %r2852;
	mov.u32 	%r2904, %r2903;
	mov.u32 	%r2905, %r2855;
	@%p336 bra 	$L__BB8_492;
	setp.eq.s32 	%p337, %r2852, 0;
	mov.b32 	%r2902, 0;
	mov.u32 	%r2903, %r2902;
	mov.u32 	%r2904, %r2902;
	mov.u32 	%r2905, %r2902;
	@%p337 bra 	$L__BB8_492;
	shr.u32 	%r2436, %r706, %r766;
	and.b32  	%r2904, %r2436, %r152;
	mov.u32 	%r2902, %r153;
	mov.u32 	%r2903, %r151;
$L__BB8_492:
	setp.gt.u32 	%p338, %r2905, 31;
	@%p338 bra 	$L__BB8_495;
	setp.eq.s32 	%p339, %r2902, 0;
	@%p339 bra 	$L__BB8_495;
	sub.s32 	%r2437, 32, %r2905;
	min.u32 	%r2438, %r2902, %r2437;
	mov.b32 	%r2439, -1;
	shl.b32 	%r2440, %r2439, %r2438;
	not.b32 	%r2441, %r2440;
	shr.u32 	%r2442, %r705, %r2905;
	and.b32  	%r2443, %r2442, %r2441;
	shl.b32 	%r2444, %r2443, %r2903;
	or.b32  	%r2904, %r2444, %r2904;
$L__BB8_495:
	add.s32 	%r2445, %r1, 3456;
	shl.b32 	%r2446, %r2904, 2;
	add.s32 	%r2448, %r1969, %r2446;
	ld.shared.u32 	%r2449, [%r2448+46080];
	add.s32 	%r714, %r2449, %r2445;
	setp.ge.s32 	%p340, %r2445, %r613;
	@%p340 bra 	$L__BB8_497;
	mul.wide.u32 	%rd92, %r714, 8;
	add.s64 	%rd93, %rd1, %rd92;
	st.global.u32 	[%rd93], %r705;
	st.global.u32 	[%rd93+4], %r706;
$L__BB8_497:
	setp.gt.u32 	%p341, %r766, 31;
	bar.warp.sync 	-1;
	ld.shared.v2.u32 	{%r715, %r716}, [%r614+30720];
	mov.b32 	%r2908, 0;
	mov.u32 	%r2907, %r2852;
	mov.u32 	%r2909, %r2908;
	mov.u32 	%r2910, %r2855;
	@%p341 bra 	$L__BB8_500;
	setp.eq.s32 	%p342, %r2852, 0;
	mov.b32 	%r2907, 0;
	mov.u32 	%r2908, %r2907;
	mov.u32 	%r2909, %r2907;
	mov.u32 	%r2910, %r2907;
	@%p342 bra 	$L__BB8_500;
	shr.u32 	%r2453, %r716, %r766;
	and.b32  	%r2909, %r2453, %r152;
	mov.u32 	%r2907, %r153;
	mov.u32 	%r2908, %r151;
$L__BB8_500:
	setp.gt.u32 	%p343, %r2910, 31;
	@%p343 bra 	$L__BB8_503;
	setp.eq.s32 	%p344, %r2907, 0;
	@%p344 bra 	$L__BB8_503;
	sub.s32 	%r2454, 32, %r2910;
	min.u32 	%r2455, %r2907, %r2454;
	mov.b32 	%r2456, -1;
	shl.b32 	%r2457, %r2456, %r2455;
	not.b32 	%r2458, %r2457;
	shr.u32 	%r2459, %r715, %r2910;
	and.b32  	%r2460, %r2459, %r2458;
	shl.b32 	%r2461, %r2460, %r2908;
	or.b32  	%r2909, %r2461, %r2909;
$L__BB8_503:
	add.s32 	%r2462, %r1, 3840;
	shl.b32 	%r2463, %r2909, 2;
	add.s32 	%r2465, %r1969, %r2463;
	ld.shared.u32 	%r2466, [%r2465+46080];
	add.s32 	%r724, %r2466, %r2462;
	setp.ge.s32 	%p345, %r2462, %r613;
	@%p345 bra 	$L__BB8_505;
	mul.wide.u32 	%rd94, %r724, 8;
	add.s64 	%rd95, %rd1, %rd94;
	st.global.u32 	[%rd95], %r715;
	st.global.u32 	[%rd95+4], %r716;
$L__BB8_505:
	setp.gt.u32 	%p346, %r766, 31;
	bar.warp.sync 	-1;
	ld.shared.v2.u32 	{%r725, %r726}, [%r614+33792];
	mov.b32 	%r2913, 0;
	mov.u32 	%r2912, %r2852;
	mov.u32 	%r2914, %r2913;
	mov.u32 	%r2915, %r2855;
	@%p346 bra 	$L__BB8_508;
	setp.eq.s32 	%p347, %r2852, 0;
	mov.b32 	%r2912, 0;
	mov.u32 	%r2913, %r2912;
	mov.u32 	%r2914, %r2912;
	mov.u32 	%r2915, %r2912;
	@%p347 bra 	$L__BB8_508;
	shr.u32 	%r2470, %r726, %r766;
	and.b32  	%r2914, %r2470, %r152;
	mov.u32 	%r2912, %r153;
	mov.u32 	%r2913, %r151;
$L__BB8_508:
	setp.gt.u32 	%p348, %r2915, 31;
	@%p348 bra 	$L__BB8_511;
	setp.eq.s32 	%p349, %r2912, 0;
	@%p349 bra 	$L__BB8_511;
	sub.s32 	%r2471, 32, %r2915;
	min.u32 	%r2472, %r2912, %r2471;
	mov.b32 	%r2473, -1;
	shl.b32 	%r2474, %r2473, %r2472;
	not.b32 	%r2475, %r2474;
	shr.u32 	%r2476, %r725, %r2915;
	and.b32  	%r2477, %r2476, %r2475;
	shl.b32 	%r2478, %r2477, %r2913;
	or.b32  	%r2914, %r2478, %r2914;
$L__BB8_511:
	add.s32 	%r2479, %r1, 4224;
	shl.b32 	%r2480, %r2914, 2;
	add.s32 	%r2482, %r1969, %r2480;
	ld.shared.u32 	%r2483, [%r2482+46080];
	add.s32 	%r734, %r2483, %r2479;
	setp.ge.s32 	%p350, %r2479, %r613;
	@%p350 bra 	$L__BB8_513;
	mul.wide.u32 	%rd96, %r734, 8;
	add.s64 	%rd97, %rd1, %rd96;
	st.global.u32 	[%rd97], %r725;
	st.global.u32 	[%rd97+4], %r726;
$L__BB8_513:
	setp.gt.u32 	%p351, %r766, 31;
	bar.warp.sync 	-1;
	ld.shared.v2.u32 	{%r735, %r736}, [%r614+36864];
	mov.b32 	%r2918, 0;
	mov.u32 	%r2917, %r2852;
	mov.u32 	%r2919, %r2918;
	mov.u32 	%r2920, %r2855;
	@%p351 bra 	$L__BB8_516;
	setp.eq.s32 	%p352, %r2852, 0;
	mov.b32 	%r2917, 0;
	mov.u32 	%r2918, %r2917;
	mov.u32 	%r2919, %r2917;
	mov.u32 	%r2920, %r2917;
	@%p352 bra 	$L__BB8_516;
	shr.u32 	%r2487, %r736, %r766;
	and.b32  	%r2919, %r2487, %r152;
	mov.u32 	%r2917, %r153;
	mov.u32 	%r2918, %r151;
$L__BB8_516:
	setp.gt.u32 	%p353, %r2920, 31;
	@%p353 bra 	$L__BB8_519;
	setp.eq.s32 	%p354, %r2917, 0;
	@%p354 bra 	$L__BB8_519;
	sub.s32 	%r2488, 32, %r2920;
	min.u32 	%r2489, %r2917, %r2488;
	mov.b32 	%r2490, -1;
	shl.b32 	%r2491, %r2490, %r2489;
	not.b32 	%r2492, %r2491;
	shr.u32 	%r2493, %r735, %r2920;
	and.b32  	%r2494, %r2493, %r2492;
	shl.b32 	%r2495, %r2494, %r2918;
	or.b32  	%r2919, %r2495, %r2919;
$L__BB8_519:
	add.s32 	%r2496, %r1, 4608;
	shl.b32 	%r2497, %r2919, 2;
	add.s32 	%r2499, %r1969, %r2497;
	ld.shared.u32 	%r2500, [%r2499+46080];
	add.s32 	%r744, %r2500, %r2496;
	setp.ge.s32 	%p355, %r2496, %r613;
	@%p355 bra 	$L__BB8_521;
	mul.wide.u32 	%rd98, %r744, 8;
	add.s64 	%rd99, %rd1, %rd98;
	st.global.u32 	[%rd99], %r735;
	st.global.u32 	[%rd99+4], %r736;
$L__BB8_521:
	setp.gt.u32 	%p356, %r766, 31;
	bar.warp.sync 	-1;
	ld.shared.v2.u32 	{%r745, %r746}, [%r614+39936];
	mov.b32 	%r2923, 0;
	mov.u32 	%r2922, %r2852;
	mov.u32 	%r2924, %r2923;
	mov.u32 	%r2925, %r2855;
	@%p356 bra 	$L__BB8_524;
	setp.eq.s32 	%p357, %r2852, 0;
	mov.b32 	%r2922, 0;
	mov.u32 	%r2923, %r2922;
	mov.u32 	%r2924, %r2922;
	mov.u32 	%r2925, %r2922;
	@%p357 bra 	$L__BB8_524;
	shr.u32 	%r2504, %r746, %r766;
	and.b32  	%r2924, %r2504, %r152;
	mov.u32 	%r2922, %r153;
	mov.u32 	%r2923, %r151;
$L__BB8_524:
	setp.gt.u32 	%p358, %r2925, 31;
	@%p358 bra 	$L__BB8_527;
	setp.eq.s32 	%p359, %r2922, 0;
	@%p359 bra 	$L__BB8_527;
	sub.s32 	%r2505, 32, %r2925;
	min.u32 	%r2506, %r2922, %r2505;
	mov.b32 	%r2507, -1;
	shl.b32 	%r2508, %r2507, %r2506;
	not.b32 	%r2509, %r2508;
	shr.u32 	%r2510, %r745, %r2925;
	and.b32  	%r2511, %r2510, %r2509;
	shl.b32 	%r2512, %r2511, %r2923;
	or.b32  	%r2924, %r2512, %r2924;
$L__BB8_527:
	add.s32 	%r2513, %r1, 4992;
	shl.b32 	%r2514, %r2924, 2;
	add.s32 	%r2516, %r1969, %r2514;
	ld.shared.u32 	%r2517, [%r2516+46080];
	add.s32 	%r754, %r2517, %r2513;
	setp.ge.s32 	%p360, %r2513, %r613;
	@%p360 bra 	$L__BB8_529;
	mul.wide.u32 	%rd100, %r754, 8;
	add.s64 	%rd101, %rd1, %rd100;
	st.global.u32 	[%rd101], %r745;
	st.global.u32 	[%rd101+4], %r746;
$L__BB8_529:
	setp.gt.u32 	%p361, %r766, 31;
	bar.warp.sync 	-1;
	ld.shared.v2.u32 	{%r755, %r756}, [%r614+43008];
	mov.b32 	%r2928, 0;
	mov.u32 	%r2929, %r2928;
	@%p361 bra 	$L__BB8_532;
	setp.eq.s32 	%p362, %r2852, 0;
	mov.b32 	%r2852, 0;
	mov.u32 	%r2928, %r2852;
	mov.u32 	%r2929, %r2852;
	mov.u32 	%r2855, %r2852;
	@%p362 bra 	$L__BB8_532;
	shr.u32 	%r2521, %r756, %r766;
	and.b32  	%r2929, %r2521, %r152;
	mov.u32 	%r2852, %r153;
	mov.u32 	%r2928, %r151;
$L__BB8_532:
	setp.gt.u32 	%p363, %r2855, 31;
	@%p363 bra 	$L__BB8_535;
	setp.eq.s32 	%p364, %r2852, 0;
	@%p364 bra 	$L__BB8_535;
	sub.s32 	%r2522, 32, %r2855;
	min.u32 	%r2523, %r2852, %r2522;
	mov.b32 	%r2524, -1;
	shl.b32 	%r2525, %r2524, %r2523;
	not.b32 	%r2526, %r2525;
	shr.u32 	%r2527, %r755, %r2855;
	and.b32  	%r2528, %r2527, %r2526;
	shl.b32 	%r2529, %r2528, %r2928;
	or.b32  	%r2929, %r2529, %r2929;
$L__BB8_535:
	add.s32 	%r2530, %r1, 5376;
	shl.b32 	%r2531, %r2929, 2;
	add.s32 	%r2533, %r1969, %r2531;
	ld.shared.u32 	%r2534, [%r2533+46080];
	add.s32 	%r764, %r2534, %r2530;
	setp.ge.s32 	%p365, %r2530, %r613;
	@%p365 bra 	$L__BB8_537;
	mul.wide.u32 	%rd102, %r764, 8;
	add.s64 	%rd103, %rd1, %rd102;
	st.global.u32 	[%rd103], %r755;
	st.global.u32 	[%rd103+4], %r756;
$L__BB8_537:
	bar.warp.sync 	-1;
$L__BB8_538:
	ret;

}
	// .globl	_ZN3cub18CUB_300001_SM_10006detail10radix_sort31DeviceRadixSortSingleTileKernelINS1_5radix10policy_hubI19preprocess_vertex_tNS0_8NullTypeEjE10Policy1000ELNS0_9SortOrderE0ES6_S7_j30preprocess_vertex_decomposer_tEEvPKT1_PSC_PKT2_PSG_T3_iiT4_
.visible .entry _ZN3cub18CUB_300001_SM_10006detail10radix_sort31DeviceRadixSortSingleTileKernelINS1_5radix10policy_hubI19preprocess_vertex_tNS0_8NullTypeEjE10Policy1000ELNS0_9SortOrderE0ES6_S7_j30preprocess_vertex_decomposer_tEEvPKT1_PSC_PKT2_PSG_T3_iiT4_(
	.param .u64 .ptr .align 1 _ZN3cub18CUB_300001_SM_10006detail10radix_sort31DeviceRadixSortSingleTileKernelINS1_5radix10policy_hubI19preprocess_vertex_tNS0_8NullTypeEjE10Policy1000ELNS0_9SortOrderE0ES6_S7_j30preprocess_vertex_decomposer_tEEvPKT1_PSC_PKT2_PSG_T3_iiT4__param_0,
	.param .u64 .ptr .align 1 _ZN3cub18CUB_300001_SM_10006detail10radix_sort31DeviceRadixSortSingleTileKernelINS1_5radix10policy_hubI19preprocess_vertex_tNS0_8NullTypeEjE10Policy1000ELNS0_9SortOrderE0ES6_S7_j30preprocess_vertex_decomposer_tEEvPKT1_PSC_PKT2_PSG_T3_iiT4__param_1,
	.param .u64 .ptr .align 1 _ZN3cub18CUB_300001_SM_10006detail10radix_sort31DeviceRadixSortSingleTileKernelINS1_5radix10policy_hubI19preprocess_vertex_tNS0_8NullTypeEjE10Policy1000ELNS0_9SortOrderE0ES6_S7_j30preprocess_vertex_decomposer_tEEvPKT1_PSC_PKT2_PSG_T3_iiT4__param_2,
	.param .u64 .ptr .align 1 _ZN3cub18CUB_300001_SM_10006detail10radix_sort31DeviceRadixSortSingleTileKernelINS1_5radix10policy_hubI19preprocess_vertex_tNS0_8NullTypeEjE10Policy1000ELNS0_9SortOrderE0ES6_S7_j30preprocess_vertex_decomposer_tEEvPKT1_PSC_PKT2_PSG_T3_iiT4__param_3,
	.param .u32 _ZN3cub18CUB_300001_SM_10006detail10radix_sort31DeviceRadixSortSingleTileKernelINS1_5radix10policy_hubI19preprocess_vertex_tNS0_8NullTypeEjE10Policy1000ELNS0_9SortOrderE0ES6_S7_j30preprocess_vertex_decomposer_tEEvPKT1_PSC_PKT2_PSG_T3_iiT4__param_4,
	.param .u32 _ZN3cub18CUB_300001_SM_10006detail10radix_sort31DeviceRadixSortSingleTileKernelINS1_5radix10policy_hubI19preprocess_vertex_tNS0_8NullTypeEjE10Policy1000ELNS0_9SortOrderE0ES6_S7_j30preprocess_vertex_decomposer_tEEvPKT1_PSC_PKT2_PSG_T3_iiT4__param_5,
	.param .u32 _ZN3cub18CUB_300001_SM_10006detail10radix_sort31DeviceRadixSortSingleTileKernelINS1_5radix10policy_hubI19preprocess_vertex_tNS0_8NullTypeEjE10Policy1000ELNS0_9SortOrderE0ES6_S7_j30preprocess_vertex_decomposer_tEEvPKT1_PSC_PKT2_PSG_T3_iiT4__param_6,
	.param .align 1 .b8 _ZN3cub18CUB_300001_SM_10006detail10radix_sort31DeviceRadixSortSingleTileKernelINS1_5radix10policy_hubI19preprocess_vertex_tNS0_8NullTypeEjE10Policy1000ELNS0_9SortOrderE0ES6_S7_j30preprocess_vertex_decomposer_tEEvPKT1_PSC_PKT2_PSG_T3_iiT4__param_7[1]
)
.maxntid 256
.minnctapersm 1
{
	.reg .pred 	%p<22>;
	.reg .b16 	%rs<83>;
	.reg .b32 	%r<388>;
	.reg .b64 	%rd<33>;
	// demoted variable
	.shared .align 16 .b8 _ZZN3cub18CUB_300001_SM_10006detail10radix_sort31DeviceRadixSortSingleTileKernelINS1_5radix10policy_hubI19preprocess_vertex_tNS0_8NullTypeEjE10Policy1000ELNS0_9SortOrderE0ES6_S7_j30preprocess_vertex_decomposer_tEEvPKT1_PSC_PKT2_PSG_T3_iiT4_E12temp_storage[33856];
	ld.param.u64 	%rd19, [_ZN3cub18CUB_300001_SM_10006detail10radix_sort31DeviceRadixSortSingleTileKernelINS1_5radix10policy_hubI19preprocess_vertex_tNS0_8NullTypeEjE10Policy1000ELNS0_9SortOrderE0ES6_S7_j30preprocess_vertex_decomposer_tEEvPKT1_PSC_PKT2_PSG_T3_iiT4__param_0];
	ld.param.u64 	%rd17, [_ZN3cub18CUB_300001_SM_10006detail10radix_sort31DeviceRadixSortSingleTileKernelINS1_5radix10policy_hubI19preprocess_vertex_tNS0_8NullTypeEjE10Policy1000ELNS0_9SortOrderE0ES6_S7_j30preprocess_vertex_decomposer_tEEvPKT1_PSC_PKT2_PSG_T3_iiT4__param_1];
	ld.param.u32 	%r105, [_ZN3cub18CUB_300001_SM_10006detail10radix_sort31DeviceRadixSortSingleTileKernelINS1_5radix10policy_hubI19preprocess_vertex_tNS0_8NullTypeEjE10Policy1000ELNS0_9SortOrderE0ES6_S7_j30preprocess_vertex_decomposer_tEEvPKT1_PSC_PKT2_PSG_T3_iiT4__param_4];
	ld.param.u32 	%r106, [_ZN3cub18CUB_300001_SM_10006detail10radix_sort31DeviceRadixSortSingleTileKernelINS1_5radix10policy_hubI19preprocess_vertex_tNS0_8NullTypeEjE10Policy1000ELNS0_9SortOrderE0ES6_S7_j30preprocess_vertex_decomposer_tEEvPKT1_PSC_PKT2_PSG_T3_iiT4__param_5];
	ld.param.u32 	%r107, [_ZN3cub18CUB_300001_SM_10006detail10radix_sort31DeviceRadixSortSingleTileKernelINS1_5radix10policy_hubI19preprocess_vertex_tNS0_8NullTypeEjE10Policy1000ELNS0_9SortOrderE0ES6_S7_j30preprocess_vertex_decomposer_tEEvPKT1_PSC_PKT2_PSG_T3_iiT4__param_6];
	cvta.to.global.u64 	%rd20, %rd19;
	mov.u32 	%r1, %tid.x;
	mul.lo.s32 	%r2, %r1, 3;
	setp.ge.s32 	%p1, %r2, %r105;
	mul.wide.u32 	%rd21, %r2, 24;
	add.s64 	%rd1, %rd20, %rd21;
	mov.b32 	%r379, 0;
	mov.b64 	%rd32, 0;
	mov.b32 	%r378, -1;
	mov.b16 	%rs79, 0;
	mov.u16 	%rs80, %rs79;
	mov.u16 	%rs81, %rs79;
	mov.u16 	%rs82, %rs79;
	@%p1 bra 	$L__BB9_2;
	ld.global.u32 	%r379, [%rd1];
	ld.global.u64 	%rd32, [%rd1+8];
	ld.global.u32 	%r378, [%rd1+16];
	ld.global.u32 	%r110, [%rd1+20];
	bfe.u32 	%r111, %r110, 0, 8;
	cvt.u16.u32 	%rs82, %r111;
	bfe.u32 	%r112, %r110, 8, 8;
	cvt.u16.u32 	%rs81, %r112;
	bfe.u32 	%r113, %r110, 16, 8;
	cvt.u16.u32 	%rs80, %r113;
	bfe.u32 	%r114, %r110, 24, 8;
	cvt.u16.u32 	%rs79, %r114;
$L__BB9_2:
	add.s32 	%r117, %r2, 1;
	setp.ge.s32 	%p2, %r117, %r105;
	mov.b32 	%r377, 0;
	mov.b64 	%rd31, 0;
	mov.b32 	%r376, -1;
	mov.b16 	%rs75, 0;
	mov.u16 	%rs76, %rs75;
	mov.u16 	%rs77, %rs75;
	mov.u16 	%rs78, %rs75;
	@%p2 bra 	$L__BB9_4;
	ld.global.u32 	%r377, [%rd1+24];
	ld.global.u64 	%rd31, [%rd1+32];
	ld.global.u32 	%r376, [%rd1+40];
	ld.global.u32 	%r118, [%rd1+44];
	bfe.u32 	%r119, %r118, 0, 8;
	cvt.u16.u32 	%rs78, %r119;
	bfe.u32 	%r120, %r118, 8, 8;
	cvt.u16.u32 	%rs77, %r120;
	bfe.u32 	%r121, %r118, 16, 8;
	cvt.u16.u32 	%rs76, %r121;
	bfe.u32 	%r122, %r118, 24, 8;
	cvt.u16.u32 	%rs75, %r122;
$L__BB9_4:
	add.s32 	%r125, %r2, 2;
	setp.ge.s32 	%p3, %r125, %r105;
	mov.b32 	%r375, 0;
	mov.b64 	%rd30, 0;
	mov.b32 	%r374, -1;
	mov.b16 	%rs71, 0;
	mov.u16 	%rs72, %rs71;
	mov.u16 	%rs73, %rs71;
	mov.u16 	%rs74, %rs71;
	@%p3 bra 	$L__BB9_6;
	ld.global.u32 	%r375, [%rd1+48];
	ld.global.u64 	%rd30, [%rd1+56];
	ld.global.u32 	%r374, [%rd1+64];
	ld.global.u32 	%r126, [%rd1+68];
	bfe.u32 	%r127, %r126, 0, 8;
	cvt.u16.u32 	%rs74, %r127;
	bfe.u32 	%r128, %r126, 8, 8;
	cvt.u16.u32 	%rs73, %r128;
	bfe.u32 	%r129, %r126, 16, 8;
	cvt.u16.u32 	%rs72, %r129;
	bfe.u32 	%r130, %r126, 24, 8;
	cvt.u16.u32 	%rs71, %r130;
$L__BB9_6:
	bar.sync 	0;
	shr.u32 	%r15, %r1, 5;
	shl.b32 	%r132, %r1, 2;
	mov.u32 	%r133, _ZZN3cub18CUB_300001_SM_10006detail10radix_sort31DeviceRadixSortSingleTileKernelINS1_5radix10policy_hubI19preprocess_vertex_tNS0_8NullTypeEjE10Policy1000ELNS0_9SortOrderE0ES6_S7_j30preprocess_vertex_decomposer_tEEvPKT1_PSC_PKT2_PSG_T3_iiT4_E12temp_storage;
	add.s32 	%r16, %r133, %r132;
	shl.b32 	%r134, %r1, 7;
	add.s32 	%r17, %r16, %r134;
	shl.b32 	%r135, %r15, 2;
	add.s32 	%r136, %r133, %r135;
	add.s32 	%r18, %r136, 33792;
	mad.lo.s32 	%r19, %r1, -60, %r17;
	add.s32 	%r373, %r106, 6;
	neg.s32 	%r372, %r106;
	sub.s32 	%r371, %r107, %r106;
$L__BB9_7:
	add.s32 	%r33, %r373, -6;
	mov.b32 	%r137, 0;
	st.shared.u32 	[%r16], %r137;
	st.shared.u32 	[%r16+1024], %r137;
	st.shared.u32 	[%r16+2048], %r137;
	st.shared.u32 	[%r16+3072], %r137;
	st.shared.u32 	[%r16+4096], %r137;
	st.shared.u32 	[%r16+5120], %r137;
	st.shared.u32 	[%r16+6144], %r137;
	st.shared.u32 	[%r16+7168], %r137;
	st.shared.u32 	[%r16+8192], %r137;
	st.shared.u32 	[%r16+9216], %r137;
	st.shared.u32 	[%r16+10240], %r137;
	st.shared.u32 	[%r16+11264], %r137;
	st.shared.u32 	[%r16+12288], %r137;
	st.shared.u32 	[%r16+13312], %r137;
	st.shared.u32 	[%r16+14336], %r137;
	st.shared.u32 	[%r16+15360], %r137;
	st.shared.u32 	[%r16+16384], %r137;
	st.shared.u32 	[%r16+17408], %r137;
	st.shared.u32 	[%r16+18432], %r137;
	st.shared.u32 	[%r16+19456], %r137;
	st.shared.u32 	[%r16+20480], %r137;
	st.shared.u32 	[%r16+21504], %r137;
	st.shared.u32 	[%r16+22528], %r137;
	st.shared.u32 	[%r16+23552], %r137;
	st.shared.u32 	[%r16+24576], %r137;
	st.shared.u32 	[%r16+25600], %r137;
	st.shared.u32 	[%r16+26624], %r137;
	st.shared.u32 	[%r16+27648], %r137;
	st.shared.u32 	[%r16+28672], %r137;
	st.shared.u32 	[%r16+29696], %r137;
	st.shared.u32 	[%r16+30720], %r137;
	st.shared.u32 	[%r16+31744], %r137;
	st.shared.u32 	[%r16+32768], %r137;
	setp.lt.u32 	%p4, %r33, 32;
	@%p4 bra 	$L__BB9_9;
	mov.b16 	%rs58, 3;
	st.shared.u16 	[%r16], %rs58;
	mov.b32 	%r386, 2;
	mov.b32 	%r385, 1;
	mov.b32 	%r384, 0;
	mov.u32 	%r381, %r16;
	mov.u32 	%r382, %r16;
	mov.u32 	%r383, %r16;
	bra.uni 	$L__BB9_10;
$L__BB9_9:
	add.s32 	%r138, %r372, 32;
	min.s32 	%r139, %r371, 6;
	min.u32 	%r140, %r139, %r138;
	mov.b32 	%r141, -1;
	shl.b32 	%r142, %r141, %r140;
	not.b32 	%r143, %r142;
	setp.eq.s32 	%p5, %r371, 0;
	shr.u32 	%r144, %r378, %r33;
	and.b32  	%r145, %r144, %r143;
	selp.b32 	%r146, 0, %r145, %p5;
	shl.b32 	%r147, %r146, 10;
	and.b32  	%r148, %r147, 31744;
	add.s32 	%r149, %r16, %r148;
	shr.u32 	%r150, %r146, 4;
	and.b32  	%r151, %r150, 134217726;
	add.s32 	%r381, %r149, %r151;
	ld.shared.u16 	%rs52, [%r381];
	add.s16 	%rs53, %rs52, 1;
	st.shared.u16 	[%r381], %rs53;
	shr.u32 	%r152, %r376, %r33;
	and.b32  	%r153, %r152, %r143;
	selp.b32 	%r154, 0, %r153, %p5;
	shl.b32 	%r155, %r154, 10;
	and.b32  	%r156, %r155, 31744;
	add.s32 	%r157, %r16, %r156;
	shr.u32 	%r158, %r154, 4;
	and.b32  	%r159, %r158, 134217726;
	add.s32 	%r382, %r157, %r159;
	ld.shared.u16 	%rs54, [%r382];
	add.s16 	%rs55, %rs54, 1;
	st.shared.u16 	[%r382], %rs55;
	shr.u32 	%r160, %r374, %r33;
	and.b32  	%r161, %r160, %r143;
	selp.b32 	%r162, 0, %r161, %p5;
	shl.b32 	%r163, %r162, 10;
	and.b32  	%r164, %r163, 31744;
	add.s32 	%r165, %r16, %r164;
	shr.u32 	%r166, %r162, 4;
	and.b32  	%r167, %r166, 134217726;
	add.s32 	%r383, %r165, %r167;
	ld.shared.u16 	%rs56, [%r383];
	add.s16 	%rs57, %rs56, 1;
	st.shared.u16 	[%r383], %rs57;
	cvt.u32.u16 	%r384, %rs52;
	cvt.u32.u16 	%r385, %rs54;
	cvt.u32.u16 	%r386, %rs56;
$L__BB9_10:
	bar.sync 	0;
	ld.shared.u32 	%r46, [%r17];
	ld.shared.u32 	%r202, [%r17+4];
	ld.shared.u32 	%r203, [%r17+8];
	ld.shared.u32 	%r204, [%r17+12];
	ld.shared.u32 	%r205, [%r17+16];
	ld.shared.u32 	%r206, [%r17+20];
	ld.shared.u32 	%r207, [%r17+24];
	ld.shared.u32 	%r208, [%r17+28];
	ld.shared.u32 	%r209, [%r17+32];
	ld.shared.u32 	%r210, [%r17+36];
	ld.shared.u32 	%r211, [%r17+40];
	ld.shared.u32 	%r212, [%r17+44];
	ld.shared.u32 	%r213, [%r17+48];
	ld.shared.u32 	%r214, [%r17+52];
	ld.shared.u32 	%r215, [%r17+56];
	ld.shared.u32 	%r216, [%r17+60];
	ld.shared.u32 	%r217, [%r17+64];
	ld.shared.u32 	%r218, [%r17+68];
	ld.shared.u32 	%r219, [%r17+72];
	ld.shared.u32 	%r220, [%r17+76];
	ld.shared.u32 	%r221, [%r17+80];
	ld.shared.u32 	%r222, [%r17+84];
	ld.shared.u32 	%r223, [%r17+88];
	ld.shared.u32 	%r224, [%r17+92];
	ld.shared.u32 	%r225, [%r17+96];
	ld.shared.u32 	%r226, [%r17+100];
	ld.shared.u32 	%r227, [%r17+104];
	ld.shared.u32 	%r228, [%r17+108];
	ld.shared.u32 	%r229, [%r17+112];
	ld.shared.u32 	%r230, [%r17+116];
	ld.shared.u32 	%r231, [%r17+120];
	ld.shared.u32 	%r232, [%r17+124];
	ld.shared.u32 	%r233, [%r17+128];
	add.s32 	%r47, %r202, %r46;
	add.s32 	%r48, %r203, %r47;
	add.s32 	%r49, %r204, %r48;
	add.s32 	%r50, %r205, %r49;
	add.s32 	%r51, %r206, %r50;
	add.s32 	%r52, %r207, %r51;
	add.s32 	%r53, %r208, %r52;
	add.s32 	%r54, %r209, %r53;
	add.s32 	%r55, %r210, %r54;
	add.s32 	%r56, %r211, %r55;
	add.s32 	%r57, %r212, %r56;
	add.s32 	%r58, %r213, %r57;
	add.s32 	%r59, %r214, %r58;
	add.s32 	%r60, %r215, %r59;
	add.s32 	%r61, %r216, %r60;
	add.s32 	%r62, %r217, %r61;
	add.s32 	%r63, %r218, %r62;
	add.s32 	%r64, %r219, %r63;
	add.s32 	%r65, %r220, %r64;
	add.s32 	%r66, %r221, %r65;
	add.s32 	%r67, %r222, %r66;
	add.s32 	%r68, %r223, %r67;
	add.s32 	%r69, %r224, %r68;
	add.s32 	%r70, %r225, %r69;
	add.s32 	%r71, %r226, %r70;
	add.s32 	%r72, %r227, %r71;
	add.s32 	%r73, %r228, %r72;
	add.s32 	%r74, %r229, %r73;
	add.s32 	%r75, %r230, %r74;
	add.s32 	%r76, %r231, %r75;
	add.s32 	%r77, %r232, %r76;
	add.s32 	%r176, %r233, %r77;
	// begin inline asm
	mov.u32 %r171, %laneid;
	// end inline asm
	mov.b32 	%r174, 1;
	mov.b32 	%r199, 0;
	mov.b32 	%r201, -1;
	// begin inline asm
	{  .reg .u32 r0;  .reg .pred p;  shfl.sync.up.b32 r0|p, %r176, %r174, %r199, %r201;  @p add.u32 r0, r0, %r176;  mov.u32 %r172, r0;}
	// end inline asm
	mov.b32 	%r180, 2;
	// begin inline asm
	{  .reg .u32 r0;  .reg .pred p;  shfl.sync.up.b32 r0|p, %r172, %r180, %r199, %r201;  @p add.u32 r0, r0, %r172;  mov.u32 %r178, r0;}
	// end inline asm
	mov.b32 	%r186, 4;
	// begin inline asm
	{  .reg .u32 r0;  .reg .pred p;  shfl.sync.up.b32 r0|p, %r178, %r186, %r199, %r201;  @p add.u32 r0, r0, %r178;  mov.u32 %r184, r0;}
	// end inline asm
	mov.b32 	%r192, 8;
	// begin inline asm
	{  .reg .u32 r0;  .reg .pred p;  shfl.sync.up.b32 r0|p, %r184, %r192, %r199, %r201;  @p add.u32 r0, r0, %r184;  mov.u32 %r190, r0;}
	// end inline asm
	mov.b32 	%r198, 16;
	// begin inline asm
	{  .reg .u32 r0;  .reg .pred p;  shfl.sync.up.b32 r0|p, %r190, %r198, %r199, %r201;  @p add.u32 r0, r0, %r190;  mov.u32 %r196, r0;}
	// end inline asm
	setp.ne.s32 	%p6, %r171, 31;
	@%p6 bra 	$L__BB9_12;
	st.shared.u32 	[%r18], %r196;
$L__BB9_12:
	sub.s32 	%r234, %r196, %r176;
	setp.gt.u32 	%p7, %r1, 31;
	setp.eq.s32 	%p8, %r15, 7;
	setp.eq.s32 	%p9, %r15, 6;
	setp.eq.s32 	%p10, %r15, 5;
	setp.eq.s32 	%p11, %r15, 4;
	setp.eq.s32 	%p12, %r15, 3;
	setp.eq.s32 	%p13, %r15, 2;
	setp.eq.s32 	%p14, %r15, 1;
	bar.sync 	0;
	ld.shared.v4.u32 	{%r235, %r236, %r237, %r238}, [_ZZN3cub18CUB_300001_SM_10006detail10radix_sort31DeviceRadixSortSingleTileKernelINS1_5radix10policy_hubI19preprocess_vertex_tNS0_8NullTypeEjE10Policy1000ELNS0_9SortOrderE0ES6_S7_j30preprocess_vertex_decomposer_tEEvPKT1_PSC_PKT2_PSG_T3_iiT4_E12temp_storage+33792];
	selp.b32 	%r239, %r235, %r380, %p14;
	add.s32 	%r240, %r236, %r235;
	selp.b32 	%r241, %r240, %r239, %p13;
	add.s32 	%r242, %r240, %r237;
	selp.b32 	%r243, %r242, %r241, %p12;
	add.s32 	%r244, %r242, %r238;
	selp.b32 	%r245, %r244, %r243, %p11;
	ld.shared.v4.u32 	{%r246, %r247, %r248, %r249}, [_ZZN3cub18CUB_300001_SM_10006detail10radix_sort31DeviceRadixSortSingleTileKernelINS1_5radix10policy_hubI19preprocess_vertex_tNS0_8NullTypeEjE10Policy1000ELNS0_9SortOrderE0ES6_S7_j30preprocess_vertex_decomposer_tEEvPKT1_PSC_PKT2_PSG_T3_iiT4_E12temp_storage+33808];
	add.s32 	%r250, %r244, %r246;
	selp.b32 	%r251, %r250, %r245, %p10;
	add.s32 	%r252, %r250, %r247;
	selp.b32 	%r253, %r252, %r251, %p9;
	add.s32 	%r254, %r252, %r248;
	selp.b32 	%r380, %r254, %r253, %p8;
	add.s32 	%r82, %r254, %r249;
	setp.ne.s32 	%p15, %r171, 0;
	selp.b32 	%r255, %r234, 0, %p15;
	add.s32 	%r256, %r380, %r255;
	or.pred  	%p16, %p7, %p15;
	selp.b32 	%r387, %r256, %r234, %p7;
	@%p16 bra 	$L__BB9_14;
	shl.b32 	%r387, %r82, 16;
	st.shared.u32 	[_ZZN3cub18CUB_300001_SM_10006detail10radix_sort31DeviceRadixSortSingleTileKernelINS1_5radix10policy_hubI19preprocess_vertex_tNS0_8NullTypeEjE10Policy1000ELNS0_9SortOrderE0ES6_S7_j30preprocess_vertex_decomposer_tEEvPKT1_PSC_PKT2_PSG_T3_iiT4_E12temp_storage+33832], %r387;
$L__BB9_14:
	setp.eq.s32 	%p17, %r1, 0;
	bar.sync 	0;
	ld.shared.u32 	%r257, [_ZZN3cub18CUB_300001_SM_10006detail10radix_sort31DeviceRadixSortSingleTileKernelINS1_5radix10policy_hubI19preprocess_vertex_tNS0_8NullTypeEjE10Policy1000ELNS0_9SortOrderE0ES6_S7_j30preprocess_vertex_decomposer_tEEvPKT1_PSC_PKT2_PSG_T3_iiT4_E12temp_storage+33832];
	selp.b32 	%r258, 0, %r257, %p17;
	add.s32 	%r259, %r387, %r258;
	add.s32 	%r260, %r46, %r259;
	add.s32 	%r261, %r47, %r259;
	add.s32 	%r262, %r48, %r259;
	add.s32 	%r263, %r49, %r259;
	add.s32 	%r264, %r50, %r259;
	add.s32 	%r265, %r51, %r259;
	add.s32 	%r266, %r52, %r259;
	add.s32 	%r267, %r53, %r259;
	add.s32 	%r268, %r54, %r259;
	add.s32 	%r269, %r55, %r259;
	add.s32 	%r270, %r56, %r259;
	add.s32 	%r271, %r57, %r259;
	add.s32 	%r272, %r58, %r259;
	add.s32 	%r273, %r59, %r259;
	add.s32 	%r274, %r60, %r259;
	add.s32 	%r275, %r61, %r259;
	add.s32 	%r276, %r62, %r259;
	add.s32 	%r277, %r63, %r259;
	add.s32 	%r278, %r64, %r259;
	add.s32 	%r279, %r65, %r259;
	add.s32 	%r280, %r66, %r259;
	add.s32 	%r281, %r67, %r259;
	add.s32 	%r282, %r68, %r259;
	add.s32 	%r283, %r69, %r259;
	add.s32 	%r284, %r70, %r259;
	add.s32 	%r285, %r71, %r259;
	add.s32 	%r286, %r72, %r259;
	add.s32 	%r287, %r73, %r259;
	add.s32 	%r288, %r74, %r259;
	add.s32 	%r289, %r75, %r259;
	add.s32 	%r290, %r76, %r259;
	add.s32 	%r291, %r77, %r259;
	st.shared.u32 	[%r17], %r259;
	st.shared.u32 	[%r17+4], %r260;
	st.shared.u32 	[%r17+8], %r261;
	st.shared.u32 	[%r17+12], %r262;
	st.shared.u32 	[%r17+16], %r263;
	st.shared.u32 	[%r17+20], %r264;
	st.shared.u32 	[%r17+24], %r265;
	st.shared.u32 	[%r17+28], %r266;
	st.shared.u32 	[%r17+32], %r267;
	st.shared.u32 	[%r17+36], %r268;
	st.shared.u32 	[%r17+40], %r269;
	st.shared.u32 	[%r17+44], %r270;
	st.shared.u32 	[%r17+48], %r271;
	st.shared.u32 	[%r17+52], %r272;
	st.shared.u32 	[%r17+56], %r273;
	st.shared.u32 	[%r17+60], %r274;
	st.shared.u32 	[%r17+64], %r275;
	st.shared.u32 	[%r17+68], %r276;
	st.shared.u32 	[%r17+72], %r277;
	st.shared.u32 	[%r17+76], %r278;
	st.shared.u32 	[%r17+80], %r279;
	st.shared.u32 	[%r17+84], %r280;
	st.shared.u32 	[%r17+88], %r281;
	st.shared.u32 	[%r17+92], %r282;
	st.shared.u32 	[%r17+96], %r283;
	st.shared.u32 	[%r17+100], %r284;
	st.shared.u32 	[%r17+104], %r285;
	st.shared.u32 	[%r17+108], %r286;
	st.shared.u32 	[%r17+112], %r287;
	st.shared.u32 	[%r17+116], %r288;
	st.shared.u32 	[%r17+120], %r289;
	st.shared.u32 	[%r17+124], %r290;
	st.shared.u32 	[%r17+128], %r291;
	bar.sync 	0;
	ld.shared.u16 	%r292, [%r381];
	add.s32 	%r86, %r384, %r292;
	ld.shared.u16 	%r293, [%r382];
	add.s32 	%r87, %r385, %r293;
	ld.shared.u16 	%r294, [%r383];
	add.s32 	%r88, %r386, %r294;
	bar.sync 	0;
	setp.lt.s32 	%p18, %r373, %r107;
	@%p18 bra 	$L__BB9_22;
	mov.u32 	%r295, _ZZN3cub18CUB_300001_SM_10006detail10radix_sort31DeviceRadixSortSingleTileKernelINS1_5radix10policy_hubI19preprocess_vertex_tNS0_8NullTypeEjE10Policy1000ELNS0_9SortOrderE0ES6_S7_j30preprocess_vertex_decomposer_tEEvPKT1_PSC_PKT2_PSG_T3_iiT4_E12temp_storage;
	mad.lo.s32 	%r296, %r86, 24, %r295;
	st.shared.u32 	[%r296], %r379;
	st.shared.u64 	[%r296+8], %rd32;
	st.shared.u32 	[%r296+16], %r378;
	cvt.u32.u16 	%r297, %rs79;
	cvt.u32.u16 	%r298, %rs80;
	prmt.b32 	%r299, %r298, %r297, 0x3340U;
	cvt.u32.u16 	%r300, %rs81;
	cvt.u32.u16 	%r301, %rs82;
	prmt.b32 	%r302, %r301, %r300, 0x3340U;
	prmt.b32 	%r303, %r302, %r299, 0x5410U;
	st.shared.u32 	[%r296+20], %r303;
	mad.lo.s32 	%r304, %r87, 24, %r295;
	st.shared.u32 	[%r304], %r377;
	st.shared.u64 	[%r304+8], %rd31;
	st.shared.u32 	[%r304+16], %r376;
	cvt.u32.u16 	%r305, %rs75;
	cvt.u32.u16 	%r306, %rs76;
	prmt.b32 	%r307, %r306, %r305, 0x3340U;
	cvt.u32.u16 	%r308, %rs77;
	cvt.u32.u16 	%r309, %rs78;
	prmt.b32 	%r310, %r309, %r308, 0x3340U;
	prmt.b32 	%r311, %r310, %r307, 0x5410U;
	st.shared.u32 	[%r304+20], %r311;
	mad.lo.s32 	%r312, %r88, 24, %r295;
	st.shared.u32 	[%r312], %r375;
	st.shared.u64 	[%r312+8], %rd30;
	st.shared.u32 	[%r312+16], %r374;
	cvt.u32.u16 	%r313, %rs71;
	cvt.u32.u16 	%r314, %rs72;
	prmt.b32 	%r315, %r314, %r313, 0x3340U;
	cvt.u32.u16 	%r316, %rs73;
	cvt.u32.u16 	%r317, %rs74;
	prmt.b32 	%r318, %r317, %r316, 0x3340U;
	prmt.b32 	%r319, %r318, %r315, 0x5410U;
	st.shared.u32 	[%r312+20], %r319;
	bar.sync 	0;
	mad.lo.s32 	%r89, %r1, -48, %r19;
	ld.shared.u32 	%r90, [%r89+6144];
	ld.shared.u64 	%rd11, [%r89+6152];
	ld.shared.u32 	%r91, [%r89+6160];
	ld.shared.u32 	%r92, [%r89+6164];
	ld.shared.u32 	%r93, [%r89+12288];
	ld.shared.u64 	%rd12, [%r89+12296];
	ld.shared.u32 	%r94, [%r89+12304];
	ld.shared.u32 	%r95, [%r89+12308];
	setp.lt.u32 	%p19, %r1, %r105;
	cvta.to.global.u64 	%rd24, %rd17;
	mul.wide.u32 	%rd25, %r1, 24;
	add.s64 	%rd13, %rd24, %rd25;
	@%p19 bra 	$L__BB9_16;
	bra.uni 	$L__BB9_17;
$L__BB9_16:
	ld.shared.u32 	%r320, [%r89];
	ld.shared.u64 	%rd26, [%r89+8];
	ld.shared.u32 	%r321, [%r89+16];
	ld.shared.u32 	%r322, [%r89+20];
	st.global.u32 	[%rd13], %r320;
	st.global.u64 	[%rd13+8], %rd26;
	st.global.u32 	[%rd13+16], %r321;
	st.global.u32 	[%rd13+20], %r322;
$L__BB9_17:
	add.s32 	%r323, %r1, 256;
	setp.ge.u32 	%p20, %r323, %r105;
	@%p20 bra 	$L__BB9_19;
	st.global.u32 	[%rd13+6144], %r90;
	st.global.u64 	[%rd13+6152], %rd11;
	st.global.u32 	[%rd13+6160], %r91;
	st.global.u32 	[%rd13+6164], %r92;
$L__BB9_19:
	add.s32 	%r324, %r1, 512;
	setp.ge.u32 	%p21, %r324, %r105;
	@%p21 bra 	$L__BB9_21;
	st.global.u32 	[%rd13+12288], %r93;
	st.global.u64 	[%rd13+12296], %rd12;
	st.global.u32 	[%rd13+12304], %r94;
	st.global.u32 	[%rd13+12308], %r95;
$L__BB9_21:
	ret;
$L__BB9_22:
	mov.u32 	%r325, _ZZN3cub18CUB_300001_SM_10006detail10radix_sort31DeviceRadixSortSingleTileKernelINS1_5radix10policy_hubI19preprocess_vertex_tNS0_8NullTypeEjE10Policy1000ELNS0_9SortOrderE0ES6_S7_j30preprocess_vertex_decomposer_tEEvPKT1_PSC_PKT2_PSG_T3_iiT4_E12temp_storage;
	mad.lo.s32 	%r326, %r86, 24, %r325;
	st.shared.u32 	[%r326], %r379;
	st.shared.u64 	[%r326+8], %rd32;
	st.shared.u32 	[%r326+16], %r378;
	cvt.u32.u16 	%r327, %rs79;
	cvt.u32.u16 	%r328, %rs80;
	prmt.b32 	%r329, %r328, %r327, 0x3340U;
	cvt.u32.u16 	%r330, %rs81;
	cvt.u32.u16 	%r331, %rs82;
	prmt.b32 	%r332, %r331, %r330, 0x3340U;
	prmt.b32 	%r333, %r332, %r329, 0x5410U;
	st.shared.u32 	[%r326+20], %r333;
	mad.lo.s32 	%r334, %r87, 24, %r325;
	st.shared.u32 	[%r334], %r377;
	st.shared.u64 	[%r334+8], %rd31;
	st.shared.u32 	[%r334+16], %r376;
	cvt.u32.u16 	%r335, %rs75;
	cvt.u32.u16 	%r336, %rs76;
	prmt.b32 	%r337, %r336, %r335, 0x3340U;
	cvt.u32.u16 	%r338, %rs77;
	cvt.u32.u16 	%r339, %rs78;
	prmt.b32 	%r340, %r339, %r338, 0x3340U;
	prmt.b32 	%r341, %r340, %r337, 0x5410U;
	st.shared.u32 	[%r334+20], %r341;
	mad.lo.s32 	%r342, %r88, 24, %r325;
	st.shared.u32 	[%r342], %r375;
	st.shared.u64 	[%r342+8], %rd30;
	st.shared.u32 	[%r342+16], %r374;
	cvt.u32.u16 	%r343, %rs71;
	cvt.u32.u16 	%r344, %rs72;
	prmt.b32 	%r345, %r344, %r343, 0x3340U;
	cvt.u32.u16 	%r346, %rs73;
	cvt.u32.u16 	%r347, %rs74;
	prmt.b32 	%r348, %r347, %r346, 0x3340U;
	prmt.b32 	%r349, %r348, %r345, 0x5410U;
	st.shared.u32 	[%r342+20], %r349;
	bar.sync 	0;
	ld.shared.u32 	%r379, [%r19];
	ld.shared.u64 	%rd32, [%r19+8];
	ld.shared.u32 	%r378, [%r19+16];
	ld.shared.u32 	%r350, [%r19+20];
	bfe.u32 	%r351, %r350, 0, 8;
	cvt.u16.u32 	%rs82, %r351;
	bfe.u32 	%r352, %r350, 8, 8;
	cvt.u16.u32 	%rs81, %r352;
	bfe.u32 	%r353, %r350, 16, 8;
	cvt.u16.u32 	%rs80, %r353;
	bfe.u32 	%r354, %r350, 24, 8;
	cvt.u16.u32 	%rs79, %r354;
	ld.shared.u32 	%r377, [%r19+24];
	ld.shared.u64 	%rd31, [%r19+32];
	ld.shared.u32 	%r376, [%r19+40];
	ld.shared.u32 	%r355, [%r19+44];
	bfe.u32 	%r356, %r355, 0, 8;
	cvt.u16.u32 	%rs78, %r356;
	bfe.u32 	%r357, %r355, 8, 8;
	cvt.u16.u32 	%rs77, %r357;
	bfe.u32 	%r358, %r355, 16, 8;
	cvt.u16.u32 	%rs76, %r358;
	bfe.u32 	%r359, %r355, 24, 8;
	cvt.u16.u32 	%rs75, %r359;
	ld.shared.u32 	%r375, [%r19+48];
	ld.shared.u64 	%rd30, [%r19+56];
	ld.shared.u32 	%r374, [%r19+64];
	ld.shared.u32 	%r360, [%r19+68];
	bfe.u32 	%r361, %r360, 0, 8;
	cvt.u16.u32 	%rs74, %r361;
	bfe.u32 	%r362, %r360, 8, 8;
	cvt.u16.u32 	%rs73, %r362;
	bfe.u32 	%r363, %r360, 16, 8;
	cvt.u16.u32 	%rs72, %r363;
	bfe.u32 	%r364, %r360, 24, 8;
	cvt.u16.u32 	%rs71, %r364;
	bar.sync 	0;
	add.s32 	%r373, %r373, 6;
	add.s32 	%r372, %r372, -6;
	add.s32 	%r371, %r371, -6;
	bra.uni 	$L__BB9_7;

}
	// .globl	_ZN3cub18CUB_300001_SM_10006detail10radix_sort30DeviceRadixSortHistogramKernelINS1_5radix10policy_hubI19preprocess_vertex_tNS0_8NullTypeEjE10Policy1000ELNS0_9SortOrderE0ES6_j30preprocess_vertex_decomposer_tEEvPT2_PKT1_SC_iiT3_
.visible .entry _ZN3cub18CUB_300001_SM_10006detail10radix_sort30DeviceRadixSortHistogramKernelINS1_5radix10policy_hubI19preprocess_vertex_tNS0_8NullTypeEjE10Policy1000ELNS0_9SortOrderE0ES6_j30preprocess_vertex_decomposer_tEEvPT2_PKT1_SC_iiT3_(
	.param .u64 .ptr .align 1 _ZN3cub18CUB_300001_SM_10006detail10radix_sort30DeviceRadixSortHistogramKernelINS1_5radix10policy_hubI19preprocess_vertex_tNS0_8NullTypeEjE10Policy1000ELNS0_9SortOrderE0ES6_j30preprocess_vertex_decomposer_tEEvPT2_PKT1_SC_iiT3__param_0,
	.param .u64 .ptr .align 1 _ZN3cub18CUB_300001_SM_10006detail10radix_sort30DeviceRadixSortHistogramKernelINS1_5radix10policy_hubI19preprocess_vertex_tNS0_8NullTypeEjE10Policy1000ELNS0_9SortOrderE0ES6_j30preprocess_vertex_decomposer_tEEvPT2_PKT1_SC_iiT3__param_1,
	.param .u32 _ZN3cub18CUB_300001_SM_10006detail10radix_sort30DeviceRadixSortHistogramKernelINS1_5radix10policy_hubI19preprocess_vertex_tNS0_8NullTypeEjE10Policy1000ELNS0_9SortOrderE0ES6_j30preprocess_vertex_decomposer_tEEvPT2_PKT1_SC_iiT3__param_2,
	.param .u32 _ZN3cub18CUB_300001_SM_10006detail10radix_sort30DeviceRadixSortHistogramKernelINS1_5radix10policy_hubI19preprocess_vertex_tNS0_8NullTypeEjE10Policy1000ELNS0_9SortOrderE0ES6_j30preprocess_vertex_decomposer_tEEvPT2_PKT1_SC_iiT3__param_3,
	.param .u32 _ZN3cub18CUB_300001_SM_10006detail10radix_sort30DeviceRadixSortHistogramKernelINS1_5radix10policy_hubI19preprocess_vertex_tNS0_8NullTypeEjE10Policy1000ELNS0_9SortOrderE0ES6_j30preprocess_vertex_decomposer_tEEvPT2_PKT1_SC_iiT3__param_4,
	.param .align 1 .b8 _ZN3cub18CUB_300001_SM_10006detail10radix_sort30DeviceRadixSortHistogramKernelINS1_5radix10policy_hubI19preprocess_vertex_tNS0_8NullTypeEjE10Policy1000ELNS0_9SortOrderE0ES6_j30preprocess_vertex_decomposer_tEEvPT2_PKT1_SC_iiT3__param_5[1]
)
.maxntid 128
{
	.reg .pred 	%p<93>;
	.reg .b32 	%r<520>;
	.reg .b64 	%rd<58>;
	// demoted variable
	.shared .align 4 .b8 _ZZN3cub18CUB_300001_SM_10006detail10radix_sort30DeviceRadixSortHistogramKernelINS1_5radix10policy_hubI19preprocess_vertex_tNS0_8NullTypeEjE10Policy1000ELNS0_9SortOrderE0ES6_j30preprocess_vertex_decomposer_tEEvPT2_PKT1_SC_iiT3_E12temp_storage[24576];
	ld.param.u64 	%rd5, [_ZN3cub18CUB_300001_SM_10006detail10radix_sort30DeviceRadixSortHistogramKernelINS1_5radix10policy_hubI19preprocess_vertex_tNS0_8NullTypeEjE10Policy1000ELNS0_9SortOrderE0ES6_j30preprocess_vertex_decomposer_tEEvPT2_PKT1_SC_iiT3__param_0];
	ld.param.u64 	%rd6, [_ZN3cub18CUB_300001_SM_10006detail10radix_sort30DeviceRadixSortHistogramKernelINS1_5radix10policy_hubI19preprocess_vertex_tNS0_8NullTypeEjE10Policy1000ELNS0_9SortOrderE0ES6_j30preprocess_vertex_decomposer_tEEvPT2_PKT1_SC_iiT3__param_1];
	ld.param.u32 	%r170, [_ZN3cub18CUB_300001_SM_10006detail10radix_sort30DeviceRadixSortHistogramKernelINS1_5radix10policy_hubI19preprocess_vertex_tNS0_8NullTypeEjE10Policy1000ELNS0_9SortOrderE0ES6_j30preprocess_vertex_decomposer_tEEvPT2_PKT1_SC_iiT3__param_2];
	ld.param.u32 	%r171, [_ZN3cub18CUB_300001_SM_10006detail10radix_sort30DeviceRadixSortHistogramKernelINS1_5radix10policy_hubI19preprocess_vertex_tNS0_8NullTypeEjE10Policy1000ELNS0_9SortOrderE0ES6_j30preprocess_vertex_decomposer_tEEvPT2_PKT1_SC_iiT3__param_3];
	ld.param.u32 	%r172, [_ZN3cub18CUB_300001_SM_10006detail10radix_sort30DeviceRadixSortHistogramKernelINS1_5radix10policy_hubI19preprocess_vertex_tNS0_8NullTypeEjE10Policy1000ELNS0_9SortOrderE0ES6_j30preprocess_vertex_decomposer_tEEvPT2_PKT1_SC_iiT3__param_4];
	cvta.to.global.u64 	%rd1, %rd6;
	cvta.to.global.u64 	%rd2, %rd5;
	setp.eq.s32 	%p2, %r170, 0;
	@%p2 bra 	$L__BB10_158;
	sub.s32 	%r174, %r172, %r171;
	add.s32 	%r175, %r174, 7;
	shr.s32 	%r176, %r175, 31;
	shr.u32 	%r177, %r176, 29;
	add.s32 	%r178, %r175, %r177;
	shr.s32 	%r179, %r178, 3;
	mov.u32 	%r1, %tid.x;
	setp.gt.u32 	%p3, %r1, 255;
	setp.lt.s32 	%p4, %r175, 8;
	mov.u32 	%r180, %ctaid.x;
	shl.b32 	%r2, %r180, 11;
	mov.u32 	%r181, %nctaid.x;
	shl.b32 	%r3, %r181, 11;
	add.s32 	%r4, %r179, -1;
	and.b32  	%r5, %r179, 15;
	add.s32 	%r6, %r5, -1;
	and.b32  	%r7, %r179, 7;
	add.s32 	%r8, %r7, -1;
	and.b32  	%r9, %r179, 3;
	add.s32 	%r10, %r9, -1;
	or.pred  	%p1, %p3, %p4;
	shl.b32 	%r182, %r1, 2;
	mov.u32 	%r183, _ZZN3cub18CUB_300001_SM_10006detail10radix_sort30DeviceRadixSortHistogramKernelINS1_5radix10policy_hubI19preprocess_vertex_tNS0_8NullTypeEjE10Policy1000ELNS0_9SortOrderE0ES6_j30preprocess_vertex_decomposer_tEEvPT2_PKT1_SC_iiT3_E12temp_storage;
	add.s32 	%r11, %r183, %r182;
	and.b32  	%r12, %r179, 268435440;
	add.s32 	%r13, %r1, 256;
	add.s32 	%r14, %r1, 384;
	add.s32 	%r15, %r1, 512;
	add.s32 	%r16, %r1, 640;
	add.s32 	%r17, %r1, 768;
	add.s32 	%r18, %r1, 1280;
	add.s32 	%r19, %r1, 1920;
	and.b32  	%r20, %r179, 268435448;
	and.b32  	%r21, %r179, 1;
	neg.s32 	%r22, %r12;
	add.s32 	%r23, %r11, 8192;
	add.s32 	%r184, %r170, -1;
	shr.u32 	%r185, %r184, 30;
	add.s32 	%r186, %r185, 1;
	min.u32 	%r24, %r186, %r170;
	mov.b32 	%r468, 0;
$L__BB10_2:
	@%p1 bra 	$L__BB10_30;
	setp.lt.u32 	%p5, %r4, 15;
	mov.b32 	%r472, 0;
	@%p5 bra 	$L__BB10_6;
	mov.u32 	%r469, %r23;
	mov.u32 	%r470, %r22;
$L__BB10_5:
	.pragma "nounroll";
	mov.b32 	%r188, 0;
	st.shared.u32 	[%r469+-8192], %r188;
	st.shared.u32 	[%r469+-7168], %r188;
	st.shared.u32 	[%r469+-6144], %r188;
	st.shared.u32 	[%r469+-5120], %r188;
	st.shared.u32 	[%r469+-4096], %r188;
	st.shared.u32 	[%r469+-3072], %r188;
	st.shared.u32 	[%r469+-2048], %r188;
	st.shared.u32 	[%r469+-1024], %r188;
	st.shared.u32 	[%r469], %r188;
	st.shared.u32 	[%r469+1024], %r188;
	st.shared.u32 	[%r469+2048], %r188;
	st.shared.u32 	[%r469+3072], %r188;
	st.shared.u32 	[%r469+4096], %r188;
	st.shared.u32 	[%r469+5120], %r188;
	st.shared.u32 	[%r469+6144], %r188;
	st.shared.u32 	[%r469+7168], %r188;
	add.s32 	%r470, %r470, 16;
	add.s32 	%r469, %r469, 16384;
	setp.ne.s32 	%p6, %r470, 0;
	mov.u32 	%r472, %r12;
	@%p6 bra 	$L__BB10_5;
$L__BB10_6:
	setp.eq.s32 	%p7, %r5, 0;
	@%p7 bra 	$L__BB10_16;
	setp.lt.u32 	%p8, %r6, 7;
	@%p8 bra 	$L__BB10_9;
	shl.b32 	%r189, %r472, 10;
	add.s32 	%r190, %r11, %r189;
	mov.b32 	%r191, 0;
	st.shared.u32 	[%r190], %r191;
	st.shared.u32 	[%r190+1024], %r191;
	st.shared.u32 	[%r190+2048], %r191;
	st.shared.u32 	[%r190+3072], %r191;
	st.shared.u32 	[%r190+4096], %r191;
	st.shared.u32 	[%r190+5120], %r191;
	st.shared.u32 	[%r190+6144], %r191;
	st.shared.u32 	[%r190+7168], %r191;
	add.s32 	%r472, %r472, 8;
$L__BB10_9:
	setp.eq.s32 	%p9, %r7, 0;
	@%p9 bra 	$L__BB10_16;
	setp.lt.u32 	%p10, %r8, 3;
	@%p10 bra 	$L__BB10_12;
	shl.b32 	%r192, %r472, 10;
	add.s32 	%r193, %r11, %r192;
	mov.b32 	%r194, 0;
	st.shared.u32 	[%r193], %r194;
	st.shared.u32 	[%r193+1024], %r194;
	st.shared.u32 	[%r193+2048], %r194;
	st.shared.u32 	[%r193+3072], %r194;
	add.s32 	%r472, %r472, 4;
$L__BB10_12:
	setp.eq.s32 	%p11, %r9, 0;
	@%p11 bra 	$L__BB10_16;
	setp.eq.s32 	%p12, %r9, 1;
	shl.b32 	%r195, %r472, 10;
	add.s32 	%r35, %r11, %r195;
	mov.b32 	%r196, 0;
	st.shared.u32 	[%r35], %r196;
	@%p12 bra 	$L__BB10_16;
	setp.eq.s32 	%p13, %r9, 2;
	mov.b32 	%r197, 0;
	st.shared.u32 	[%r35+1024], %r197;
	@%p13 bra 	$L__BB10_16;
	mov.b32 	%r198, 0;
	st.shared.u32 	[%r35+2048], %r198;
$L__BB10_16:
	setp.gt.u32 	%p14, %r1, 127;
	@%p14 bra 	$L__BB10_30;
	setp.lt.u32 	%p15, %r4, 15;
	mov.b32 	%r476, 0;
	@%p15 bra 	$L__BB10_20;
	mov.b32 	%r474, 0;
$L__BB10_19:
	.pragma "nounroll";
	shl.b32 	%r201, %r474, 10;
	add.s32 	%r202, %r11, %r201;
	mov.b32 	%r203, 0;
	st.shared.u32 	[%r202+512], %r203;
	st.shared.u32 	[%r202+1536], %r203;
	st.shared.u32 	[%r202+2560], %r203;
	st.shared.u32 	[%r202+3584], %r203;
	st.shared.u32 	[%r202+4608], %r203;
	st.shared.u32 	[%r202+5632], %r203;
	st.shared.u32 	[%r202+6656], %r203;
	st.shared.u32 	[%r202+7680], %r203;
	st.shared.u32 	[%r202+8704], %r203;
	st.shared.u32 	[%r202+9728], %r203;
	st.shared.u32 	[%r202+10752], %r203;
	st.shared.u32 	[%r202+11776], %r203;
	st.shared.u32 	[%r202+12800], %r203;
	st.shared.u32 	[%r202+13824], %r203;
	st.shared.u32 	[%r202+14848], %r203;
	st.shared.u32 	[%r202+15872], %r203;
	add.s32 	%r474, %r474, 16;
	setp.ne.s32 	%p16, %r474, %r12;
	mov.u32 	%r476, %r12;
	@%p16 bra 	$L__BB10_19;
$L__BB10_20:
	setp.eq.s32 	%p17, %r5, 0;
	@%p17 bra 	$L__BB10_30;
	setp.lt.u32 	%p18, %r6, 7;
	@%p18 bra 	$L__BB10_23;
	shl.b32 	%r204, %r476, 10;
	add.s32 	%r205, %r11, %r204;
	mov.b32 	%r206, 0;
	st.shared.u32 	[%r205+512], %r206;
	st.shared.u32 	[%r205+1536], %r206;
	st.shared.u32 	[%r205+2560], %r206;
	st.shared.u32 	[%r205+3584], %r206;
	st.shared.u32 	[%r205+4608], %r206;
	st.shared.u32 	[%r205+5632], %r206;
	st.shared.u32 	[%r205+6656], %r206;
	st.shared.u32 	[%r205+7680], %r206;
	add.s32 	%r476, %r476, 8;
$L__BB10_23:
	setp.eq.s32 	%p19, %r7, 0;
	@%p19 bra 	$L__BB10_30;
	setp.lt.u32 	%p20, %r8, 3;
	@%p20 bra 	$L__BB10_26;
	shl.b32 	%r207, %r476, 10;
	add.s32 	%r208, %r11, %r207;
	mov.b32 	%r209, 0;
	st.shared.u32 	[%r208+512], %r209;
	st.shared.u32 	[%r208+1536], %r209;
	st.shared.u32 	[%r208+2560], %r209;
	st.shared.u32 	[%r208+3584], %r209;
	add.s32 	%r476, %r476, 4;
$L__BB10_26:
	setp.eq.s32 	%p21, %r9, 0;
	@%p21 bra 	$L__BB10_30;
	setp.eq.s32 	%p22, %r9, 1;
	shl.b32 	%r210, %r476, 10;
	add.s32 	%r43, %r11, %r210;
	mov.b32 	%r211, 0;
	st.shared.u32 	[%r43+512], %r211;
	@%p22 bra 	$L__BB10_30;
	setp.eq.s32 	%p23, %r9, 2;
	mov.b32 	%r212, 0;
	st.shared.u32 	[%r43+1536], %r212;
	@%p23 bra 	$L__BB10_30;
	mov.b32 	%r213, 0;
	st.shared.u32 	[%r43+2560], %r213;
$L__BB10_30:
	bar.sync 	0;
	bar.sync 	0;
	shl.b32 	%r44, %r468, 30;
	sub.s32 	%r214, %r170, %r44;
	min.u32 	%r45, %r214, 1073741824;
	setp.ge.u32 	%p24, %r2, %r45;
	@%p24 bra 	$L__BB10_75;
	mov.u32 	%r478, %r2;
$L__BB10_32:
	add.s32 	%r47, %r478, %r44;
	sub.s32 	%r48, %r170, %r47;
	setp.lt.u32 	%p25, %r48, 2048;
	@%p25 bra 	$L__BB10_34;
	add.s32 	%r241, %r1, %r47;
	mul.wide.u32 	%rd11, %r241, 24;
	add.s64 	%rd12, %rd1, %rd11;
	ld.global.u32 	%r509, [%rd12+16];
	ld.global.u32 	%r508, [%rd12+3088];
	ld.global.u32 	%r507, [%rd12+6160];
	ld.global.u32 	%r506, [%rd12+9232];
	ld.global.u32 	%r504, [%rd12+12304];
	ld.global.u32 	%r503, [%rd12+15376];
	ld.global.u32 	%r502, [%rd12+18448];
	ld.global.u32 	%r501, [%rd12+21520];
	ld.global.u32 	%r500, [%rd12+24592];
	ld.global.u32 	%r499, [%rd12+27664];
	ld.global.u32 	%r498, [%rd12+30736];
	ld.global.u32 	%r496, [%rd12+33808];
	ld.global.u32 	%r495, [%rd12+36880];
	ld.global.u32 	%r494, [%rd12+39952];
	ld.global.u32 	%r497, [%rd12+43024];
	ld.global.u32 	%r505, [%rd12+46096];
	bra.uni 	$L__BB10_66;
$L__BB10_34:
	setp.ge.s32 	%p26, %r1, %r48;
	mov.b32 	%r509, -1;
	@%p26 bra 	$L__BB10_36;
	add.s32 	%r216, %r1, %r47;
	mul.wide.u32 	%rd7, %r216, 24;
	add.s64 	%rd8, %rd1, %rd7;
	ld.global.u32 	%r509, [%rd8+16];
$L__BB10_36:
	add.s32 	%r218, %r1, 128;
	setp.ge.s32 	%p27, %r218, %r48;
	add.s32 	%r219, %r1, %r47;
	mul.wide.u32 	%rd9, %r219, 24;
	add.s64 	%rd10, %rd1, %rd9;
	add.s64 	%rd3, %rd10, 16;
	mov.b32 	%r508, -1;
	@%p27 bra 	$L__BB10_38;
	ld.global.u32 	%r508, [%rd3+3072];
$L__BB10_38:
	setp.ge.s32 	%p28, %r13, %r48;
	mov.b32 	%r507, -1;
	@%p28 bra 	$L__BB10_40;
	ld.global.u32 	%r507, [%rd3+6144];
$L__BB10_40:
	setp.ge.s32 	%p29, %r14, %r48;
	mov.b32 	%r506, -1;
	@%p29 bra 	$L__BB10_42;
	ld.global.u32 	%r506, [%rd3+9216];
$L__BB10_42:
	setp.ge.s32 	%p30, %r15, %r48;
	mov.b32 	%r504, -1;
	@%p30 bra 	$L__BB10_44;
	ld.global.u32 	%r504, [%rd3+12288];
$L__BB10_44:
	setp.ge.s32 	%p31, %r16, %r48;
	mov.b32 	%r503, -1;
	@%p31 bra 	$L__BB10_46;
	ld.global.u32 	%r503, [%rd3+15360];
$L__BB10_46:
	setp.ge.s32 	%p32, %r17, %r48;
	mov.b32 	%r502, -1;
	@%p32 bra 	$L__BB10_48;
	ld.global.u32 	%r502, [%rd3+18432];
$L__BB10_48:
	add.s32 	%r226, %r1, 896;
	setp.ge.s32 	%p33, %r226, %r48;
	mov.b32 	%r501, -1;
	@%p33 bra 	$L__BB10_50;
	ld.global.u32 	%r501, [%rd3+21504];
$L__BB10_50:
	or.b32  	%r228, %r1, 1024;
	setp.ge.s32 	%p34, %r228, %r48;
	mov.b32 	%r500, -1;
	@%p34 bra 	$L__BB10_52;
	ld.global.u32 	%r500, [%rd3+24576];
$L__BB10_52:
	add.s32 	%r230, %r1, 1152;
	setp.ge.s32 	%p35, %r230, %r48;
	mov.b32 	%r499, -1;
	@%p35 bra 	$L__BB10_54;
	ld.global.u32 	%r499, [%rd3+27648];
$L__BB10_54:
	setp.ge.s32 	%p36, %r18, %r48;
	mov.b32 	%r498, -1;
	@%p36 bra 	$L__BB10_56;
	ld.global.u32 	%r498, [%rd3+30720];
$L__BB10_56:
	add.s32 	%r233, %r1, 1408;
	setp.ge.s32 	%p37, %r233, %r48;
	mov.b32 	%r496, -1;
	@%p37 bra 	$L__BB10_58;
	ld.global.u32 	%r496, [%rd3+33792];
$L__BB10_58:
	add.s32 	%r235, %r1, 1536;
	setp.ge.s32 	%p38, %r235, %r48;
	mov.b32 	%r495, -1;
	@%p38 bra 	$L__BB10_60;
	ld.global.u32 	%r495, [%rd3+36864];
$L__BB10_60:
	add.s32 	%r237, %r1, 1664;
	setp.ge.s32 	%p39, %r237, %r48;
	mov.b32 	%r494, -1;
	@%p39 bra 	$L__BB10_62;
	ld.global.u32 	%r494, [%rd3+39936];
$L__BB10_62:
	add.s32 	%r239, %r1, 1792;
	setp.ge.s32 	%p40, %r239, %r48;
	mov.b32 	%r497, -1;
	@%p40 bra 	$L__BB10_64;
	ld.global.u32 	%r497, [%rd3+43008];
$L__BB10_64:
	setp.ge.s32 	%p41, %r19, %r48;
	mov.b32 	%r505, -1;
	@%p41 bra 	$L__BB10_66;
	ld.global.u32 	%r505, [%rd3+46080];
$L__BB10_66:
	setp.le.s32 	%p42, %r172, %r171;
	@%p42 bra 	$L__BB10_74;
	mov.b32 	%r510, 0;
	mov.u32 	%r511, %r171;
$L__BB10_68:
	sub.s32 	%r114, %r172, %r511;
	setp.lt.u32 	%p43, %r511, 32;
	shl.b32 	%r243, %r510, 10;
	mov.u32 	%r244, _ZZN3cub18CUB_300001_SM_10006detail10radix_sort30DeviceRadixSortHistogramKernelINS1_5radix10policy_hubI19preprocess_vertex_tNS0_8NullTypeEjE10Policy1000ELNS0_9SortOrderE0ES6_j30preprocess_vertex_decomposer_tEEvPT2_PKT1_SC_iiT3_E12temp_storage;
	add.s32 	%r115, %r244, %r243;
	@%p43 bra 	$L__BB10_70;
	atom.shared.add.u32 	%r347, [%r115], 1;
	atom.shared.add.u32 	%r348, [%r115], 1;
	atom.shared.add.u32 	%r349, [%r115], 1;
	atom.shared.add.u32 	%r350, [%r115], 1;
	atom.shared.add.u32 	%r351, [%r115], 1;
	atom.shared.add.u32 	%r352, [%r115], 1;
	atom.shared.add.u32 	%r353, [%r115], 1;
	atom.shared.add.u32 	%r354, [%r115], 1;
	atom.shared.add.u32 	%r355, [%r115], 1;
	atom.shared.add.u32 	%r356, [%r115], 1;
	atom.shared.add.u32 	%r357, [%r115], 1;
	atom.shared.add.u32 	%r358, [%r115], 1;
	atom.shared.add.u32 	%r359, [%r115], 1;
	atom.shared.add.u32 	%r360, [%r115], 1;
	atom.shared.add.u32 	%r361, [%r115], 1;
	atom.shared.add.u32 	%r362, [%r115], 1;
	bra.uni 	$L__BB10_73;
$L__BB10_70:
	setp.ne.s32 	%p44, %r114, 0;
	@%p44 bra 	$L__BB10_72;
	atom.shared.add.u32 	%r331, [%r115], 1;
	atom.shared.add.u32 	%r332, [%r115], 1;
	atom.shared.add.u32 	%r333, [%r115], 1;
	atom.shared.add.u32 	%r334, [%r115], 1;
	atom.shared.add.u32 	%r335, [%r115], 1;
	atom.shared.add.u32 	%r336, [%r115], 1;
	atom.shared.add.u32 	%r337, [%r115], 1;
	atom.shared.add.u32 	%r338, [%r115], 1;
	atom.shared.add.u32 	%r339, [%r115], 1;
	atom.shared.add.u32 	%r340, [%r115], 1;
	atom.shared.add.u32 	%r341, [%r115], 1;
	atom.shared.add.u32 	%r342, [%r115], 1;
	atom.shared.add.u32 	%r343, [%r115], 1;
	atom.shared.add.u32 	%r344, [%r115], 1;
	atom.shared.add.u32 	%r345, [%r115], 1;
	atom.shared.add.u32 	%r346, [%r115], 1;
	bra.uni 	$L__BB10_73;
$L__BB10_72:
	sub.s32 	%r245, 32, %r511;
	min.s32 	%r246, %r114, 8;
	min.u32 	%r247, %r246, %r245;
	mov.b32 	%r248, -1;
	shl.b32 	%r249, %r248, %r247;
	not.b32 	%r250, %r249;
	shr.u32 	%r251, %r509, %r511;
	and.b32  	%r252, %r251, %r250;
	shl.b32 	%r253, %r252, 2;
	add.s32 	%r254, %r115, %r253;
	atom.shared.add.u32 	%r255, [%r254], 1;
	shr.u32 	%r256, %r508, %r511;
	and.b32  	%r257, %r256, %r250;
	shl.b32 	%r258, %r257, 2;
	add.s32 	%r259, %r115, %r258;
	atom.shared.add.u32 	%r260, [%r259], 1;
	shr.u32 	%r261, %r507, %r511;
	and.b32  	%r262, %r261, %r250;
	shl.b32 	%r263, %r262, 2;
	add.s32 	%r264, %r115, %r263;
	atom.shared.add.u32 	%r265, [%r264], 1;
	shr.u32 	%r266, %r506, %r511;
	and.b32  	%r267, %r266, %r250;
	shl.b32 	%r268, %r267, 2;
	add.s32 	%r269, %r115, %r268;
	atom.shared.add.u32 	%r270, [%r269], 1;
	shr.u32 	%r271, %r504, %r511;
	and.b32  	%r272, %r271, %r250;
	shl.b32 	%r273, %r272, 2;
	add.s32 	%r274, %r115, %r273;
	atom.shared.add.u32 	%r275, [%r274], 1;
	shr.u32 	%r276, %r503, %r511;
	and.b32  	%r277, %r276, %r250;
	shl.b32 	%r278, %r277, 2;
	add.s32 	%r279, %r115, %r278;
	atom.shared.add.u32 	%r280, [%r279], 1;
	shr.u32 	%r281, %r502, %r511;
	and.b32  	%r282, %r281, %r250;
	shl.b32 	%r283, %r282, 2;
	add.s32 	%r284, %r115, %r283;
	atom.shared.add.u32 	%r285, [%r284], 1;
	shr.u32 	%r286, %r501, %r511;
	and.b32  	%r287, %r286, %r250;
	shl.b32 	%r288, %r287, 2;
	add.s32 	%r289, %r115, %r288;
	atom.shared.add.u32 	%r290, [%r289], 1;
	shr.u32 	%r291, %r500, %r511;
	and.b32  	%r292, %r291, %r250;
	shl.b32 	%r293, %r292, 2;
	add.s32 	%r294, %r115, %r293;
	atom.shared.add.u32 	%r295, [%r294], 1;
	shr.u32 	%r296, %r499, %r511;
	and.b32  	%r297, %r296, %r250;
	shl.b32 	%r298, %r297, 2;
	add.s32 	%r299, %r115, %r298;
	atom.shared.add.u32 	%r300, [%r299], 1;
	shr.u32 	%r301, %r498, %r511;
	and.b32  	%r302, %r301, %r250;
	shl.b32 	%r303, %r302, 2;
	add.s32 	%r304, %r115, %r303;
	atom.shared.add.u32 	%r305, [%r304], 1;
	shr.u32 	%r306, %r496, %r511;
	and.b32  	%r307, %r306, %r250;
	shl.b32 	%r308, %r307, 2;
	add.s32 	%r309, %r115, %r308;
	atom.shared.add.u32 	%r310, [%r309], 1;
	shr.u32 	%r311, %r495, %r511;
	and.b32  	%r312, %r311, %r250;
	shl.b32 	%r313, %r312, 2;
	add.s32 	%r314, %r115, %r313;
	atom.shared.add.u32 	%r315, [%r314], 1;
	shr.u32 	%r316, %r494, %r511;
	and.b32  	%r317, %r316, %r250;
	shl.b32 	%r318, %r317, 2;
	add.s32 	%r319, %r115, %r318;
	atom.shared.add.u32 	%r320, [%r319], 1;
	shr.u32 	%r321, %r497, %r511;
	and.b32  	%r322, %r321, %r250;
	shl.b32 	%r323, %r322, 2;
	add.s32 	%r324, %r115, %r323;
	atom.shared.add.u32 	%r325, [%r324], 1;
	shr.u32 	%r326, %r505, %r511;
	and.b32  	%r327, %r326, %r250;
	shl.b32 	%r328, %r327, 2;
	add.s32 	%r329, %r115, %r328;
	atom.shared.add.u32 	%r330, [%r329], 1;
$L__BB10_73:
	add.s32 	%r511, %r511, 8;
	add.s32 	%r510, %r510, 1;
	setp.lt.s32 	%p45, %r511, %r172;
	@%p45 bra 	$L__BB10_68;
$L__BB10_74:
	add.s32 	%r478, %r478, %r3;
	setp.lt.u32 	%p46, %r478, %r45;
	@%p46 bra 	$L__BB10_32;
$L__BB10_75:
	bar.sync 	0;
	@%p1 bra 	$L__BB10_157;
	setp.lt.u32 	%p47, %r4, 7;
	mov.b32 	%r514, 0;
	@%p47 bra 	$L__BB10_95;
	mov.b32 	%r512, 0;
$L__BB10_78:
	.pragma "nounroll";
	shl.b32 	%r365, %r512, 10;
	add.s32 	%r120, %r11, %r365;
	ld.shared.u32 	%r121, [%r120];
	setp.eq.s32 	%p48, %r121, 0;
	@%p48 bra 	$L__BB10_80;
	shl.b32 	%r366, %r512, 8;
	add.s32 	%r367, %r366, %r1;
	mul.wide.u32 	%rd13, %r367, 4;
	add.s64 	%rd14, %rd2, %rd13;
	atom.global.add.u32 	%r368, [%rd14], %r121;
$L__BB10_80:
	ld.shared.u32 	%r122, [%r120+1024];
	setp.eq.s32 	%p49, %r122, 0;
	@%p49 bra 	$L__BB10_82;
	shl.b32 	%r369, %r512, 8;
	add.s32 	%r370, %r369, %r1;
	add.s32 	%r371, %r370, 256;
	mul.wide.u32 	%rd15, %r371, 4;
	add.s64 	%rd16, %rd2, %rd15;
	atom.global.add.u32 	%r372, [%rd16], %r122;
$L__BB10_82:
	ld.shared.u32 	%r123, [%r120+2048];
	setp.eq.s32 	%p50, %r123, 0;
	@%p50 bra 	$L__BB10_84;
	shl.b32 	%r373, %r512, 8;
	add.s32 	%r374, %r373, %r1;
	add.s32 	%r375, %r374, 512;
	mul.wide.u32 	%rd17, %r375, 4;
	add.s64 	%rd18, %rd2, %rd17;
	atom.global.add.u32 	%r376, [%rd18], %r123;
$L__BB10_84:
	ld.shared.u32 	%r124, [%r120+3072];
	setp.eq.s32 	%p51, %r124, 0;
	@%p51 bra 	$L__BB10_86;
	shl.b32 	%r377, %r512, 8;
	add.s32 	%r378, %r377, %r1;
	add.s32 	%r379, %r378, 768;
	mul.wide.u32 	%rd19, %r379, 4;
	add.s64 	%rd20, %rd2, %rd19;
	atom.global.add.u32 	%r380, [%rd20], %r124;
$L__BB10_86:
	ld.shared.u32 	%r125, [%r120+4096];
	setp.eq.s32 	%p52, %r125, 0;
	@%p52 bra 	$L__BB10_88;
	shl.b32 	%r381, %r512, 8;
	add.s32 	%r382, %r381, %r1;
	add.s32 	%r383, %r382, 1024;
	mul.wide.u32 	%rd21, %r383, 4;
	add.s64 	%rd22, %rd2, %rd21;
	atom.global.add.u32 	%r384, [%rd22], %r125;
$L__BB10_88:
	ld.shared.u32 	%r126, [%r120+5120];
	setp.eq.s32 	%p53, %r126, 0;
	@%p53 bra 	$L__BB10_90;
	shl.b32 	%r385, %r512, 8;
	add.s32 	%r386, %r385, %r1;
	add.s32 	%r387, %r386, 1280;
	mul.wide.u32 	%rd23, %r387, 4;
	add.s64 	%rd24, %rd2, %rd23;
	atom.global.add.u32 	%r388, [%rd24], %r126;
$L__BB10_90:
	ld.shared.u32 	%r127, [%r120+6144];
	setp.eq.s32 	%p54, %r127, 0;
	@%p54 bra 	$L__BB10_92;
	shl.b32 	%r389, %r512, 8;
	add.s32 	%r390, %r389, %r1;
	add.s32 	%r391, %r390, 1536;
	mul.wide.u32 	%rd25, %r391, 4;
	add.s64 	%rd26, %rd2, %rd25;
	atom.global.add.u32 	%r392, [%rd26], %r127;
$L__BB10_92:
	ld.shared.u32 	%r128, [%r120+7168];
	setp.eq.s32 	%p55, %r128, 0;
	@%p55 bra 	$L__BB10_94;
	shl.b32 	%r393, %r512, 8;
	add.s32 	%r394, %r393, %r1;
	add.s32 	%r395, %r394, 1792;
	mul.wide.u32 	%rd27, %r395, 4;
	add.s64 	%rd28, %rd2, %rd27;
	atom.global.add.u32 	%r396, [%rd28], %r128;
$L__BB10_94:
	add.s32 	%r512, %r512, 8;
	setp.ne.s32 	%p56, %r512, %r20;
	mov.u32 	%r514, %r20;
	@%p56 bra 	$L__BB10_78;
$L__BB10_95:
	setp.eq.s32 	%p57, %r7, 0;
	@%p57 bra 	$L__BB10_116;
	setp.lt.u32 	%p58, %r8, 3;
	@%p58 bra 	$L__BB10_106;
	shl.b32 	%r397, %r514, 10;
	add.s32 	%r131, %r11, %r397;
	ld.shared.u32 	%r132, [%r131];
	setp.eq.s32 	%p59, %r132, 0;
	@%p59 bra 	$L__BB10_99;
	shl.b32 	%r398, %r514, 8;
	add.s32 	%r399, %r398, %r1;
	mul.wide.u32 	%rd29, %r399, 4;
	add.s64 	%rd30, %rd2, %rd29;
	atom.global.add.u32 	%r400, [%rd30], %r132;
$L__BB10_99:
	ld.shared.u32 	%r133, [%r131+1024];
	setp.eq.s32 	%p60, %r133, 0;
	@%p60 bra 	$L__BB10_101;
	shl.b32 	%r401, %r514, 8;
	add.s32 	%r402, %r401, %r1;
	add.s32 	%r403, %r402, 256;
	mul.wide.u32 	%rd31, %r403, 4;
	add.s64 	%rd32, %rd2, %rd31;
	atom.global.add.u32 	%r404, [%rd32], %r133;
$L__BB10_101:
	ld.shared.u32 	%r134, [%r131+2048];
	setp.eq.s32 	%p61, %r134, 0;
	@%p61 bra 	$L__BB10_103;
	shl.b32 	%r405, %r514, 8;
	add.s32 	%r406, %r405, %r1;
	add.s32 	%r407, %r406, 512;
	mul.wide.u32 	%rd33, %r407, 4;
	add.s64 	%rd34, %rd2, %rd33;
	atom.global.add.u32 	%r408, [%rd34], %r134;
$L__BB10_103:
	ld.shared.u32 	%r135, [%r131+3072];
	setp.eq.s32 	%p62, %r135, 0;
	@%p62 bra 	$L__BB10_105;
	shl.b32 	%r409, %r514, 8;
	add.s32 	%r410, %r409, %r1;
	add.s32 	%r411, %r410, 768;
	mul.wide.u32 	%rd35, %r411, 4;
	add.s64 	%rd36, %rd2, %rd35;
	atom.global.add.u32 	%r412, [%rd36], %r135;
$L__BB10_105:
	add.s32 	%r514, %r514, 4;
$L__BB10_106:
	setp.eq.s32 	%p63, %r9, 0;
	@%p63 bra 	$L__BB10_116;
	setp.eq.s32 	%p64, %r10, 0;
	@%p64 bra 	$L__BB10_113;
	shl.b32 	%r413, %r514, 10;
	add.s32 	%r138, %r11, %r413;
	ld.shared.u32 	%r139, [%r138];
	setp.eq.s32 	%p65, %r139, 0;
	@%p65 bra 	$L__BB10_110;
	shl.b32 	%r414, %r514, 8;
	add.s32 	%r415, %r414, %r1;
	mul.wide.u32 	%rd37, %r415, 4;
	add.s64 	%rd38, %rd2, %rd37;
	atom.global.add.u32 	%r416, [%rd38], %r139;
$L__BB10_110:
	ld.shared.u32 	%r140, [%r138+1024];
	setp.eq.s32 	%p66, %r140, 0;
	@%p66 bra 	$L__BB10_112;
	shl.b32 	%r417, %r514, 8;
	add.s32 	%r418, %r417, %r1;
	add.s32 	%r419, %r418, 256;
	mul.wide.u32 	%rd39, %r419, 4;
	add.s64 	%rd40, %rd2, %rd39;
	atom.global.add.u32 	%r420, [%rd40], %r140;
$L__BB10_112:
	add.s32 	%r514, %r514, 2;
$L__BB10_113:
	setp.eq.s32 	%p67, %r21, 0;
	@%p67 bra 	$L__BB10_116;
	shl.b32 	%r421, %r514, 10;
	add.s32 	%r422, %r11, %r421;
	ld.shared.u32 	%r143, [%r422];
	setp.eq.s32 	%p68, %r143, 0;
	@%p68 bra 	$L__BB10_116;
	shl.b32 	%r423, %r514, 8;
	add.s32 	%r424, %r423, %r1;
	mul.wide.u32 	%rd41, %r424, 4;
	add.s64 	%rd42, %rd2, %rd41;
	atom.global.add.u32 	%r425, [%rd42], %r143;
$L__BB10_116:
	setp.gt.u32 	%p69, %r1, 127;
	@%p69 bra 	$L__BB10_157;
	setp.lt.u32 	%p70, %r4, 7;
	mov.b32 	%r518, 0;
	@%p70 bra 	$L__BB10_136;
	mov.b32 	%r516, 0;
$L__BB10_119:
	.pragma "nounroll";
	shl.b32 	%r428, %r516, 10;
	add.s32 	%r145, %r11, %r428;
	ld.shared.u32 	%r146, [%r145+512];
	setp.eq.s32 	%p71, %r146, 0;
	shl.b32 	%r429, %r516, 8;
	add.s32 	%r430, %r429, %r1;
	mul.wide.u32 	%rd43, %r430, 4;
	add.s64 	%rd4, %rd2, %rd43;
	@%p71 bra 	$L__BB10_121;
	atom.global.add.u32 	%r431, [%rd4+512], %r146;
$L__BB10_121:
	ld.shared.u32 	%r147, [%r145+1536];
	setp.eq.s32 	%p72, %r147, 0;
	@%p72 bra 	$L__BB10_123;
	atom.global.add.u32 	%r432, [%rd4+1536], %r147;
$L__BB10_123:
	ld.shared.u32 	%r148, [%r145+2560];
	setp.eq.s32 	%p73, %r148, 0;
	@%p73 bra 	$L__BB10_125;
	atom.global.add.u32 	%r433, [%rd4+2560], %r148;
$L__BB10_125:
	ld.shared.u32 	%r149, [%r145+3584];
	setp.eq.s32 	%p74, %r149, 0;
	@%p74 bra 	$L__BB10_127;
	atom.global.add.u32 	%r434, [%rd4+3584], %r149;
$L__BB10_127:
	ld.shared.u32 	%r150, [%r145+4608];
	setp.eq.s32 	%p75, %r150, 0;
	@%p75 bra 	$L__BB10_129;
	atom.global.add.u32 	%r435, [%rd4+4608], %r150;
$L__BB10_129:
	ld.shared.u32 	%r151, [%r145+5632];
	setp.eq.s32 	%p76, %r151, 0;
	@%p76 bra 	$L__BB10_131;
	atom.global.add.u32 	%r436, [%rd4+5632], %r151;
$L__BB10_131:
	ld.shared.u32 	%r152, [%r145+6656];
	setp.eq.s32 	%p77, %r152, 0;
	@%p77 bra 	$L__BB10_133;
	atom.global.add.u32 	%r437, [%rd4+6656], %r152;
$L__BB10_133:
	ld.shared.u32 	%r153, [%r145+7680];
	setp.eq.s32 	%p78, %r153, 0;
	@%p78 bra 	$L__BB10_135;
	atom.global.add.u32 	%r438, [%rd4+7680], %r153;
$L__BB10_135:
	add.s32 	%r516, %r516, 8;
	setp.ne.s32 	%p79, %r516, %r20;
	mov.u32 	%r518, %r20;
	@%p79 bra 	$L__BB10_119;
$L__BB10_136:
	setp.eq.s32 	%p80, %r7, 0;
	@%p80 bra 	$L__BB10_157;
	setp.lt.u32 	%p81, %r8, 3;
	@%p81 bra 	$L__BB10_147;
	shl.b32 	%r439, %r518, 10;
	add.s32 	%r156, %r11, %r439;
	ld.shared.u32 	%r157, [%r156+512];
	setp.eq.s32 	%p82, %r157, 0;
	@%p82 bra 	$L__BB10_140;
	shl.b32 	%r440, %r518, 8;
	add.s32 	%r441, %r440, %r1;
	mul.wide.u32 	%rd44, %r441, 4;
	add.s64 	%rd45, %rd2, %rd44;
	atom.global.add.u32 	%r442, [%rd45+512], %r157;
$L__BB10_140:
	ld.shared.u32 	%r158, [%r156+1536];
	setp.eq.s32 	%p83, %r158, 0;
	@%p83 bra 	$L__BB10_142;
	shl.b32 	%r443, %r518, 8;
	add.s32 	%r444, %r443, %r1;
	add.s32 	%r445, %r444, 256;
	mul.wide.u32 	%rd46, %r445, 4;
	add.s64 	%rd47, %rd2, %rd46;
	atom.global.add.u32 	%r446, [%rd47+512], %r158;
$L__BB10_142:
	ld.shared.u32 	%r159, [%r156+2560];
	setp.eq.s32 	%p84, %r159, 0;
	@%p84 bra 	$L__BB10_144;
	shl.b32 	%r447, %r518, 8;
	add.s32 	%r448, %r447, %r1;
	add.s32 	%r449, %r448, 512;
	mul.wide.u32 	%rd48, %r449, 4;
	add.s64 	%rd49, %rd2, %rd48;
	atom.global.add.u32 	%r450, [%rd49+512], %r159;
$L__BB10_144:
	ld.shared.u32 	%r160, [%r156+3584];
	setp.eq.s32 	%p85, %r160, 0;
	@%p85 bra 	$L__BB10_146;
	shl.b32 	%r451, %r518, 8;
	add.s32 	%r452, %r451, %r1;
	add.s32 	%r453, %r452, 768;
	mul.wide.u32 	%rd50, %r453, 4;
	add.s64 	%rd51, %rd2, %rd50;
	atom.global.add.u32 	%r454, [%rd51+512], %r160;
$L__BB10_146:
	add.s32 	%r518, %r518, 4;
$L__BB10_147:
	setp.eq.s32 	%p86, %r9, 0;
	@%p86 bra 	$L__BB10_157;
	setp.eq.s32 	%p87, %r10, 0;
	@%p87 bra 	$L__BB10_154;
	shl.b32 	%r455, %r518, 10;
	add.s32 	%r163, %r11, %r455;
	ld.shared.u32 	%r164, [%r163+512];
	setp.eq.s32 	%p88, %r164, 0;
	@%p88 bra 	$L__BB10_151;
	shl.b32 	%r456, %r518, 8;
	add.s32 	%r457, %r456, %r1;
	mul.wide.u32 	%rd52, %r457, 4;
	add.s64 	%rd53, %rd2, %rd52;
	atom.global.add.u32 	%r458, [%rd53+512], %r164;
$L__BB10_151:
	ld.shared.u32 	%r165, [%r163+1536];
	setp.eq.s32 	%p89, %r165, 0;
	@%p89 bra 	$L__BB10_153;
	shl.b32 	%r459, %r518, 8;
	add.s32 	%r460, %r459, %r1;
	add.s32 	%r461, %r460, 256;
	mul.wide.u32 	%rd54, %r461, 4;
	add.s64 	%rd55, %rd2, %rd54;
	atom.global.add.u32 	%r462, [%rd55+512], %r165;
$L__BB10_153:
	add.s32 	%r518, %r518, 2;
$L__BB10_154:
	setp.eq.s32 	%p90, %r21, 0;
	@%p90 bra 	$L__BB10_157;
	shl.b32 	%r463, %r518, 10;
	add.s32 	%r464, %r11, %r463;
	ld.shared.u32 	%r168, [%r464+512];
	setp.eq.s32 	%p91, %r168, 0;
	@%p91 bra 	$L__BB10_157;
	shl.b32 	%r465, %r518, 8;
	add.s32 	%r466, %r465, %r1;
	mul.wide.u32 	%rd56, %r466, 4;
	add.s64 	%rd57, %rd2, %rd56;
	atom.global.add.u32 	%r467, [%rd57+512], %r168;
$L__BB10_157:
	bar.sync 	0;
	add.s32 	%r468, %r468, 1;
	setp.ne.s32 	%p92, %r468, %r24;
	@%p92 bra 	$L__BB10_2;
$L__BB10_158:
	ret;

}
	// .globl	_ZN3cub18CUB_300001_SM_10006detail10radix_sort33DeviceRadixSortExclusiveSumKernelINS1_5radix10policy_hubI19preprocess_vertex_tNS0_8NullTypeEjE10Policy1000EjEEvPT0_
.visible .entry _ZN3cub18CUB_300001_SM_10006detail10radix_sort33DeviceRadixSortExclusiveSumKernelINS1_5radix10policy_hubI19preprocess_vertex_tNS0_8NullTypeEjE10Policy1000EjEEvPT0_(
	.param .u64 .ptr .align 1 _ZN3cub18CUB_300001_SM_10006detail10radix_sort33DeviceRadixSortExclusiveSumKernelINS1_5radix10policy_hubI19preprocess_vertex_tNS0_8NullTypeEjE10Policy1000EjEEvPT0__param_0
)
{
	.reg .pred 	%p<4>;
	.reg .b32 	%r<77>;
	.reg .b64 	%rd<5>;
	// demoted variable
	.shared .align 16 .b8 _ZZN3cub18CUB_300001_SM_10006detail10radix_sort33DeviceRadixSortExclusiveSumKernelINS1_5radix10policy_hubI19preprocess_vertex_tNS0_8NullTypeEjE10Policy1000EjEEvPT0_E12temp_storage[1184];
	ld.param.u64 	%rd2, [_ZN3cub18CUB_300001_SM_10006detail10radix_sort33DeviceRadixSortExclusiveSumKernelINS1_5radix10policy_hubI19preprocess_vertex_tNS0_8NullTypeEjE10Policy1000EjEEvPT0__param_0];
	cvta.to.global.u64 	%rd3, %rd2;
	mov.u32 	%r6, %ctaid.x;
	shl.b32 	%r7, %r6, 8;
	mov.u32 	%r1, %tid.x;
	setp.gt.u32 	%p1, %r1, 255;
	add.s32 	%r8, %r7, %r1;
	mul.wide.s32 	%rd4, %r8, 4;
	add.s64 	%rd1, %rd3, %rd4;
	@%p1 bra 	$L__BB11_2;
	ld.global.u32 	%r76, [%rd1];
$L__BB11_2:
	shr.u32 	%r9, %r1, 3;
	add.s32 	%r10, %r9, %r1;
	shl.b32 	%r11, %r10, 2;
	mov.u32 	%r12, _ZZN3cub18CUB_300001_SM_10006detail10radix_sort33DeviceRadixSortExclusiveSumKernelINS1_5radix10policy_hubI19preprocess_vertex_tNS0_8NullTypeEjE10Policy1000EjEEvPT0_E12temp_storage;
	add.s32 	%r13, %r12, %r11;
	add.s32 	%r4, %r13, 16;
	st.shared.u32 	[%r13+16], %r76;
	bar.sync 	0;
	setp.gt.u32 	%p2, %r1, 31;
	@%p2 bra 	$L__BB11_4;
	mad.lo.s32 	%r45, %r1, 36, %r12;
	ld.shared.u32 	%r46, [%r45+16];
	ld.shared.u32 	%r47, [%r45+20];
	ld.shared.u32 	%r48, [%r45+24];
	ld.shared.u32 	%r49, [%r45+28];
	ld.shared.u32 	%r50, [%r45+32];
	ld.shared.u32 	%r51, [%r45+36];
	ld.shared.u32 	%r52, [%r45+40];
	ld.shared.u32 	%r53, [%r45+44];
	add.s32 	%r54, %r47, %r46;
	add.s32 	%r55, %r54, %r48;
	add.s32 	%r56, %r55, %r49;
	add.s32 	%r57, %r56, %r50;
	add.s32 	%r58, %r57, %r51;
	add.s32 	%r59, %r58, %r52;
	add.s32 	%r18, %r59, %r53;
	mov.b32 	%r16, 1;
	mov.b32 	%r41, 0;
	mov.b32 	%r43, -1;
	// begin inline asm
	{  .reg .u32 r0;  .reg .pred p;  shfl.sync.up.b32 r0|p, %r18, %r16, %r41, %r43;  @p add.u32 r0, r0, %r18;  mov.u32 %r14, r0;}
	// end inline asm
	mov.b32 	%r22, 2;
	// begin inline asm
	{  .reg .u32 r0;  .reg .pred p;  shfl.sync.up.b32 r0|p, %r14, %r22, %r41, %r43;  @p add.u32 r0, r0, %r14;  mov.u32 %r20, r0;}
	// end inline asm
	mov.b32 	%r28, 4;
	// begin inline asm
	{  .reg .u32 r0;  .reg .pred p;  shfl.sync.up.b32 r0|p, %r20, %r28, %r41, %r43;  @p add.u32 r0, r0, %r20;  mov.u32 %r26, r0;}
	// end inline asm
	mov.b32 	%r34, 8;
	// begin inline asm
	{  .reg .u32 r0;  .reg .pred p;  shfl.sync.up.b32 r0|p, %r26, %r34, %r41, %r43;  @p add.u32 r0, r0, %r26;  mov.u32 %r32, r0;}
	// end inline asm
	mov.b32 	%r40, 16;
	// begin inline asm
	{  .reg .u32 r0;  .reg .pred p;  shfl.sync.up.b32 r0|p, %r32, %r40, %r41, %r43;  @p add.u32 r0, r0, %r32;  mov.u32 %r38, r0;}
	// end inline asm
	sub.s32 	%r60, %r38, %r18;
	ld.shared.u32 	%r61, [%r45+16];
	ld.shared.u32 	%r62, [%r45+20];
	ld.shared.u32 	%r63, [%r45+24];
	ld.shared.u32 	%r64, [%r45+28];
	ld.shared.u32 	%r65, [%r45+32];
	ld.shared.u32 	%r66, [%r45+36];
	ld.shared.u32 	%r67, [%r45+40];
	add.s32 	%r68, %r61, %r60;
	add.s32 	%r69, %r62, %r68;
	add.s32 	%r70, %r63, %r69;
	add.s32 	%r71, %r64, %r70;
	add.s32 	%r72, %r65, %r71;
	add.s32 	%r73, %r66, %r72;
	add.s32 	%r74, %r67, %r73;
	st.shared.u32 	[%r45+16], %r60;
	st.shared.u32 	[%r45+20], %r68;
	st.shared.u32 	[%r45+24], %r69;
	st.shared.u32 	[%r45+28], %r70;
	st.shared.u32 	[%r45+32], %r71;
	st.shared.u32 	[%r45+36], %r72;
	st.shared.u32 	[%r45+40], %r73;
	st.shared.u32 	[%r45+44], %r74;
$L__BB11_4:
	setp.gt.u32 	%p3, %r1, 255;
	bar.sync 	0;
	@%p3 bra 	$L__BB11_6;
	ld.shared.u32 	%r75, [%r4];
	st.global.u32 	[%rd1], %r75;
$L__BB11_6:
	ret;

}
	// .globl	_ZN3cub18CUB_300001_SM_10006detail10radix_sort29DeviceRadixSortOnesweepKernelINS1_5radix10policy_hubI19preprocess_vertex_tNS0_8NullTypeEjE10Policy1000ELNS0_9SortOrderE0ES6_S7_jii30preprocess_vertex_decomposer_tEEvPT5_SD_PT3_PKSE_PT1_PKSI_PT2_PKSM_T4_iiT6_
.visible .entry _ZN3cub18CUB_300001_SM_10006detail10radix_sort29DeviceRadixSortOnesweepKernelINS1_5radix10policy_hubI19preprocess_vertex_tNS0_8NullTypeEjE10Policy1000ELNS0_9SortOrderE0ES6_S7_jii30preprocess_vertex_decomposer_tEEvPT5_SD_PT3_PKSE_PT1_PKSI_PT2_PKSM_T4_iiT6_(
	.param .u64 .ptr .align 1 _ZN3cub18CUB_300001_SM_10006detail10radix_sort29DeviceRadixSortOnesweepKernelINS1_5radix10policy_hubI19preprocess_vertex_tNS0_8NullTypeEjE10Policy1000ELNS0_9SortOrderE0ES6_S7_jii30preprocess_vertex_decomposer_tEEvPT5_SD_PT3_PKSE_PT1_PKSI_PT2_PKSM_T4_iiT6__param_0,
	.param .u64 .ptr .align 1 _ZN3cub18CUB_300001_SM_10006detail10radix_sort29DeviceRadixSortOnesweepKernelINS1_5radix10policy_hubI19preprocess_vertex_tNS0_8NullTypeEjE10Policy1000ELNS0_9SortOrderE0ES6_S7_jii30preprocess_vertex_decomposer_tEEvPT5_SD_PT3_PKSE_PT1_PKSI_PT2_PKSM_T4_iiT6__param_1,
	.param .u64 .ptr .align 1 _ZN3cub18CUB_300001_SM_10006detail10radix_sort29DeviceRadixSortOnesweepKernelINS1_5radix10policy_hubI19preprocess_vertex_tNS0_8NullTypeEjE10Policy1000ELNS0_9SortOrderE0ES6_S7_jii30preprocess_vertex_decomposer_tEEvPT5_SD_PT3_PKSE_PT1_PKSI_PT2_PKSM_T4_iiT6__param_2,
	.param .u64 .ptr .align 1 _ZN3cub18CUB_300001_SM_10006detail10radix_sort29DeviceRadixSortOnesweepKernelINS1_5radix10policy_hubI19preprocess_vertex_tNS0_8NullTypeEjE10Policy1000ELNS0_9SortOrderE0ES6_S7_jii30preprocess_vertex_decomposer_tEEvPT5_SD_PT3_PKSE_PT1_PKSI_PT2_PKSM_T4_iiT6__param_3,
	.param .u64 .ptr .align 1 _ZN3cub18CUB_300001_SM_10006detail10radix_sort29DeviceRadixSortOnesweepKernelINS1_5radix10policy_hubI19preprocess_vertex_tNS0_8NullTypeEjE10Policy1000ELNS0_9SortOrderE0ES6_S7_jii30preprocess_vertex_decomposer_tEEvPT5_SD_PT3_PKSE_PT1_PKSI_PT2_PKSM_T4_iiT6__param_4,
	.param .u64 .ptr .align 1 _ZN3cub18CUB_300001_SM_10006detail10radix_sort29DeviceRadixSortOnesweepKernelINS1_5radix10policy_hubI19preprocess_vertex_tNS0_8NullTypeEjE10Policy1000ELNS0_9SortOrderE0ES6_S7_jii30preprocess_vertex_decomposer_tEEvPT5_SD_PT3_PKSE_PT1_PKSI_PT2_PKSM_T4_iiT6__param_5,
	.param .u64 .ptr .align 1 _ZN3cub18CUB_300001_SM_10006detail10radix_sort29DeviceRadixSortOnesweepKernelINS1_5radix10policy_hubI19preprocess_vertex_tNS0_8NullTypeEjE10Policy1000ELNS0_9SortOrderE0ES6_S7_jii30preprocess_vertex_decomposer_tEEvPT5_SD_PT3_PKSE_PT1_PKSI_PT2_PKSM_T4_iiT6__param_6,
	.param .u64 .ptr .align 1 _ZN3cub18CUB_300001_SM_10006detail10radix_sort29DeviceRadixSortOnesweepKernelINS1_5radix10policy_hubI19preprocess_vertex_tNS0_8NullTypeEjE10Policy1000ELNS0_9SortOrderE0ES6_S7_jii30preprocess_vertex_decomposer_tEEvPT5_SD_PT3_PKSE_PT1_PKSI_PT2_PKSM_T4_iiT6__param_7,
	.param .u32 _ZN3cub18CUB_300001_SM_10006detail10radix_sort29DeviceRadixSortOnesweepKernelINS1_5radix10policy_hubI19preprocess_vertex_tNS0_8NullTypeEjE10Policy1000ELNS0_9SortOrderE0ES6_S7_jii30preprocess_vertex_decomposer_tEEvPT5_SD_PT3_PKSE_PT1_PKSI_PT2_PKSM_T4_iiT6__param_8,
	.param .u32 _ZN3cub18CUB_300001_SM_10006detail10radix_sort29DeviceRadixSortOnesweepKernelINS1_5radix10policy_hubI19preprocess_vertex_tNS0_8NullTypeEjE10Policy1000ELNS0_9SortOrderE0ES6_S7_jii30preprocess_vertex_decomposer_tEEvPT5_SD_PT3_PKSE_PT1_PKSI_PT2_PKSM_T4_iiT6__param_9,
	.param .u32 _ZN3cub18CUB_300001_SM_10006detail10radix_sort29DeviceRadixSortOnesweepKernelINS1_5radix10policy_hubI19preprocess_vertex_tNS0_8NullTypeEjE10Policy1000ELNS0_9SortOrderE0ES6_S7_jii30preprocess_vertex_decomposer_tEEvPT5_SD_PT3_PKSE_PT1_PKSI_PT2_PKSM_T4_iiT6__param_10,
	.param .align 1 .b8 _ZN3cub18CUB_300001_SM_10006detail10radix_sort29DeviceRadixSortOnesweepKernelINS1_5radix10policy_hubI19preprocess_vertex_tNS0_8NullTypeEjE10Policy1000ELNS0_9SortOrderE0ES6_S7_jii30preprocess_vertex_decomposer_tEEvPT5_SD_PT3_PKSE_PT1_PKSI_PT2_PKSM_T4_iiT6__param_11[1]
)
.maxntid 384
{
	.reg .pred 	%p<79>;
	.reg .b16 	%rs<118>;
	.reg .b32 	%r<907>;
	.reg .b64 	%rd<118>;
	// demoted variable
	.shared .align 16 .b8 _ZZN3cub18CUB_300001_SM_10006detail10radix_sort29DeviceRadixSortOnesweepKernelINS1_5radix10policy_hubI19preprocess_vertex_tNS0_8NullTypeEjE10Policy1000ELNS0_9SortOrderE0ES6_S7_jii30preprocess_vertex_decomposer_tEEvPT5_SD_PT3_PKSE_PT1_PKSI_PT2_PKSM_T4_iiT6_E1s[47104];
	ld.param.u64 	%rd31, [_ZN3cub18CUB_300001_SM_10006detail10radix_sort29DeviceRadixSortOnesweepKernelINS1_5radix10policy_hubI19preprocess_vertex_tNS0_8NullTypeEjE10Policy1000ELNS0_9SortOrderE0ES6_S7_jii30preprocess_vertex_decomposer_tEEvPT5_SD_PT3_PKSE_PT1_PKSI_PT2_PKSM_T4_iiT6__param_0];
	ld.param.u64 	%rd32, [_ZN3cub18CUB_300001_SM_10006detail10radix_sort29DeviceRadixSortOnesweepKernelINS1_5radix10policy_hubI19preprocess_vertex_tNS0_8NullTypeEjE10Policy1000ELNS0_9SortOrderE0ES6_S7_jii30preprocess_vertex_decomposer_tEEvPT5_SD_PT3_PKSE_PT1_PKSI_PT2_PKSM_T4_iiT6__param_1];
	ld.param.u64 	%rd35, [_ZN3cub18CUB_300001_SM_10006detail10radix_sort29DeviceRadixSortOnesweepKernelINS1_5radix10policy_hubI19preprocess_vertex_tNS0_8NullTypeEjE10Policy1000ELNS0_9SortOrderE0ES6_S7_jii30preprocess_vertex_decomposer_tEEvPT5_SD_PT3_PKSE_PT1_PKSI_PT2_PKSM_T4_iiT6__param_4];
	ld.param.u64 	%rd36, [_ZN3cub18CUB_300001_SM_10006detail10radix_sort29DeviceRadixSortOnesweepKernelINS1_5radix10policy_hubI19preprocess_vertex_tNS0_8NullTypeEjE10Policy1000ELNS0_9SortOrderE0ES6_S7_jii30preprocess_vertex_decomposer_tEEvPT5_SD_PT3_PKSE_PT1_PKSI_PT2_PKSM_T4_iiT6__param_5];
	ld.param.u32 	%r140, [_ZN3cub18CUB_300001_SM_10006detail10radix_sort29DeviceRadixSortOnesweepKernelINS1_5radix10policy_hubI19preprocess_vertex_tNS0_8NullTypeEjE10Policy1000ELNS0_9SortOrderE0ES6_S7_jii30preprocess_vertex_decomposer_tEEvPT5_SD_PT3_PKSE_PT1_PKSI_PT2_PKSM_T4_iiT6__param_8];
	ld.param.u32 	%r141, [_ZN3cub18CUB_300001_SM_10006detail10radix_sort29DeviceRadixSortOnesweepKernelINS1_5radix10policy_hubI19preprocess_vertex_tNS0_8NullTypeEjE10Policy1000ELNS0_9SortOrderE0ES6_S7_jii30preprocess_vertex_decomposer_tEEvPT5_SD_PT3_PKSE_PT1_PKSI_PT2_PKSM_T4_iiT6__param_9];
	ld.param.u32 	%r142, [_ZN3cub18CUB_300001_SM_10006detail10radix_sort29DeviceRadixSortOnesweepKernelINS1_5radix10policy_hubI19preprocess_vertex_tNS0_8NullTypeEjE10Policy1000ELNS0_9SortOrderE0ES6_S7_jii30preprocess_vertex_decomposer_tEEvPT5_SD_PT3_PKSE_PT1_PKSI_PT2_PKSM_T4_iiT6__param_10];
	cvta.to.global.u64 	%rd1, %rd35;
	cvta.to.global.u64 	%rd2, %rd31;
	cvta.to.global.u64 	%rd3, %rd36;
	mov.u32 	%r1, %tid.x;
	shr.u32 	%r2, %r1, 5;
	// begin inline asm
	mov.u32 %r143, %laneid;
	// end inline asm
	setp.ne.s32 	%p2, %r1, 0;
	@%p2 bra 	$L__BB12_2;
	cvta.to.global.u64 	%rd37, %rd32;
	atom.global.add.u32 	%r144, [%rd37], 1;
	st.shared.u32 	[_ZZN3cub18CUB_300001_SM_10006detail10radix_sort29DeviceRadixSortOnesweepKernelINS1_5radix10policy_hubI19preprocess_vertex_tNS0_8NullTypeEjE10Policy1000ELNS0_9SortOrderE0ES6_S7_jii30preprocess_vertex_decomposer_tEEvPT5_SD_PT3_PKSE_PT1_PKSI_PT2_PKSM_T4_iiT6_E1s+46080], %r144;
$L__BB12_2:
	bar.sync 	0;
	ld.shared.u32 	%r4, [_ZZN3cub18CUB_300001_SM_10006detail10radix_sort29DeviceRadixSortOnesweepKernelINS1_5radix10policy_hubI19preprocess_vertex_tNS0_8NullTypeEjE10Policy1000ELNS0_9SortOrderE0ES6_S7_jii30preprocess_vertex_decomposer_tEEvPT5_SD_PT3_PKSE_PT1_PKSI_PT2_PKSM_T4_iiT6_E1s+46080];
	mul.lo.s32 	%r5, %r4, 1920;
	add.s32 	%r6, %r5, 1920;
	setp.gt.s32 	%p3, %r6, %r140;
	@%p3 bra 	$L__BB12_4;
	and.b32  	%r145, %r1, 31;
	and.b32  	%r146, %r1, 992;
	mul.lo.s32 	%r147, %r146, 5;
	or.b32  	%r148, %r147, %r145;
	cvt.u64.u32 	%rd38, %r5;
	cvt.u64.u32 	%rd39, %r148;
	add.s64 	%rd40, %rd39, %rd38;
	mad.lo.s64 	%rd41, %rd40, 24, %rd3;
	ld.global.u32 	%r881, [%rd41];
	ld.global.u64 	%rd116, [%rd41+8];
	ld.global.u32 	%r880, [%rd41+16];
	ld.global.u32 	%r149, [%rd41+20];
	bfe.u32 	%r150, %r149, 0, 8;
	cvt.u16.u32 	%rs113, %r150;
	bfe.u32 	%r151, %r149, 8, 8;
	cvt.u16.u32 	%rs112, %r151;
	bfe.u32 	%r152, %r149, 16, 8;
	cvt.u16.u32 	%rs111, %r152;
	bfe.u32 	%r153, %r149, 24, 8;
	cvt.u16.u32 	%rs110, %r153;
	ld.global.u32 	%r879, [%rd41+768];
	ld.global.u64 	%rd115, [%rd41+776];
	ld.global.u32 	%r877, [%rd41+784];
	ld.global.u32 	%r154, [%rd41+788];
	bfe.u32 	%r155, %r154, 0, 8;
	cvt.u16.u32 	%rs109, %r155;
	bfe.u32 	%r156, %r154, 8, 8;
	cvt.u16.u32 	%rs108, %r156;
	bfe.u32 	%r157, %r154, 16, 8;
	cvt.u16.u32 	%rs107, %r157;
	bfe.u32 	%r158, %r154, 24, 8;
	cvt.u16.u32 	%rs106, %r158;
	ld.global.u32 	%r876, [%rd41+1536];
	ld.global.u64 	%rd114, [%rd41+1544];
	ld.global.u32 	%r875, [%rd41+1552];
	ld.global.u32 	%r159, [%rd41+1556];
	bfe.u32 	%r160, %r159, 0, 8;
	cvt.u16.u32 	%rs104, %r160;
	bfe.u32 	%r161, %r159, 8, 8;
	cvt.u16.u32 	%rs103, %r161;
	bfe.u32 	%r162, %r159, 16, 8;
	cvt.u16.u32 	%rs102, %r162;
	bfe.u32 	%r163, %r159, 24, 8;
	cvt.u16.u32 	%rs101, %r163;
	ld.global.u32 	%r874, [%rd41+2304];
	ld.global.u64 	%rd113, [%rd41+2312];
	ld.global.u32 	%r873, [%rd41+2320];
	ld.global.u32 	%r164, [%rd41+2324];
	bfe.u32 	%r165, %r164, 0, 8;
	cvt.u16.u32 	%rs99, %r165;
	bfe.u32 	%r166, %r164, 8, 8;
	cvt.u16.u32 	%rs98, %r166;
	bfe.u32 	%r167, %r164, 16, 8;
	cvt.u16.u32 	%rs100, %r167;
	bfe.u32 	%r168, %r164, 24, 8;
	cvt.u16.u32 	%rs105, %r168;
	ld.global.u32 	%r878, [%rd41+3072];
	ld.global.u64 	%rd117, [%rd41+3080];
	ld.global.u32 	%r882, [%rd41+3088];
	ld.global.u32 	%r169, [%rd41+3092];
	bfe.u32 	%r170, %r169, 0, 8;
	cvt.u16.u32 	%rs114, %r170;
	bfe.u32 	%r171, %r169, 8, 8;
	cvt.u16.u32 	%rs115, %r171;
	bfe.u32 	%r172, %r169, 16, 8;
	cvt.u16.u32 	%rs116, %r172;
	bfe.u32 	%r173, %r169, 24, 8;
	cvt.u16.u32 	%rs117, %r173;
	bra.uni 	$L__BB12_14;
$L__BB12_4:
	cvt.u64.u32 	%rd43, %r5;
	sub.s32 	%r17, %r140, %r5;
	and.b32  	%r176, %r1, 31;
	and.b32  	%r177, %r1, 992;
	mul.lo.s32 	%r178, %r177, 5;
	or.b32  	%r18, %r178, %r176;
	setp.ge.s32 	%p4, %r18, %r17;
	cvt.u64.u32 	%rd44, %r18;
	add.s64 	%rd45, %rd44, %rd43;
	mad.lo.s64 	%rd9, %rd45, 24, %rd3;
	mov.b32 	%r881, 0;
	mov.b64 	%rd116, 0;
	mov.b32 	%r880, -1;
	mov.b16 	%rs110, 0;
	mov.u16 	%rs111, %rs110;
	mov.u16 	%rs112, %rs110;
	mov.u16 	%rs113, %rs110;
	@%p4 bra 	$L__BB12_6;
	ld.global.u32 	%r881, [%rd9];
	ld.global.u64 	%rd116, [%rd9+8];
	ld.global.u32 	%r880, [%rd9+16];
	ld.global.u32 	%r179, [%rd9+20];
	bfe.u32 	%r180, %r179, 0, 8;
	cvt.u16.u32 	%rs113, %r180;
	bfe.u32 	%r181, %r179, 8, 8;
	cvt.u16.u32 	%rs112, %r181;
	bfe.u32 	%r182, %r179, 16, 8;
	cvt.u16.u32 	%rs111, %r182;
	bfe.u32 	%r183, %r179, 24, 8;
	cvt.u16.u32 	%rs110, %r183;
$L__BB12_6:
	add.s32 	%r186, %r18, 32;
	setp.ge.s32 	%p5, %r186, %r17;
	mov.b32 	%r879, 0;
	mov.b64 	%rd115, 0;
	mov.b32 	%r877, -1;
	mov.b16 	%rs106, 0;
	mov.u16 	%rs107, %rs106;
	mov.u16 	%rs108, %rs106;
	mov.u16 	%rs109, %rs106;
	@%p5 bra 	$L__BB12_8;
	ld.global.u32 	%r879, [%rd9+768];
	ld.global.u64 	%rd115, [%rd9+776];
	ld.global.u32 	%r877, [%rd9+784];
	ld.global.u32 	%r187, [%rd9+788];
	bfe.u32 	%r188, %r187, 0, 8;
	cvt.u16.u32 	%rs109, %r188;
	bfe.u32 	%r189, %r187, 8, 8;
	cvt.u16.u32 	%rs108, %r189;
	bfe.u32 	%r190, %r187, 16, 8;
	cvt.u16.u32 	%rs107, %r190;
	bfe.u32 	%r191, %r187, 24, 8;
	cvt.u16.u32 	%rs106, %r191;
$L__BB12_8:
	add.s32 	%r194, %r18, 64;
	setp.ge.s32 	%p6, %r194, %r17;
	mov.b32 	%r876, 0;
	mov.b64 	%rd114, 0;
	mov.b32 	%r875, -1;
	mov.b16 	%rs101, 0;
	mov.u16 	%rs102, %rs101;
	mov.u16 	%rs103, %rs101;
	mov.u16 	%rs104, %rs101;
	@%p6 bra 	$L__BB12_10;
	ld.global.u32 	%r876, [%rd9+1536];
	ld.global.u64 	%rd114, [%rd9+1544];
	ld.global.u32 	%r875, [%rd9+1552];
	ld.global.u32 	%r195, [%rd9+1556];
	bfe.u32 	%r196, %r195, 0, 8;
	cvt.u16.u32 	%rs104, %r196;
	bfe.u32 	%r197, %r195, 8, 8;
	cvt.u16.u32 	%rs103, %r197;
	bfe.u32 	%r198, %r195, 16, 8;
	cvt.u16.u32 	%rs102, %r198;
	bfe.u32 	%r199, %r195, 24, 8;
	cvt.u16.u32 	%rs101, %r199;
$L__BB12_10:
	add.s32 	%r202, %r18, 96;
	setp.ge.s32 	%p7, %r202, %r17;
	mov.b32 	%r874, 0;
	mov.b64 	%rd113, 0;
	mov.b32 	%r873, -1;
	mov.b16 	%rs98, 0;
	mov.u16 	%rs99, %rs98;
	mov.u16 	%rs100, %rs98;
	mov.u16 	%rs105, %rs98;
	@%p7 bra 	$L__BB12_12;
	ld.global.u32 	%r874, [%rd9+2304];
	ld.global.u64 	%rd113, [%rd9+2312];
	ld.global.u32 	%r873, [%rd9+2320];
	ld.global.u32 	%r203, [%rd9+2324];
	bfe.u32 	%r204, %r203, 0, 8;
	cvt.u16.u32 	%rs99, %r204;
	bfe.u32 	%r205, %r203, 8, 8;
	cvt.u16.u32 	%rs98, %r205;
	bfe.u32 	%r206, %r203, 16, 8;
	cvt.u16.u32 	%rs100, %r206;
	bfe.u32 	%r207, %r203, 24, 8;
	cvt.u16.u32 	%rs105, %r207;
$L__BB12_12:
	add.s32 	%r210, %r18, 128;
	setp.ge.s32 	%p8, %r210, %r17;
	mov.b16 	%rs114, 0;
	mov.b32 	%r882, -1;
	mov.b64 	%rd117, 0;
	mov.b32 	%r878, 0;
	mov.u16 	%rs115, %rs114;
	mov.u16 	%rs116, %rs114;
	mov.u16 	%rs117, %rs114;
	@%p8 bra 	$L__BB12_14;
	ld.global.u32 	%r878, [%rd9+3072];
	ld.global.u64 	%rd117, [%rd9+3080];
	ld.global.u32 	%r882, [%rd9+3088];
	ld.global.u32 	%r211, [%rd9+3092];
	bfe.u32 	%r212, %r211, 0, 8;
	cvt.u16.u32 	%rs114, %r212;
	bfe.u32 	%r213, %r211, 8, 8;
	cvt.u16.u32 	%rs115, %r213;
	bfe.u32 	%r214, %r211, 16, 8;
	cvt.u16.u32 	%rs116, %r214;
	bfe.u32 	%r215, %r211, 24, 8;
	cvt.u16.u32 	%rs117, %r215;
$L__BB12_14:
	shl.b32 	%r216, %r2, 10;
	mov.u32 	%r217, _ZZN3cub18CUB_300001_SM_10006detail10radix_sort29DeviceRadixSortOnesweepKernelINS1_5radix10policy_hubI19preprocess_vertex_tNS0_8NullTypeEjE10Policy1000ELNS0_9SortOrderE0ES6_S7_jii30preprocess_vertex_decomposer_tEEvPT5_SD_PT3_PKSE_PT1_PKSI_PT2_PKSM_T4_iiT6_E1s;
	add.s32 	%r47, %r217, %r216;
	setp.gt.s32 	%p9, %r143, 255;
	@%p9 bra 	$L__BB12_27;
	max.s32 	%r218, %r143, 224;
	sub.s32 	%r219, %r218, %r143;
	add.s32 	%r220, %r219, 31;
	shr.u32 	%r221, %r220, 5;
	add.s32 	%r48, %r221, 1;
	and.b32  	%r49, %r48, 15;
	setp.lt.u32 	%p10, %r220, 480;
	mov.u32 	%r886, %r143;
	@%p10 bra 	$L__BB12_18;
	and.b32  	%r222, %r48, 268435440;
	neg.s32 	%r884, %r222;
	shl.b32 	%r224, %r143, 2;
	add.s32 	%r225, %r216, %r224;
	mov.u32 	%r226, _ZZN3cub18CUB_300001_SM_10006detail10radix_sort29DeviceRadixSortOnesweepKernelINS1_5radix10policy_hubI19preprocess_vertex_tNS0_8NullTypeEjE10Policy1000ELNS0_9SortOrderE0ES6_S7_jii30preprocess_vertex_decomposer_tEEvPT5_SD_PT3_PKSE_PT1_PKSI_PT2_PKSM_T4_iiT6_E1s;
	add.s32 	%r227, %r225, %r226;
	add.s32 	%r883, %r227, 1024;
	mov.u32 	%r886, %r143;
$L__BB12_17:
	.pragma "nounroll";
	mov.b32 	%r228, 0;
	st.shared.u32 	[%r883+-1024], %r228;
	st.shared.u32 	[%r883+-896], %r228;
	st.shared.u32 	[%r883+-768], %r228;
	st.shared.u32 	[%r883+-640], %r228;
	st.shared.u32 	[%r883+-512], %r228;
	st.shared.u32 	[%r883+-384], %r228;
	st.shared.u32 	[%r883+-256], %r228;
	st.shared.u32 	[%r883+-128], %r228;
	st.shared.u32 	[%r883], %r228;
	st.shared.u32 	[%r883+128], %r228;
	st.shared.u32 	[%r883+256], %r228;
	st.shared.u32 	[%r883+384], %r228;
	st.shared.u32 	[%r883+512], %r228;
	st.shared.u32 	[%r883+640], %r228;
	st.shared.u32 	[%r883+768], %r228;
	st.shared.u32 	[%r883+896], %r228;
	add.s32 	%r886, %r886, 512;
	add.s32 	%r884, %r884, 16;
	add.s32 	%r883, %r883, 2048;
	setp.ne.s32 	%p11, %r884, 0;
	@%p11 bra 	$L__BB12_17;
$L__BB12_18:
	setp.eq.s32 	%p12, %r49, 0;
	@%p12 bra 	$L__BB12_27;
	and.b32  	%r59, %r48, 7;
	setp.lt.u32 	%p13, %r49, 8;
	@%p13 bra 	$L__BB12_21;
	shl.b32 	%r229, %r886, 2;
	add.s32 	%r230, %r47, %r229;
	mov.b32 	%r231, 0;
	st.shared.u32 	[%r230], %r231;
	st.shared.u32 	[%r230+128], %r231;
	st.shared.u32 	[%r230+256], %r231;
	st.shared.u32 	[%r230+384], %r231;
	st.shared.u32 	[%r230+512], %r231;
	st.shared.u32 	[%r230+640], %r231;
	st.shared.u32 	[%r230+768], %r231;
	st.shared.u32 	[%r230+896], %r231;
	add.s32 	%r886, %r886, 256;
$L__BB12_21:
	setp.eq.s32 	%p14, %r59, 0;
	@%p14 bra 	$L__BB12_27;
	and.b32  	%r62, %r48, 3;
	setp.lt.u32 	%p15, %r59, 4;
	@%p15 bra 	$L__BB12_24;
	shl.b32 	%r232, %r886, 2;
	add.s32 	%r233, %r47, %r232;
	mov.b32 	%r234, 0;
	st.shared.u32 	[%r233], %r234;
	st.shared.u32 	[%r233+128], %r234;
	st.shared.u32 	[%r233+256], %r234;
	st.shared.u32 	[%r233+384], %r234;
	add.s32 	%r886, %r886, 128;
$L__BB12_24:
	setp.eq.s32 	%p16, %r62, 0;
	@%p16 bra 	$L__BB12_27;
	shl.b32 	%r236, %r886, 2;
	add.s32 	%r237, %r216, %r236;
	mov.u32 	%r238, _ZZN3cub18CUB_300001_SM_10006detail10radix_sort29DeviceRadixSortOnesweepKernelINS1_5radix10policy_hubI19preprocess_vertex_tNS0_8NullTypeEjE10Policy1000ELNS0_9SortOrderE0ES6_S7_jii30preprocess_vertex_decomposer_tEEvPT5_SD_PT3_PKSE_PT1_PKSI_PT2_PKSM_T4_iiT6_E1s;
	add.s32 	%r890, %r238, %r237;
	neg.s32 	%r889, %r62;
$L__BB12_26:
	.pragma "nounroll";
	mov.b32 	%r239, 0;
	st.shared.u32 	[%r890], %r239;
	add.s32 	%r890, %r890, 128;
	add.s32 	%r889, %r889, 1;
	setp.ne.s32 	%p17, %r889, 0;
	@%p17 bra 	$L__BB12_26;
$L__BB12_27:
	bar.warp.sync 	-1;
	setp.lt.u32 	%p18, %r141, 32;
	sub.s32 	%r240, 32, %r141;
	min.u32 	%r241, %r142, %r240;
	mov.b32 	%r242, -1;
	shl.b32 	%r243, %r242, %r241;
	not.b32 	%r71, %r243;
	@%p18 bra 	$L__BB12_29;
	atom.shared.add.u32 	%r274, [%r47], 1;
	atom.shared.add.u32 	%r275, [%r47], 1;
	atom.shared.add.u32 	%r276, [%r47], 1;
	atom.shared.add.u32 	%r277, [%r47], 1;
	atom.shared.add.u32 	%r278, [%r47], 1;
	bra.uni 	$L__BB12_32;
$L__BB12_29:
	setp.ne.s32 	%p19, %r142, 0;
	@%p19 bra 	$L__BB12_31;
	atom.shared.add.u32 	%r269, [%r47], 1;
	atom.shared.add.u32 	%r270, [%r47], 1;
	atom.shared.add.u32 	%r271, [%r47], 1;
	atom.shared.add.u32 	%r272, [%r47], 1;
	atom.shared.add.u32 	%r273, [%r47], 1;
	bra.uni 	$L__BB12_32;
$L__BB12_31:
	shr.u32 	%r244, %r880, %r141;
	and.b32  	%r245, %r244, %r71;
	shl.b32 	%r246, %r245, 2;
	add.s32 	%r247, %r47, %r246;
	atom.shared.add.u32 	%r248, [%r247], 1;
	shr.u32 	%r249, %r877, %r141;
	and.b32  	%r250, %r249, %r71;
	shl.b32 	%r251, %r250, 2;
	add.s32 	%r252, %r47, %r251;
	atom.shared.add.u32 	%r253, [%r252], 1;
	shr.u32 	%r254, %r875, %r141;
	and.b32  	%r255, %r254, %r71;
	shl.b32 	%r256, %r255, 2;
	add.s32 	%r257, %r47, %r256;
	atom.shared.add.u32 	%r258, [%r257], 1;
	shr.u32 	%r259, %r873, %r141;
	and.b32  	%r260, %r259, %r71;
	shl.b32 	%r261, %r260, 2;
	add.s32 	%r262, %r47, %r261;
	atom.shared.add.u32 	%r263, [%r262], 1;
	shr.u32 	%r264, %r882, %r141;
	and.b32  	%r265, %r264, %r71;
	shl.b32 	%r266, %r265, 2;
	add.s32 	%r267, %r47, %r266;
	atom.shared.add.u32 	%r268, [%r267], 1;
$L__BB12_32:
	bar.sync 	0;
	setp.gt.u32 	%p20, %r1, 255;
	shl.b32 	%r280, %r1, 2;
	mov.u32 	%r281, _ZZN3cub18CUB_300001_SM_10006detail10radix_sort29DeviceRadixSortOnesweepKernelINS1_5radix10policy_hubI19preprocess_vertex_tNS0_8NullTypeEjE10Policy1000ELNS0_9SortOrderE0ES6_S7_jii30preprocess_vertex_decomposer_tEEvPT5_SD_PT3_PKSE_PT1_PKSI_PT2_PKSM_T4_iiT6_E1s;
	add.s32 	%r72, %r281, %r280;
	mov.b32 	%r891, 0;
	@%p20 bra 	$L__BB12_34;
	ld.shared.u32 	%r282, [%r72];
	mov.b32 	%r283, 0;
	st.shared.u32 	[%r72], %r283;
	ld.shared.u32 	%r284, [%r72+1024];
	st.shared.u32 	[%r72+1024], %r282;
	add.s32 	%r285, %r284, %r282;
	ld.shared.u32 	%r286, [%r72+2048];
	st.shared.u32 	[%r72+2048], %r285;
	add.s32 	%r287, %r286, %r285;
	ld.shared.u32 	%r288, [%r72+3072];
	st.shared.u32 	[%r72+3072], %r287;
	add.s32 	%r289, %r288, %r287;
	ld.shared.u32 	%r290, [%r72+4096];
	st.shared.u32 	[%r72+4096], %r289;
	add.s32 	%r291, %r290, %r289;
	ld.shared.u32 	%r292, [%r72+5120];
	st.shared.u32 	[%r72+5120], %r291;
	add.s32 	%r293, %r292, %r291;
	ld.shared.u32 	%r294, [%r72+6144];
	st.shared.u32 	[%r72+6144], %r293;
	add.s32 	%r295, %r294, %r293;
	ld.shared.u32 	%r296, [%r72+7168];
	st.shared.u32 	[%r72+7168], %r295;
	add.s32 	%r297, %r296, %r295;
	ld.shared.u32 	%r298, [%r72+8192];
	st.shared.u32 	[%r72+8192], %r297;
	add.s32 	%r299, %r298, %r297;
	ld.shared.u32 	%r300, [%r72+9216];
	st.shared.u32 	[%r72+9216], %r299;
	add.s32 	%r301, %r300, %r299;
	ld.shared.u32 	%r302, [%r72+10240];
	st.shared.u32 	[%r72+10240], %r301;
	add.s32 	%r303, %r302, %r301;
	ld.shared.u32 	%r304, [%r72+11264];
	st.shared.u32 	[%r72+11264], %r303;
	add.s32 	%r891, %r304, %r303;
$L__BB12_34:
	shl.b32 	%r305, %r4, 8;
	add.s32 	%r306, %r305, %r1;
	mul.wide.s32 	%rd50, %r306, 4;
	add.s64 	%rd24, %rd2, %rd50;
	@%p20 bra 	$L__BB12_36;
	or.b32  	%r307, %r891, 1073741824;
	st.volatile.global.u32 	[%rd24], %r307;
$L__BB12_36:
	ld.param.u64 	%rd107, [_ZN3cub18CUB_300001_SM_10006detail10radix_sort29DeviceRadixSortOnesweepKernelINS1_5radix10policy_hubI19preprocess_vertex_tNS0_8NullTypeEjE10Policy1000ELNS0_9SortOrderE0ES6_S7_jii30preprocess_vertex_decomposer_tEEvPT5_SD_PT3_PKSE_PT1_PKSI_PT2_PKSM_T4_iiT6__param_3];
	ld.param.u64 	%rd103, [_ZN3cub18CUB_300001_SM_10006detail10radix_sort29DeviceRadixSortOnesweepKernelINS1_5radix10policy_hubI19preprocess_vertex_tNS0_8NullTypeEjE10Policy1000ELNS0_9SortOrderE0ES6_S7_jii30preprocess_vertex_decomposer_tEEvPT5_SD_PT3_PKSE_PT1_PKSI_PT2_PKSM_T4_iiT6__param_2];
	setp.lt.u32 	%p22, %r1, 256;
	setp.eq.s32 	%p23, %r891, 1920;
	and.pred  	%p24, %p22, %p23;
	selp.u32 	%r308, 1, 0, %p24;
	{ 
	.reg .pred 	%p1; 
	.reg .pred 	%p2; 
	setp.ne.u32 	%p1, %r308, 0; 
	bar.red.or.pred 	%p2, 0, %p1; 
	selp.u32 	%r309, 1, 0, %p2; 
	}
	setp.eq.s32 	%p25, %r309, 0;
	cvta.to.global.u64 	%rd51, %rd103;
	mul.wide.u32 	%rd52, %r1, 4;
	add.s64 	%rd25, %rd51, %rd52;
	cvta.to.global.u64 	%rd53, %rd107;
	add.s64 	%rd26, %rd53, %rd52;
	@%p25 bra 	$L__BB12_60;
	setp.gt.u32 	%p27, %r141, 31;
	setp.eq.s32 	%p28, %r142, 0;
	shr.u32 	%r310, %r880, %r141;
	and.b32  	%r311, %r310, %r71;
	selp.b32 	%r312, 0, %r311, %p28;
	selp.b32 	%r75, 0, %r312, %p27;
	setp.gt.u32 	%p29, %r1, %r75;
	selp.b32 	%r76, 1920, 0, %p29;
	@%p20 bra 	$L__BB12_45;
	ld.global.u32 	%r313, [%rd26];
	sub.s32 	%r895, %r313, %r76;
	st.shared.u32 	[%r72+46080], %r895;
	setp.lt.s32 	%p30, %r4, 1;
	mov.u32 	%r896, %r891;
	@%p30 bra 	$L__BB12_44;
	mov.b32 	%r893, -1;
	mov.u32 	%r892, %r4;
	mov.u32 	%r896, %r891;
$L__BB12_40:
	add.s32 	%r81, %r892, -1;
	shl.b32 	%r315, %r81, 8;
	add.s32 	%r316, %r315, %r1;
	mul.wide.s32 	%rd54, %r316, 4;
	add.s64 	%rd27, %rd2, %rd54;
$L__BB12_41:
	membar.cta;
	ld.volatile.global.u32 	%r82, [%rd27];
	setp.eq.s32 	%p31, %r82, 0;
	@%p31 bra 	$L__BB12_41;
	and.b32  	%r317, %r82, 1073741823;
	add.s32 	%r896, %r317, %r896;
	setp.gt.s32 	%p32, %r82, -1;
	vote.sync.ballot.b32 	%r893, %p32, %r893;
	setp.gt.u32 	%p34, %r892, 1;
	and.pred  	%p35, %p32, %p34;
	mov.u32 	%r892, %r81;
	@%p35 bra 	$L__BB12_40;
	ld.shared.u32 	%r895, [%r72+46080];
$L__BB12_44:
	or.b32  	%r318, %r896, -2147483648;
	st.volatile.global.u32 	[%rd24], %r318;
	sub.s32 	%r319, %r896, %r891;
	add.s32 	%r320, %r319, %r895;
	st.shared.u32 	[%r72+46080], %r320;
$L__BB12_45:
	ld.param.u64 	%rd104, [_ZN3cub18CUB_300001_SM_10006detail10radix_sort29DeviceRadixSortOnesweepKernelINS1_5radix10policy_hubI19preprocess_vertex_tNS0_8NullTypeEjE10Policy1000ELNS0_9SortOrderE0ES6_S7_jii30preprocess_vertex_decomposer_tEEvPT5_SD_PT3_PKSE_PT1_PKSI_PT2_PKSM_T4_iiT6__param_2];
	setp.lt.s32 	%p37, %r6, %r140;
	setp.eq.s64 	%p38, %rd104, 0;
	or.pred  	%p39, %p38, %p37;
	or.pred  	%p40, %p20, %p39;
	@%p40 bra 	$L__BB12_47;
	ld.shared.u32 	%r321, [%r72+46080];
	add.s32 	%r322, %r76, %r891;
	add.s32 	%r323, %r322, %r321;
	st.global.u32 	[%rd25], %r323;
$L__BB12_47:
	setp.gt.s32 	%p41, %r6, %r140;
	bar.sync 	0;
	shl.b32 	%r324, %r75, 2;
	mov.u32 	%r325, _ZZN3cub18CUB_300001_SM_10006detail10radix_sort29DeviceRadixSortOnesweepKernelINS1_5radix10policy_hubI19preprocess_vertex_tNS0_8NullTypeEjE10Policy1000ELNS0_9SortOrderE0ES6_S7_jii30preprocess_vertex_decomposer_tEEvPT5_SD_PT3_PKSE_PT1_PKSI_PT2_PKSM_T4_iiT6_E1s;
	add.s32 	%r326, %r325, %r324;
	ld.shared.u32 	%rd28, [%r326+46080];
	@%p41 bra 	$L__BB12_49;
	and.b32  	%r327, %r1, 31;
	and.b32  	%r328, %r1, 992;
	mul.lo.s32 	%r329, %r328, 5;
	or.b32  	%r330, %r329, %r327;
	cvt.u64.u32 	%rd55, %r330;
	add.s64 	%rd56, %rd55, %rd28;
	mad.lo.s64 	%rd57, %rd56, 24, %rd1;
	st.global.u32 	[%rd57], %r881;
	st.global.u64 	[%rd57+8], %rd116;
	st.global.u32 	[%rd57+16], %r880;
	cvt.u32.u16 	%r331, %rs110;
	cvt.u32.u16 	%r332, %rs111;
	prmt.b32 	%r333, %r332, %r331, 0x3340U;
	cvt.u32.u16 	%r334, %rs112;
	cvt.u32.u16 	%r335, %rs113;
	prmt.b32 	%r336, %r335, %r334, 0x3340U;
	prmt.b32 	%r337, %r336, %r333, 0x5410U;
	st.global.u32 	[%rd57+20], %r337;
	st.global.u32 	[%rd57+768], %r879;
	st.global.u64 	[%rd57+776], %rd115;
	st.global.u32 	[%rd57+784], %r877;
	cvt.u32.u16 	%r338, %rs106;
	cvt.u32.u16 	%r339, %rs107;
	prmt.b32 	%r340, %r339, %r338, 0x3340U;
	cvt.u32.u16 	%r341, %rs108;
	cvt.u32.u16 	%r342, %rs109;
	prmt.b32 	%r343, %r342, %r341, 0x3340U;
	prmt.b32 	%r344, %r343, %r340, 0x5410U;
	st.global.u32 	[%rd57+788], %r344;
	st.global.u32 	[%rd57+1536], %r876;
	st.global.u64 	[%rd57+1544], %rd114;
	st.global.u32 	[%rd57+1552], %r875;
	cvt.u32.u16 	%r345, %rs101;
	cvt.u32.u16 	%r346, %rs102;
	prmt.b32 	%r347, %r346, %r345, 0x3340U;
	cvt.u32.u16 	%r348, %rs103;
	cvt.u32.u16 	%r349, %rs104;
	prmt.b32 	%r350, %r349, %r348, 0x3340U;
	prmt.b32 	%r351, %r350, %r347, 0x5410U;
	st.global.u32 	[%rd57+1556], %r351;
	st.global.u32 	[%rd57+2304], %r874;
	st.global.u64 	[%rd57+2312], %rd113;
	st.global.u32 	[%rd57+2320], %r873;
	cvt.u32.u16 	%r352, %rs105;
	cvt.u32.u16 	%r353, %rs100;
	prmt.b32 	%r354, %r353, %r352, 0x3340U;
	cvt.u32.u16 	%r355, %rs98;
	cvt.u32.u16 	%r356, %rs99;
	prmt.b32 	%r357, %r356, %r355, 0x3340U;
	prmt.b32 	%r358, %r357, %r354, 0x5410U;
	st.global.u32 	[%rd57+2324], %r358;
	st.global.u32 	[%rd57+3072], %r878;
	st.global.u64 	[%rd57+3080], %rd117;
	st.global.u32 	[%rd57+3088], %r882;
	cvt.u32.u16 	%r359, %rs117;
	cvt.u32.u16 	%r360, %rs116;
	prmt.b32 	%r361, %r360, %r359, 0x3340U;
	cvt.u32.u16 	%r362, %rs115;
	cvt.u32.u16 	%r363, %rs114;
	prmt.b32 	%r364, %r363, %r362, 0x3340U;
	prmt.b32 	%r365, %r364, %r361, 0x5410U;
	st.global.u32 	[%rd57+3092], %r365;
	bra.uni 	$L__BB12_59;
$L__BB12_49:
	mad.lo.s32 	%r88, %r4, -1920, %r140;
	and.b32  	%r366, %r1, 31;
	and.b32  	%r367, %r1, 992;
	mul.lo.s32 	%r368, %r367, 5;
	or.b32  	%r89, %r368, %r366;
	setp.ge.s32 	%p42, %r89, %r88;
	cvt.u64.u32 	%rd58, %r89;
	add.s64 	%rd59, %rd58, %rd28;
	mad.lo.s64 	%rd29, %rd59, 24, %rd1;
	@%p42 bra 	$L__BB12_51;
	st.global.u32 	[%rd29], %r881;
	st.global.u64 	[%rd29+8], %rd116;
	st.global.u32 	[%rd29+16], %r880;
	cvt.u32.u16 	%r369, %rs110;
	cvt.u32.u16 	%r370, %rs111;
	prmt.b32 	%r371, %r370, %r369, 0x3340U;
	cvt.u32.u16 	%r372, %rs112;
	cvt.u32.u16 	%r373, %rs113;
	prmt.b32 	%r374, %r373, %r372, 0x3340U;
	prmt.b32 	%r375, %r374, %r371, 0x5410U;
	st.global.u32 	[%rd29+20], %r375;
$L__BB12_51:
	add.s32 	%r376, %r89, 32;
	setp.ge.s32 	%p43, %r376, %r88;
	@%p43 bra 	$L__BB12_53;
	st.global.u32 	[%rd29+768], %r879;
	st.global.u64 	[%rd29+776], %rd115;
	st.global.u32 	[%rd29+784], %r877;
	cvt.u32.u16 	%r377, %rs106;
	cvt.u32.u16 	%r378, %rs107;
	prmt.b32 	%r379, %r378, %r377, 0x3340U;
	cvt.u32.u16 	%r380, %rs108;
	cvt.u32.u16 	%r381, %rs109;
	prmt.b32 	%r382, %r381, %r380, 0x3340U;
	prmt.b32 	%r383, %r382, %r379, 0x5410U;
	st.global.u32 	[%rd29+788], %r383;
$L__BB12_53:
	add.s32 	%r384, %r89, 64;
	setp.ge.s32 	%p44, %r384, %r88;
	@%p44 bra 	$L__BB12_55;
	st.global.u32 	[%rd29+1536], %r876;
	st.global.u64 	[%rd29+1544], %rd114;
	st.global.u32 	[%rd29+1552], %r875;
	cvt.u32.u16 	%r385, %rs101;
	cvt.u32.u16 	%r386, %rs102;
	prmt.b32 	%r387, %r386, %r385, 0x3340U;
	cvt.u32.u16 	%r388, %rs103;
	cvt.u32.u16 	%r389, %rs104;
	prmt.b32 	%r390, %r389, %r388, 0x3340U;
	prmt.b32 	%r391, %r390, %r387, 0x5410U;
	st.global.u32 	[%rd29+1556], %r391;
$L__BB12_55:
	add.s32 	%r392, %r89, 96;
	setp.ge.s32 	%p45, %r392, %r88;
	@%p45 bra 	$L__BB12_57;
	st.global.u32 	[%rd29+2304], %r874;
	st.global.u64 	[%rd29+2312], %rd113;
	st.global.u32 	[%rd29+2320], %r873;
	cvt.u32.u16 	%r393, %rs105;
	cvt.u32.u16 	%r394, %rs100;
	prmt.b32 	%r395, %r394, %r393, 0x3340U;
	cvt.u32.u16 	%r396, %rs98;
	cvt.u32.u16 	%r397, %rs99;
	prmt.b32 	%r398, %r397, %r396, 0x3340U;
	prmt.b32 	%r399, %r398, %r395, 0x5410U;
	st.global.u32 	[%rd29+2324], %r399;
$L__BB12_57:
	add.s32 	%r400, %r89, 128;
	setp.ge.s32 	%p46, %r400, %r88;
	@%p46 bra 	$L__BB12_59;
	st.global.u32 	[%rd29+3072], %r878;
	st.global.u64 	[%rd29+3080], %rd117;
	st.global.u32 	[%rd29+3088], %r882;
	cvt.u32.u16 	%r401, %rs117;
	cvt.u32.u16 	%r402, %rs116;
	prmt.b32 	%r403, %r402, %r401, 0x3340U;
	cvt.u32.u16 	%r404, %rs115;
	cvt.u32.u16 	%r405, %rs114;
	prmt.b32 	%r406, %r405, %r404, 0x3340U;
	prmt.b32 	%r407, %r406, %r403, 0x5410U;
	st.global.u32 	[%rd29+3092], %r407;
$L__BB12_59:
	// begin inline asm
	exit;
	// end inline asm
$L__BB12_60:
	mul.hi.u32 	%r408, %r1, 357913942;
	add.s32 	%r409, %r408, %r1;
	shl.b32 	%r410, %r409, 2;
	mov.u32 	%r411, _ZZN3cub18CUB_300001_SM_10006detail10radix_sort29DeviceRadixSortOnesweepKernelINS1_5radix10policy_hubI19preprocess_vertex_tNS0_8NullTypeEjE10Policy1000ELNS0_9SortOrderE0ES6_S7_jii30preprocess_vertex_decomposer_tEEvPT5_SD_PT3_PKSE_PT1_PKSI_PT2_PKSM_T4_iiT6_E1s;
	add.s32 	%r412, %r411, %r410;
	add.s32 	%r90, %r412, 13328;
	st.shared.u32 	[%r412+13328], %r891;
	bar.sync 	0;
	setp.gt.u32 	%p47, %r1, 31;
	@%p47 bra 	$L__BB12_62;
	mov.u32 	%r443, _ZZN3cub18CUB_300001_SM_10006detail10radix_sort29DeviceRadixSortOnesweepKernelINS1_5radix10policy_hubI19preprocess_vertex_tNS0_8NullTypeEjE10Policy1000ELNS0_9SortOrderE0ES6_S7_jii30preprocess_vertex_decomposer_tEEvPT5_SD_PT3_PKSE_PT1_PKSI_PT2_PKSM_T4_iiT6_E1s;
	mad.lo.s32 	%r444, %r1, 52, %r443;
	ld.shared.u32 	%r445, [%r444+13328];
	ld.shared.u32 	%r446, [%r444+13332];
	ld.shared.u32 	%r447, [%r444+13336];
	ld.shared.u32 	%r448, [%r444+13340];
	ld.shared.u32 	%r449, [%r444+13344];
	ld.shared.u32 	%r450, [%r444+13348];
	ld.shared.u32 	%r451, [%r444+13352];
	ld.shared.u32 	%r452, [%r444+13356];
	ld.shared.u32 	%r453, [%r444+13360];
	ld.shared.u32 	%r454, [%r444+13364];
	ld.shared.u32 	%r455, [%r444+13368];
	ld.shared.u32 	%r456, [%r444+13372];
	add.s32 	%r457, %r446, %r445;
	add.s32 	%r458, %r457, %r447;
	add.s32 	%r459, %r458, %r448;
	add.s32 	%r460, %r459, %r449;
	add.s32 	%r461, %r460, %r450;
	add.s32 	%r462, %r461, %r451;
	add.s32 	%r463, %r462, %r452;
	add.s32 	%r464, %r463, %r453;
	add.s32 	%r465, %r464, %r454;
	add.s32 	%r466, %r465, %r455;
	add.s32 	%r417, %r466, %r456;
	mov.b32 	%r415, 1;
	mov.b32 	%r440, 0;
	mov.b32 	%r442, -1;
	// begin inline asm
	{  .reg .s32 r0;  .reg .pred p;  shfl.sync.up.b32 r0|p, %r417, %r415, %r440, %r442;  @p add.s32 r0, r0, %r417;  mov.s32 %r413, r0;}
	// end inline asm
	mov.b32 	%r421, 2;
	// begin inline asm
	{  .reg .s32 r0;  .reg .pred p;  shfl.sync.up.b32 r0|p, %r413, %r421, %r440, %r442;  @p add.s32 r0, r0, %r413;  mov.s32 %r419, r0;}
	// end inline asm
	mov.b32 	%r427, 4;
	// begin inline asm
	{  .reg .s32 r0;  .reg .pred p;  shfl.sync.up.b32 r0|p, %r419, %r427, %r440, %r442;  @p add.s32 r0, r0, %r419;  mov.s32 %r425, r0;}
	// end inline asm
	mov.b32 	%r433, 8;
	// begin inline asm
	{  .reg .s32 r0;  .reg .pred p;  shfl.sync.up.b32 r0|p, %r425, %r433, %r440, %r442;  @p add.s32 r0, r0, %r425;  mov.s32 %r431, r0;}
	// end inline asm
	mov.b32 	%r439, 16;
	// begin inline asm
	{  .reg .s32 r0;  .reg .pred p;  shfl.sync.up.b32 r0|p, %r431, %r439, %r440, %r442;  @p add.s32 r0, r0, %r431;  mov.s32 %r437, r0;}
	// end inline asm
	sub.s32 	%r467, %r437, %r417;
	add.s32 	%r468, %r445, %r467;
	add.s32 	%r469, %r446, %r468;
	add.s32 	%r470, %r447, %r469;
	add.s32 	%r471, %r448, %r470;
	add.s32 	%r472, %r449, %r471;
	add.s32 	%r473, %r450, %r472;
	add.s32 	%r474, %r451, %r473;
	add.s32 	%r475, %r452, %r474;
	add.s32 	%r476, %r453, %r475;
	add.s32 	%r477, %r454, %r476;
	add.s32 	%r478, %r455, %r477;
	st.shared.u32 	[%r444+13328], %r467;
	st.shared.u32 	[%r444+13332], %r468;
	st.shared.u32 	[%r444+13336], %r469;
	st.shared.u32 	[%r444+13340], %r470;
	st.shared.u32 	[%r444+13344], %r471;
	st.shared.u32 	[%r444+13348], %r472;
	st.shared.u32 	[%r444+13352], %r473;
	st.shared.u32 	[%r444+13356], %r474;
	st.shared.u32 	[%r444+13360], %r475;
	st.shared.u32 	[%r444+13364], %r476;
	st.shared.u32 	[%r444+13368], %r477;
	st.shared.u32 	[%r444+13372], %r478;
$L__BB12_62:
	bar.sync 	0;
	ld.shared.u32 	%r91, [%r90];
	@%p20 bra 	$L__BB12_64;
	ld.shared.u32 	%r479, [%r72];
	add.s32 	%r480, %r479, %r91;
	st.shared.u32 	[%r72], %r480;
	ld.shared.u32 	%r481, [%r72+1024];
	add.s32 	%r482, %r481, %r91;
	st.shared.u32 	[%r72+1024], %r482;
	ld.shared.u32 	%r483, [%r72+2048];
	add.s32 	%r484, %r483, %r91;
	st.shared.u32 	[%r72+2048], %r484;
	ld.shared.u32 	%r485, [%r72+3072];
	add.s32 	%r486, %r485, %r91;
	st.shared.u32 	[%r72+3072], %r486;
	ld.shared.u32 	%r487, [%r72+4096];
	add.s32 	%r488, %r487, %r91;
	st.shared.u32 	[%r72+4096], %r488;
	ld.shared.u32 	%r489, [%r72+5120];
	add.s32 	%r490, %r489, %r91;
	st.shared.u32 	[%r72+5120], %r490;
	ld.shared.u32 	%r491, [%r72+6144];
	add.s32 	%r492, %r491, %r91;
	st.shared.u32 	[%r72+6144], %r492;
	ld.shared.u32 	%r493, [%r72+7168];
	add.s32 	%r494, %r493, %r91;
	st.shared.u32 	[%r72+7168], %r494;
	ld.shared.u32 	%r495, [%r72+8192];
	add.s32 	%r496, %r495, %r91;
	st.shared.u32 	[%r72+8192], %r496;
	ld.shared.u32 	%r497, [%r72+9216];
	add.s32 	%r498, %r497, %r91;
	st.shared.u32 	[%r72+9216], %r498;
	ld.shared.u32 	%r499, [%r72+10240];
	add.s32 	%r500, %r499, %r91;
	st.shared.u32 	[%r72+10240], %r500;
	ld.shared.u32 	%r501, [%r72+11264];
	add.s32 	%r502, %r501, %r91;
	st.shared.u32 	[%r72+11264], %r502;
$L__BB12_64:
	setp.gt.u32 	%p49, %r141, 31;
	bar.sync 	0;
	setp.eq.s32 	%p50, %r142, 0;
	// begin inline asm
	mov.u32 %r503, %lanemask_le;
	// end inline asm
	or.pred  	%p1, %p49, %p50;
	shr.u32 	%r529, %r880, %r141;
	and.b32  	%r530, %r529, %r71;
	selp.b32 	%r526, 0, %r530, %p1;
	mov.b32 	%r506, 1;
	// begin inline asm
	{
    .reg .pred p;
    and.b32 %r504, %r526, %r506;    setp.ne.u32 p, %r504, 0;
    vote.ballot.sync.b32 %r504, p, 0xffffffff;
    @!p not.b32 %r504, %r504;
}

	// end inline asm
	mov.b32 	%r509, 2;
	// begin inline asm
	{
    .reg .pred p;
    and.b32 %r507, %r526, %r509;    setp.ne.u32 p, %r507, 0;
    vote.ballot.sync.b32 %r507, p, 0xffffffff;
    @!p not.b32 %r507, %r507;
}

	// end inline asm
	and.b32  	%r531, %r507, %r504;
	mov.b32 	%r512, 4;
	// begin inline asm
	{
    .reg .pred p;
    and.b32 %r510, %r526, %r512;    setp.ne.u32 p, %r510, 0;
    vote.ballot.sync.b32 %r510, p, 0xffffffff;
    @!p not.b32 %r510, %r510;
}

	// end inline asm
	and.b32  	%r532, %r510, %r531;
	mov.b32 	%r515, 8;
	// begin inline asm
	{
    .reg .pred p;
    and.b32 %r513, %r526, %r515;    setp.ne.u32 p, %r513, 0;
    vote.ballot.sync.b32 %r513, p, 0xffffffff;
    @!p not.b32 %r513, %r513;
}

	// end inline asm
	and.b32  	%r533, %r513, %r532;
	mov.b32 	%r518, 16;
	// begin inline asm
	{
    .reg .pred p;
    and.b32 %r516, %r526, %r518;    setp.ne.u32 p, %r516, 0;
    vote.ballot.sync.b32 %r516, p, 0xffffffff;
    @!p not.b32 %r516, %r516;
}

	// end inline asm
	and.b32  	%r534, %r516, %r533;
	mov.b32 	%r521, 32;
	// begin inline asm
	{
    .reg .pred p;
    and.b32 %r519, %r526, %r521;    setp.ne.u32 p, %r519, 0;
    vote.ballot.sync.b32 %r519, p, 0xffffffff;
    @!p not.b32 %r519, %r519;
}

	// end inline asm
	and.b32  	%r535, %r519, %r534;
	mov.b32 	%r524, 64;
	// begin inline asm
	{
    .reg .pred p;
    and.b32 %r522, %r526, %r524;    setp.ne.u32 p, %r522, 0;
    vote.ballot.sync.b32 %r522, p, 0xffffffff;
    @!p not.b32 %r522, %r522;
}

	// end inline asm
	and.b32  	%r536, %r522, %r535;
	mov.b32 	%r527, 128;
	// begin inline asm
	{
    .reg .pred p;
    and.b32 %r525, %r526, %r527;    setp.ne.u32 p, %r525, 0;
    vote.ballot.sync.b32 %r525, p, 0xffffffff;
    @!p not.b32 %r525, %r525;
}

	// end inline asm
	and.b32  	%r537, %r525, %r536;
	clz.b32 	%r538, %r537;
	sub.s32 	%r94, 31, %r538;
	and.b32  	%r539, %r503, %r537;
	popc.b32 	%r95, %r539;
	setp.ne.s32 	%p51, %r143, %r94;
	mov.b32 	%r897, 0;
	@%p51 bra 	$L__BB12_66;
	shl.b32 	%r540, %r526, 2;
	add.s32 	%r541, %r47, %r540;
	atom.shared.add.u32 	%r897, [%r541], %r95;
$L__BB12_66:
	shfl.sync.idx.b32	%r567|%p52, %r897, %r94, 31, -1;
	add.s32 	%r98, %r95, %r567;
	shr.u32 	%r568, %r877, %r141;
	and.b32  	%r569, %r568, %r71;
	selp.b32 	%r564, 0, %r569, %p1;
	mov.b32 	%r544, 1;
	// begin inline asm
	{
    .reg .pred p;
    and.b32 %r542, %r564, %r544;    setp.ne.u32 p, %r542, 0;
    vote.ballot.sync.b32 %r542, p, 0xffffffff;
    @!p not.b32 %r542, %r542;
}

	// end inline asm
	mov.b32 	%r547, 2;
	// begin inline asm
	{
    .reg .pred p;
    and.b32 %r545, %r564, %r547;    setp.ne.u32 p, %r545, 0;
    vote.ballot.sync.b32 %r545, p, 0xffffffff;
    @!p not.b32 %r545, %r545;
}

	// end inline asm
	and.b32  	%r570, %r545, %r542;
	mov.b32 	%r550, 4;
	// begin inline asm
	{
    .reg .pred p;
    and.b32 %r548, %r564, %r550;    setp.ne.u32 p, %r548, 0;
    vote.ballot.sync.b32 %r548, p, 0xffffffff;
    @!p not.b32 %r548, %r548;
}

	// end inline asm
	and.b32  	%r571, %r548, %r570;
	mov.b32 	%r553, 8;
	// begin inline asm
	{
    .reg .pred p;
    and.b32 %r551, %r564, %r553;    setp.ne.u32 p, %r551, 0;
    vote.ballot.sync.b32 %r551, p, 0xffffffff;
    @!p not.b32 %r551, %r551;
}

	// end inline asm
	and.b32  	%r572, %r551, %r571;
	mov.b32 	%r556, 16;
	// begin inline asm
	{
    .reg .pred p;
    and.b32 %r554, %r564, %r556;    setp.ne.u32 p, %r554, 0;
    vote.ballot.sync.b32 %r554, p, 0xffffffff;
    @!p not.b32 %r554, %r554;
}

	// end inline asm
	and.b32  	%r573, %r554, %r572;
	mov.b32 	%r559, 32;
	// begin inline asm
	{
    .reg .pred p;
    and.b32 %r557, %r564, %r559;    setp.ne.u32 p, %r557, 0;
    vote.ballot.sync.b32 %r557, p, 0xffffffff;
    @!p not.b32 %r557, %r557;
}

	// end inline asm
	and.b32  	%r574, %r557, %r573;
	mov.b32 	%r562, 64;
	// begin inline asm
	{
    .reg .pred p;
    and.b32 %r560, %r564, %r562;    setp.ne.u32 p, %r560, 0;
    vote.ballot.sync.b32 %r560, p, 0xffffffff;
    @!p not.b32 %r560, %r560;
}

	// end inline asm
	and.b32  	%r575, %r560, %r574;
	mov.b32 	%r565, 128;
	// begin inline asm
	{
    .reg .pred p;
    and.b32 %r563, %r564, %r565;    setp.ne.u32 p, %r563, 0;
    vote.ballot.sync.b32 %r563, p, 0xffffffff;
    @!p not.b32 %r563, %r563;
}

	// end inline asm
	and.b32  	%r576, %r563, %r575;
	clz.b32 	%r577, %r576;
	sub.s32 	%r100, 31, %r577;
	and.b32  	%r578, %r503, %r576;
	popc.b32 	%r101, %r578;
	setp.ne.s32 	%p53, %r143, %r100;
	mov.b32 	%r898, 0;
	@%p53 bra 	$L__BB12_68;
	shl.b32 	%r579, %r564, 2;
	add.s32 	%r580, %r47, %r579;
	atom.shared.add.u32 	%r898, [%r580], %r101;
$L__BB12_68:
	shfl.sync.idx.b32	%r606|%p54, %r898, %r100, 31, -1;
	add.s32 	%r104, %r101, %r606;
	shr.u32 	%r607, %r875, %r141;
	and.b32  	%r608, %r607, %r71;
	selp.b32 	%r603, 0, %r608, %p1;
	mov.b32 	%r583, 1;
	// begin inline asm
	{
    .reg .pred p;
    and.b32 %r581, %r603, %r583;    setp.ne.u32 p, %r581, 0;
    vote.ballot.sync.b32 %r581, p, 0xffffffff;
    @!p not.b32 %r581, %r581;
}

	// end inline asm
	mov.b32 	%r586, 2;
	// begin inline asm
	{
    .reg .pred p;
    and.b32 %r584, %r603, %r586;    setp.ne.u32 p, %r584, 0;
    vote.ballot.sync.b32 %r584, p, 0xffffffff;
    @!p not.b32 %r584, %r584;
}

	// end inline asm
	and.b32  	%r609, %r584, %r581;
	mov.b32 	%r589, 4;
	// begin inline asm
	{
    .reg .pred p;
    and.b32 %r587, %r603, %r589;    setp.ne.u32 p, %r587, 0;
    vote.ballot.sync.b32 %r587, p, 0xffffffff;
    @!p not.b32 %r587, %r587;
}

	// end inline asm
	and.b32  	%r610, %r587, %r609;
	mov.b32 	%r592, 8;
	// begin inline asm
	{
    .reg .pred p;
    and.b32 %r590, %r603, %r592;    setp.ne.u32 p, %r590, 0;
    vote.ballot.sync.b32 %r590, p, 0xffffffff;
    @!p not.b32 %r590, %r590;
}

	// end inline asm
	and.b32  	%r611, %r590, %r610;
	mov.b32 	%r595, 16;
	// begin inline asm
	{
    .reg .pred p;
    and.b32 %r593, %r603, %r595;    setp.ne.u32 p, %r593, 0;
    vote.ballot.sync.b32 %r593, p, 0xffffffff;
    @!p not.b32 %r593, %r593;
}

	// end inline asm
	and.b32  	%r612, %r593, %r611;
	mov.b32 	%r598, 32;
	// begin inline asm
	{
    .reg .pred p;
    and.b32 %r596, %r603, %r598;    setp.ne.u32 p, %r596, 0;
    vote.ballot.sync.b32 %r596, p, 0xffffffff;
    @!p not.b32 %r596, %r596;
}

	// end inline asm
	and.b32  	%r613, %r596, %r612;
	mov.b32 	%r601, 64;
	// begin inline asm
	{
    .reg .pred p;
    and.b32 %r599, %r603, %r601;    setp.ne.u32 p, %r599, 0;
    vote.ballot.sync.b32 %r599, p, 0xffffffff;
    @!p not.b32 %r599, %r599;
}

	// end inline asm
	and.b32  	%r614, %r599, %r613;
	mov.b32 	%r604, 128;
	// begin inline asm
	{
    .reg .pred p;
    and.b32 %r602, %r603, %r604;    setp.ne.u32 p, %r602, 0;
    vote.ballot.sync.b32 %r602, p, 0xffffffff;
    @!p not.b32 %r602, %r602;
}

	// end inline asm
	and.b32  	%r615, %r602, %r614;
	clz.b32 	%r616, %r615;
	sub.s32 	%r106, 31, %r616;
	and.b32  	%r617, %r503, %r615;
	popc.b32 	%r107, %r617;
	setp.ne.s32 	%p55, %r143, %r106;
	mov.b32 	%r899, 0;
	@%p55 bra 	$L__BB12_70;
	shl.b32 	%r618, %r603, 2;
	add.s32 	%r619, %r47, %r618;
	atom.shared.add.u32 	%r899, [%r619], %r107;
$L__BB12_70:
	shfl.sync.idx.b32	%r645|%p56, %r899, %r106, 31, -1;
	add.s32 	%r110, %r107, %r645;
	shr.u32 	%r646, %r873, %r141;
	and.b32  	%r647, %r646, %r71;
	selp.b32 	%r642, 0, %r647, %p1;
	mov.b32 	%r622, 1;
	// begin inline asm
	{
    .reg .pred p;
    and.b32 %r620, %r642, %r622;    setp.ne.u32 p, %r620, 0;
    vote.ballot.sync.b32 %r620, p, 0xffffffff;
    @!p not.b32 %r620, %r620;
}

	// end inline asm
	mov.b32 	%r625, 2;
	// begin inline asm
	{
    .reg .pred p;
    and.b32 %r623, %r642, %r625;    setp.ne.u32 p, %r623, 0;
    vote.ballot.sync.b32 %r623, p, 0xffffffff;
    @!p not.b32 %r623, %r623;
}

	// end inline asm
	and.b32  	%r648, %r623, %r620;
	mov.b32 	%r628, 4;
	// begin inline asm
	{
    .reg .pred p;
    and.b32 %r626, %r642, %r628;    setp.ne.u32 p, %r626, 0;
    vote.ballot.sync.b32 %r626, p, 0xffffffff;
    @!p not.b32 %r626, %r626;
}

	// end inline asm
	and.b32  	%r649, %r626, %r648;
	mov.b32 	%r631, 8;
	// begin inline asm
	{
    .reg .pred p;
    and.b32 %r629, %r642, %r631;    setp.ne.u32 p, %r629, 0;
    vote.ballot.sync.b32 %r629, p, 0xffffffff;
    @!p not.b32 %r629, %r629;
}

	// end inline asm
	and.b32  	%r650, %r629, %r649;
	mov.b32 	%r634, 16;
	// begin inline asm
	{
    .reg .pred p;
    and.b32 %r632, %r642, %r634;    setp.ne.u32 p, %r632, 0;
    vote.ballot.sync.b32 %r632, p, 0xffffffff;
    @!p not.b32 %r632, %r632;
}

	// end inline asm
	and.b32  	%r651, %r632, %r650;
	mov.b32 	%r637, 32;
	// begin inline asm
	{
    .reg .pred p;
    and.b32 %r635, %r642, %r637;    setp.ne.u32 p, %r635, 0;
    vote.ballot.sync.b32 %r635, p, 0xffffffff;
    @!p not.b32 %r635, %r635;
}

	// end inline asm
	and.b32  	%r652, %r635, %r651;
	mov.b32 	%r640, 64;
	// begin inline asm
	{
    .reg .pred p;
    and.b32 %r638, %r642, %r640;    setp.ne.u32 p, %r638, 0;
    vote.ballot.sync.b32 %r638, p, 0xffffffff;
    @!p not.b32 %r638, %r638;
}

	// end inline asm
	and.b32  	%r653, %r638, %r652;
	mov.b32 	%r643, 128;
	// begin inline asm
	{
    .reg .pred p;
    and.b32 %r641, %r642, %r643;    setp.ne.u32 p, %r641, 0;
    vote.ballot.sync.b32 %r641, p, 0xffffffff;
    @!p not.b32 %r641, %r641;
}

	// end inline asm
	and.b32  	%r654, %r641, %r653;
	clz.b32 	%r655, %r654;
	sub.s32 	%r112, 31, %r655;
	and.b32  	%r656, %r503, %r654;
	popc.b32 	%r113, %r656;
	setp.ne.s32 	%p57, %r143, %r112;
	mov.b32 	%r900, 0;
	@%p57 bra 	$L__BB12_72;
	shl.b32 	%r657, %r642, 2;
	add.s32 	%r658, %r47, %r657;
	atom.shared.add.u32 	%r900, [%r658], %r113;
$L__BB12_72:
	shfl.sync.idx.b32	%r684|%p58, %r900, %r112, 31, -1;
	add.s32 	%r116, %r113, %r684;
	shr.u32 	%r685, %r882, %r141;
	and.b32  	%r686, %r685, %r71;
	selp.b32 	%r681, 0, %r686, %p1;
	mov.b32 	%r661, 1;
	// begin inline asm
	{
    .reg .pred p;
    and.b32 %r659, %r681, %r661;    setp.ne.u32 p, %r659, 0;
    vote.ballot.sync.b32 %r659, p, 0xffffffff;
    @!p not.b32 %r659, %r659;
}

	// end inline asm
	mov.b32 	%r664, 2;
	// begin inline asm
	{
    .reg .pred p;
    and.b32 %r662, %r681, %r664;    setp.ne.u32 p, %r662, 0;
    vote.ballot.sync.b32 %r662, p, 0xffffffff;
    @!p not.b32 %r662, %r662;
}

	// end inline asm
	and.b32  	%r687, %r662, %r659;
	mov.b32 	%r667, 4;
	// begin inline asm
	{
    .reg .pred p;
    and.b32 %r665, %r681, %r667;    setp.ne.u32 p, %r665, 0;
    vote.ballot.sync.b32 %r665, p, 0xffffffff;
    @!p not.b32 %r665, %r665;
}

	// end inline asm
	and.b32  	%r688, %r665, %r687;
	mov.b32 	%r670, 8;
	// begin inline asm
	{
    .reg .pred p;
    and.b32 %r668, %r681, %r670;    setp.ne.u32 p, %r668, 0;
    vote.ballot.sync.b32 %r668, p, 0xffffffff;
    @!p not.b32 %r668, %r668;
}

	// end inline asm
	and.b32  	%r689, %r668, %r688;
	mov.b32 	%r673, 16;
	// begin inline asm
	{
    .reg .pred p;
    and.b32 %r671, %r681, %r673;    setp.ne.u32 p, %r671, 0;
    vote.ballot.sync.b32 %r671, p, 0xffffffff;
    @!p not.b32 %r671, %r671;
}

	// end inline asm
	and.b32  	%r690, %r671, %r689;
	mov.b32 	%r676, 32;
	// begin inline asm
	{
    .reg .pred p;
    and.b32 %r674, %r681, %r676;    setp.ne.u32 p, %r674, 0;
    vote.ballot.sync.b32 %r674, p, 0xffffffff;
    @!p not.b32 %r674, %r674;
}

	// end inline asm
	and.b32  	%r691, %r674, %r690;
	mov.b32 	%r679, 64;
	// begin inline asm
	{
    .reg .pred p;
    and.b32 %r677, %r681, %r679;    setp.ne.u32 p, %r677, 0;
    vote.ballot.sync.b32 %r677, p, 0xffffffff;
    @!p not.b32 %r677, %r677;
}

	// end inline asm
	and.b32  	%r692, %r677, %r691;
	mov.b32 	%r682, 128;
	// begin inline asm
	{
    .reg .pred p;
    and.b32 %r680, %r681, %r682;    setp.ne.u32 p, %r680, 0;
    vote.ballot.sync.b32 %r680, p, 0xffffffff;
    @!p not.b32 %r680, %r680;
}

	// end inline asm
	and.b32  	%r693, %r680, %r692;
	clz.b32 	%r694, %r693;
	sub.s32 	%r118, 31, %r694;
	and.b32  	%r695, %r503, %r693;
	popc.b32 	%r119, %r695;
	setp.ne.s32 	%p59, %r143, %r118;
	mov.b32 	%r901, 0;
	@%p59 bra 	$L__BB12_74;
	shl.b32 	%r696, %r681, 2;
	add.s32 	%r697, %r47, %r696;
	atom.shared.add.u32 	%r901, [%r697], %r119;
$L__BB12_74:
	shfl.sync.idx.b32	%r698|%p61, %r901, %r118, 31, -1;
	add.s32 	%r699, %r119, %r698;
	bar.sync 	0;
	mov.u32 	%r700, _ZZN3cub18CUB_300001_SM_10006detail10radix_sort29DeviceRadixSortOnesweepKernelINS1_5radix10policy_hubI19preprocess_vertex_tNS0_8NullTypeEjE10Policy1000ELNS0_9SortOrderE0ES6_S7_jii30preprocess_vertex_decomposer_tEEvPT5_SD_PT3_PKSE_PT1_PKSI_PT2_PKSM_T4_iiT6_E1s;
	mad.lo.s32 	%r701, %r98, 24, %r700;
	st.shared.u32 	[%r701+-24], %r881;
	st.shared.u64 	[%r701+-16], %rd116;
	st.shared.u32 	[%r701+-8], %r880;
	cvt.u32.u16 	%r702, %rs110;
	cvt.u32.u16 	%r703, %rs111;
	prmt.b32 	%r704, %r703, %r702, 0x3340U;
	cvt.u32.u16 	%r705, %rs112;
	cvt.u32.u16 	%r706, %rs113;
	prmt.b32 	%r707, %r706, %r705, 0x3340U;
	prmt.b32 	%r708, %r707, %r704, 0x5410U;
	st.shared.u32 	[%r701+-4], %r708;
	mad.lo.s32 	%r709, %r104, 24, %r700;
	st.shared.u32 	[%r709+-24], %r879;
	st.shared.u64 	[%r709+-16], %rd115;
	st.shared.u32 	[%r709+-8], %r877;
	cvt.u32.u16 	%r710, %rs106;
	cvt.u32.u16 	%r711, %rs107;
	prmt.b32 	%r712, %r711, %r710, 0x3340U;
	cvt.u32.u16 	%r713, %rs108;
	cvt.u32.u16 	%r714, %rs109;
	prmt.b32 	%r715, %r714, %r713, 0x3340U;
	prmt.b32 	%r716, %r715, %r712, 0x5410U;
	st.shared.u32 	[%r709+-4], %r716;
	mad.lo.s32 	%r717, %r110, 24, %r700;
	st.shared.u32 	[%r717+-24], %r876;
	st.shared.u64 	[%r717+-16], %rd114;
	st.shared.u32 	[%r717+-8], %r875;
	cvt.u32.u16 	%r718, %rs101;
	cvt.u32.u16 	%r719, %rs102;
	prmt.b32 	%r720, %r719, %r718, 0x3340U;
	cvt.u32.u16 	%r721, %rs103;
	cvt.u32.u16 	%r722, %rs104;
	prmt.b32 	%r723, %r722, %r721, 0x3340U;
	prmt.b32 	%r724, %r723, %r720, 0x5410U;
	st.shared.u32 	[%r717+-4], %r724;
	mad.lo.s32 	%r725, %r116, 24, %r700;
	st.shared.u32 	[%r725+-24], %r874;
	st.shared.u64 	[%r725+-16], %rd113;
	st.shared.u32 	[%r725+-8], %r873;
	cvt.u32.u16 	%r726, %rs105;
	cvt.u32.u16 	%r727, %rs100;
	prmt.b32 	%r728, %r727, %r726, 0x3340U;
	cvt.u32.u16 	%r729, %rs98;
	cvt.u32.u16 	%r730, %rs99;
	prmt.b32 	%r731, %r730, %r729, 0x3340U;
	prmt.b32 	%r732, %r731, %r728, 0x5410U;
	st.shared.u32 	[%r725+-4], %r732;
	mad.lo.s32 	%r733, %r699, 24, %r700;
	st.shared.u32 	[%r733+-24], %r878;
	st.shared.u64 	[%r733+-16], %rd117;
	st.shared.u32 	[%r733+-8], %r882;
	cvt.u32.u16 	%r734, %rs117;
	cvt.u32.u16 	%r735, %rs116;
	prmt.b32 	%r736, %r735, %r734, 0x3340U;
	cvt.u32.u16 	%r737, %rs115;
	cvt.u32.u16 	%r738, %rs114;
	prmt.b32 	%r739, %r738, %r737, 0x3340U;
	prmt.b32 	%r740, %r739, %r736, 0x5410U;
	st.shared.u32 	[%r733+-4], %r740;
	@%p20 bra 	$L__BB12_82;
	ld.param.u64 	%rd108, [_ZN3cub18CUB_300001_SM_10006detail10radix_sort29DeviceRadixSortOnesweepKernelINS1_5radix10policy_hubI19preprocess_vertex_tNS0_8NullTypeEjE10Policy1000ELNS0_9SortOrderE0ES6_S7_jii30preprocess_vertex_decomposer_tEEvPT5_SD_PT3_PKSE_PT1_PKSI_PT2_PKSM_T4_iiT6__param_3];
	cvta.to.global.u64 	%rd60, %rd108;
	mul.wide.u32 	%rd61, %r1, 4;
	add.s64 	%rd62, %rd60, %rd61;
	ld.global.u32 	%r741, [%rd62];
	sub.s32 	%r905, %r741, %r91;
	st.shared.u32 	[%r72+46080], %r905;
	setp.lt.s32 	%p62, %r4, 1;
	mov.u32 	%r906, %r891;
	@%p62 bra 	$L__BB12_81;
	mov.b32 	%r903, -1;
	mov.u32 	%r902, %r4;
	mov.u32 	%r906, %r891;
$L__BB12_77:
	ld.param.u64 	%rd101, [_ZN3cub18CUB_300001_SM_10006detail10radix_sort29DeviceRadixSortOnesweepKernelINS1_5radix10policy_hubI19preprocess_vertex_tNS0_8NullTypeEjE10Policy1000ELNS0_9SortOrderE0ES6_S7_jii30preprocess_vertex_decomposer_tEEvPT5_SD_PT3_PKSE_PT1_PKSI_PT2_PKSM_T4_iiT6__param_0];
	add.s32 	%r126, %r902, -1;
	shl.b32 	%r743, %r126, 8;
	add.s32 	%r744, %r743, %r1;
	cvta.to.global.u64 	%rd63, %rd101;
	mul.wide.s32 	%rd64, %r744, 4;
	add.s64 	%rd30, %rd63, %rd64;
$L__BB12_78:
	membar.cta;
	ld.volatile.global.u32 	%r127, [%rd30];
	setp.eq.s32 	%p63, %r127, 0;
	@%p63 bra 	$L__BB12_78;
	and.b32  	%r745, %r127, 1073741823;
	add.s32 	%r906, %r745, %r906;
	setp.gt.s32 	%p64, %r127, -1;
	vote.sync.ballot.b32 	%r903, %p64, %r903;
	setp.gt.u32 	%p66, %r902, 1;
	and.pred  	%p67, %p64, %p66;
	mov.u32 	%r902, %r126;
	@%p67 bra 	$L__BB12_77;
	ld.shared.u32 	%r905, [%r72+46080];
$L__BB12_81:
	ld.param.u64 	%rd102, [_ZN3cub18CUB_300001_SM_10006detail10radix_sort29DeviceRadixSortOnesweepKernelINS1_5radix10policy_hubI19preprocess_vertex_tNS0_8NullTypeEjE10Policy1000ELNS0_9SortOrderE0ES6_S7_jii30preprocess_vertex_decomposer_tEEvPT5_SD_PT3_PKSE_PT1_PKSI_PT2_PKSM_T4_iiT6__param_0];
	or.b32  	%r746, %r906, -2147483648;
	cvta.to.global.u64 	%rd65, %rd102;
	shl.b32 	%r747, %r4, 8;
	add.s32 	%r748, %r747, %r1;
	mul.wide.s32 	%rd66, %r748, 4;
	add.s64 	%rd67, %rd65, %rd66;
	st.volatile.global.u32 	[%rd67], %r746;
	sub.s32 	%r749, %r906, %r891;
	add.s32 	%r750, %r749, %r905;
	st.shared.u32 	[%r72+46080], %r750;
$L__BB12_82:
	ld.param.u64 	%rd105, [_ZN3cub18CUB_300001_SM_10006detail10radix_sort29DeviceRadixSortOnesweepKernelINS1_5radix10policy_hubI19preprocess_vertex_tNS0_8NullTypeEjE10Policy1000ELNS0_9SortOrderE0ES6_S7_jii30preprocess_vertex_decomposer_tEEvPT5_SD_PT3_PKSE_PT1_PKSI_PT2_PKSM_T4_iiT6__param_2];
	setp.gt.u32 	%p68, %r1, 255;
	setp.lt.s32 	%p69, %r6, %r140;
	setp.eq.s64 	%p70, %rd105, 0;
	or.pred  	%p71, %p70, %p69;
	or.pred  	%p72, %p68, %p71;
	@%p72 bra 	$L__BB12_84;
	ld.param.u64 	%rd106, [_ZN3cub18CUB_300001_SM_10006detail10radix_sort29DeviceRadixSortOnesweepKernelINS1_5radix10policy_hubI19preprocess_vertex_tNS0_8NullTypeEjE10Policy1000ELNS0_9SortOrderE0ES6_S7_jii30preprocess_vertex_decomposer_tEEvPT5_SD_PT3_PKSE_PT1_PKSI_PT2_PKSM_T4_iiT6__param_2];
	ld.shared.u32 	%r751, [%r72+46080];
	add.s32 	%r752, %r91, %r891;
	add.s32 	%r753, %r752, %r751;
	cvta.to.global.u64 	%rd68, %rd106;
	mul.wide.u32 	%rd69, %r1, 4;
	add.s64 	%rd70, %rd68, %rd69;
	st.global.u32 	[%rd70], %r753;
$L__BB12_84:
	setp.gt.s32 	%p73, %r6, %r140;
	bar.sync 	0;
	@%p73 bra 	$L__BB12_86;
	mad.lo.s32 	%r754, %r1, 20, %r72;
	ld.shared.u32 	%r755, [%r754];
	ld.shared.u64 	%rd71, [%r754+8];
	ld.shared.u32 	%r756, [%r754+16];
	ld.shared.u32 	%r757, [%r754+20];
	shr.u32 	%r758, %r756, %r141;
	and.b32  	%r759, %r758, %r71;
	selp.b32 	%r760, 0, %r759, %p1;
	shl.b32 	%r761, %r760, 2;
	add.s32 	%r763, %r700, 46080;
	add.s32 	%r764, %r763, %r761;
	ld.shared.u32 	%r765, [%r764];
	add.s32 	%r766, %r765, %r1;
	mul.wide.u32 	%rd72, %r766, 24;
	add.s64 	%rd73, %rd1, %rd72;
	st.global.u32 	[%rd73], %r755;
	st.global.u64 	[%rd73+8], %rd71;
	st.global.u32 	[%rd73+16], %r756;
	st.global.u32 	[%rd73+20], %r757;
	bar.warp.sync 	-1;
	ld.shared.u32 	%r767, [%r754+9232];
	shr.u32 	%r768, %r767, %r141;
	and.b32  	%r769, %r768, %r71;
	selp.b32 	%r770, 0, %r769, %p1;
	shl.b32 	%r771, %r770, 2;
	add.s32 	%r772, %r763, %r771;
	ld.shared.u32 	%r773, [%r772];
	add.s32 	%r774, %r1, %r773;
	ld.shared.u32 	%r775, [%r754+9216];
	ld.shared.u64 	%rd74, [%r754+9224];
	ld.shared.u32 	%r776, [%r754+9236];
	add.s32 	%r777, %r774, 384;
	mul.wide.u32 	%rd75, %r777, 24;
	add.s64 	%rd76, %rd1, %rd75;
	st.global.u32 	[%rd76], %r775;
	st.global.u64 	[%rd76+8], %rd74;
	st.global.u32 	[%rd76+16], %r767;
	st.global.u32 	[%rd76+20], %r776;
	bar.warp.sync 	-1;
	ld.shared.u32 	%r778, [%r754+18448];
	shr.u32 	%r779, %r778, %r141;
	and.b32  	%r780, %r779, %r71;
	selp.b32 	%r781, 0, %r780, %p1;
	shl.b32 	%r782, %r781, 2;
	add.s32 	%r783, %r763, %r782;
	ld.shared.u32 	%r784, [%r783];
	add.s32 	%r785, %r1, %r784;
	ld.shared.u32 	%r786, [%r754+18432];
	ld.shared.u64 	%rd77, [%r754+18440];
	ld.shared.u32 	%r787, [%r754+18452];
	add.s32 	%r788, %r785, 768;
	mul.wide.u32 	%rd78, %r788, 24;
	add.s64 	%rd79, %rd1, %rd78;
	st.global.u32 	[%rd79], %r786;
	st.global.u64 	[%rd79+8], %rd77;
	st.global.u32 	[%rd79+16], %r778;
	st.global.u32 	[%rd79+20], %r787;
	bar.warp.sync 	-1;
	ld.shared.u32 	%r789, [%r754+27664];
	shr.u32 	%r790, %r789, %r141;
	and.b32  	%r791, %r790, %r71;
	selp.b32 	%r792, 0, %r791, %p1;
	shl.b32 	%r793, %r792, 2;
	add.s32 	%r794, %r763, %r793;
	ld.shared.u32 	%r795, [%r794];
	add.s32 	%r796, %r1, %r795;
	ld.shared.u32 	%r797, [%r754+27648];
	ld.shared.u64 	%rd80, [%r754+27656];
	ld.shared.u32 	%r798, [%r754+27668];
	add.s32 	%r799, %r796, 1152;
	mul.wide.u32 	%rd81, %r799, 24;
	add.s64 	%rd82, %rd1, %rd81;
	st.global.u32 	[%rd82], %r797;
	st.global.u64 	[%rd82+8], %rd80;
	st.global.u32 	[%rd82+16], %r789;
	st.global.u32 	[%rd82+20], %r798;
	bar.warp.sync 	-1;
	ld.shared.u32 	%r800, [%r754+36880];
	shr.u32 	%r801, %r800, %r141;
	and.b32  	%r802, %r801, %r71;
	selp.b32 	%r803, 0, %r802, %p1;
	shl.b32 	%r804, %r803, 2;
	add.s32 	%r805, %r763, %r804;
	ld.shared.u32 	%r806, [%r805];
	add.s32 	%r807, %r1, %r806;
	ld.shared.u32 	%r808, [%r754+36864];
	ld.shared.u64 	%rd83, [%r754+36872];
	ld.shared.u32 	%r809, [%r754+36884];
	add.s32 	%r810, %r807, 1536;
	mul.wide.u32 	%rd84, %r810, 24;
	add.s64 	%rd85, %rd1, %rd84;
	st.global.u32 	[%rd85], %r808;
	st.global.u64 	[%rd85+8], %rd83;
	st.global.u32 	[%rd85+16], %r800;
	st.global.u32 	[%rd85+20], %r809;
	bar.warp.sync 	-1;
	bra.uni 	$L__BB12_97;
$L__BB12_86:
	mad.lo.s32 	%r133, %r4, -1920, %r140;
	mad.lo.s32 	%r134, %r1, 20, %r72;
	setp.ge.s32 	%p74, %r1, %r133;
	@%p74 bra 	$L__BB12_88;
	ld.shared.u32 	%r811, [%r134+16];
	shr.u32 	%r812, %r811, %r141;
	and.b32  	%r813, %r812, %r71;
	selp.b32 	%r814, 0, %r813, %p1;
	shl.b32 	%r815, %r814, 2;
	add.s32 	%r817, %r700, %r815;
	ld.shared.u32 	%r818, [%r817+46080];
	ld.shared.u32 	%r819, [%r134+20];
	ld.shared.u64 	%rd86, [%r134+8];
	ld.shared.u32 	%r820, [%r134];
	add.s32 	%r821, %r818, %r1;
	mul.wide.u32 	%rd87, %r821, 24;
	add.s64 	%rd88, %rd1, %rd87;
	st.global.u32 	[%rd88], %r820;
	st.global.u64 	[%rd88+8], %rd86;
	st.global.u32 	[%rd88+16], %r811;
	st.global.u32 	[%rd88+20], %r819;
$L__BB12_88:
	bar.warp.sync 	-1;
	add.s32 	%r135, %r1, 384;
	setp.ge.s32 	%p75, %r135, %r133;
	@%p75 bra 	$L__BB12_90;
	ld.shared.u32 	%r822, [%r134+9232];
	shr.u32 	%r823, %r822, %r141;
	and.b32  	%r824, %r823, %r71;
	selp.b32 	%r825, 0, %r824, %p1;
	shl.b32 	%r826, %r825, 2;
	add.s32 	%r828, %r700, %r826;
	ld.shared.u32 	%r829, [%r828+46080];
	ld.shared.u32 	%r830, [%r134+9236];
	ld.shared.u64 	%rd89, [%r134+9224];
	ld.shared.u32 	%r831, [%r134+9216];
	add.s32 	%r832, %r829, %r135;
	mul.wide.u32 	%rd90, %r832, 24;
	add.s64 	%rd91, %rd1, %rd90;
	st.global.u32 	[%rd91], %r831;
	st.global.u64 	[%rd91+8], %rd89;
	st.global.u32 	[%rd91+16], %r822;
	st.global.u32 	[%rd91+20], %r830;
$L__BB12_90:
	bar.warp.sync 	-1;
	add.s32 	%r136, %r1, 768;
	setp.ge.s32 	%p76, %r136, %r133;
	@%p76 bra 	$L__BB12_92;
	ld.shared.u32 	%r833, [%r134+18448];
	shr.u32 	%r834, %r833, %r141;
	and.b32  	%r835, %r834, %r71;
	selp.b32 	%r836, 0, %r835, %p1;
	shl.b32 	%r837, %r836, 2;
	add.s32 	%r839, %r700, %r837;
	ld.shared.u32 	%r840, [%r839+46080];
	ld.shared.u32 	%r841, [%r134+18452];
	ld.shared.u64 	%rd92, [%r134+18440];
	ld.shared.u32 	%r842, [%r134+18432];
	add.s32 	%r843, %r840, %r136;
	mul.wide.u32 	%rd93, %r843, 24;
	add.s64 	%rd94, %rd1, %rd93;
	st.global.u32 	[%rd94], %r842;
	st.global.u64 	[%rd94+8], %rd92;
	st.global.u32 	[%rd94+16], %r833;
	st.global.u32 	[%rd94+20], %r841;
$L__BB12_92:
	bar.warp.sync 	-1;
	add.s32 	%r137, %r1, 1152;
	setp.ge.s32 	%p77, %r137, %r133;
	@%p77 bra 	$L__BB12_94;
	ld.shared.u32 	%r844, [%r134+27664];
	shr.u32 	%r845, %r844, %r141;
	and.b32  	%r846, %r845, %r71;
	selp.b32 	%r847, 0, %r846, %p1;
	shl.b32 	%r848, %r847, 2;
	add.s32 	%r850, %r700, %r848;
	ld.shared.u32 	%r851, [%r850+46080];
	ld.shared.u32 	%r852, [%r134+27668];
	ld.shared.u64 	%rd95, [%r134+27656];
	ld.shared.u32 	%r853, [%r134+27648];
	add.s32 	%r854, %r851, %r137;
	mul.wide.u32 	%rd96, %r854, 24;
	add.s64 	%rd97, %rd1, %rd96;
	st.global.u32 	[%rd97], %r853;
	st.global.u64 	[%rd97+8], %rd95;
	st.global.u32 	[%rd97+16], %r844;
	st.global.u32 	[%rd97+20], %r852;
$L__BB12_94:
	bar.warp.sync 	-1;
	add.s32 	%r855, %r1, 1536;
	ld.shared.u32 	%r138, [%r134+36880];
	shr.u32 	%r856, %r138, %r141;
	and.b32  	%r857, %r856, %r71;
	selp.b32 	%r858, 0, %r857, %p1;
	shl.b32 	%r859, %r858, 2;
	add.s32 	%r861, %r700, %r859;
	ld.shared.u32 	%r862, [%r861+46080];
	add.s32 	%r139, %r862, %r855;
	setp.ge.s32 	%p78, %r855, %r133;
	@%p78 bra 	$L__BB12_96;
	ld.shared.u32 	%r863, [%r134+36884];
	ld.shared.u64 	%rd98, [%r134+36872];
	ld.shared.u32 	%r864, [%r134+36864];
	mul.wide.u32 	%rd99, %r139, 24;
	add.s64 	%rd100, %rd1, %rd99;
	st.global.u32 	[%rd100], %r864;
	st.global.u64 	[%rd100+8], %rd98;
	st.global.u32 	[%rd100+16], %r138;
	st.global.u32 	[%rd100+20], %r863;
$L__BB12_96:
	bar.warp.sync 	-1;
$L__BB12_97:
	ret;

}
	// .globl	_ZN3cub18CUB_300001_SM_10006detail19three_way_partition33DeviceThreeWayPartitionInitKernelINS0_13ScanTileStateImLb1EEEPjEEvT_iT0_
.visible .entry _ZN3cub18CUB_300001_SM_10006detail19three_way_partition33DeviceThreeWayPartitionInitKernelINS0_13ScanTileStateImLb1EEEPjEEvT_iT0_(
	.param .align 8 .b8 _ZN3cub18CUB_300001_SM_10006detail19three_way_partition33DeviceThreeWayPartitionInitKernelINS0_13ScanTileStateImLb1EEEPjEEvT_iT0__param_0[8],
	.param .u32 _ZN3cub18CUB_300001_SM_10006detail19three_way_partition33DeviceThreeWayPartitionInitKernelINS0_13ScanTileStateImLb1EEEPjEEvT_iT0__param_1,
	.param .u64 .ptr .align 1 _ZN3cub18CUB_300001_SM_10006detail19three_way_partition33DeviceThreeWayPartitionInitKernelINS0_13ScanTileStateImLb1EEEPjEEvT_iT0__param_2
)
{
	.reg .pred 	%p<8>;
	.reg .b32 	%r<8>;
	.reg .b64 	%rd<14>;

	ld.param.u64 	%rd3, [_ZN3cub18CUB_300001_SM_10006detail19three_way_partition33DeviceThreeWayPartitionInitKernelINS0_13ScanTileStateImLb1EEEPjEEvT_iT0__param_0];
	ld.param.u32 	%r4, [_ZN3cub18CUB_300001_SM_10006detail19three_way_partition33DeviceThreeWayPartitionInitKernelINS0_13ScanTileStateImLb1EEEPjEEvT_iT0__param_1];
	ld.param.u64 	%rd2, [_ZN3cub18CUB_300001_SM_10006detail19three_way_partition33DeviceThreeWayPartitionInitKernelINS0_13ScanTileStateImLb1EEEPjEEvT_iT0__param_2];
	cvta.to.global.u64 	%rd1, %rd3;
	mov.u32 	%r1, %ctaid.x;
	mov.u32 	%r5, %ntid.x;
	mov.u32 	%r2, %tid.x;
	mad.lo.s32 	%r3, %r1, %r5, %r2;
	setp.ge.s32 	%p1, %r3, %r4;
	@%p1 bra 	$L__BB13_2;
	mul.wide.s32 	%rd4, %r3, 16;
	add.s64 	%rd5, %rd1, %rd4;
	mov.b64 	%rd6, 0;
	mov.b64 	%rd7, 99;
	st.global.v2.u64 	[%rd5+512], {%rd7, %rd6};
$L__BB13_2:
	setp.ne.s32 	%p2, %r1, 0;
	setp.gt.u32 	%p3, %r2, 31;
	or.pred  	%p4, %p2, %p3;
	@%p4 bra 	$L__BB13_4;
	mul.wide.u32 	%rd8, %r2, 16;
	add.s64 	%rd9, %rd1, %rd8;
	mov.b64 	%rd10, 0;
	st.global.v2.u64 	[%rd9], {%rd10, %rd10};
$L__BB13_4:
	setp.ne.s32 	%p5, %r1, 0;
	setp.gt.u32 	%p6, %r2, 1;
	or.pred  	%p7, %p5, %p6;
	@%p7 bra 	$L__BB13_6;
	cvta.to.global.u64 	%rd11, %rd2;
	mul.wide.u32 	%rd12, %r2, 4;
	add.s64 	%rd13, %rd11, %rd12;
	mov.b32 	%r7, 0;
	st.global.u32 	[%rd13], %r7;
$L__BB13_6:
	ret;

}
	// .globl	_ZN3cub18CUB_300001_SM_10006detail19three_way_partition29DeviceThreeWayPartitionKernelINS2_10policy_hubIjiE10Policy1000EN6thrust24THRUST_300001_SM_1000_NS17counting_iteratorIjNS8_11use_defaultESA_SA_EEPjSC_NS8_16reverse_iteratorISC_EESC_NS0_13ScanTileStateImLb1EEENS0_21DispatchSegmentedSortILNS0_9SortOrderE0EjNS0_8NullTypeElPmSK_NS1_14segmented_sort10policy_hubIjSJ_EEE22LargeSegmentsSelectorTENSO_22SmallSegmentsSelectorTEiNS2_19streaming_context_tIlEEEEvT0_T1_T2_T3_T4_T5_T6_T7_T8_iT9_
.visible .entry _ZN3cub18CUB_300001_SM_10006detail19three_way_partition29DeviceThreeWayPartitionKernelINS2_10policy_hubIjiE10Policy1000EN6thrust24THRUST_300001_SM_1000_NS17counting_iteratorIjNS8_11use_defaultESA_SA_EEPjSC_NS8_16reverse_iteratorISC_EESC_NS0_13ScanTileStateImLb1EEENS0_21DispatchSegmentedSortILNS0_9SortOrderE0EjNS0_8NullTypeElPmSK_NS1_14segmented_sort10policy_hubIjSJ_EEE22LargeSegmentsSelectorTENSO_22SmallSegmentsSelectorTEiNS2_19streaming_context_tIlEEEEvT0_T1_T2_T3_T4_T5_T6_T7_T8_iT9_(
	.param .align 4 .b8 _ZN3cub18CUB_300001_SM_10006detail19three_way_partition29DeviceThreeWayPartitionKernelINS2_10policy_hubIjiE10Policy1000EN6thrust24THRUST_300001_SM_1000_NS17counting_iteratorIjNS8_11use_defaultESA_SA_EEPjSC_NS8_16reverse_iteratorISC_EESC_NS0_13ScanTileStateImLb1EEENS0_21DispatchSegmentedSortILNS0_9SortOrderE0EjNS0_8NullTypeElPmSK_NS1_14segmented_sort10policy_hubIjSJ_EEE22LargeSegmentsSelectorTENSO_22SmallSegmentsSelectorTEiNS2_19streaming_context_tIlEEEEvT0_T1_T2_T3_T4_T5_T6_T7_T8_iT9__param_0[4],
	.param .u64 .ptr .align 1 _ZN3cub18CUB_300001_SM_10006detail19three_way_partition29DeviceThreeWayPartitionKernelINS2_10policy_hubIjiE10Policy1000EN6thrust24THRUST_300001_SM_1000_NS17counting_iteratorIjNS8_11use_defaultESA_SA_EEPjSC_NS8_16reverse_iteratorISC_EESC_NS0_13ScanTileStateImLb1EEENS0_21DispatchSegmentedSortILNS0_9SortOrderE0EjNS0_8NullTypeElPmSK_NS1_14segmented_sort10policy_hubIjSJ_EEE22LargeSegmentsSelectorTENSO_22SmallSegmentsSelectorTEiNS2_19streaming_context_tIlEEEEvT0_T1_T2_T3_T4_T5_T6_T7_T8_iT9__param_1,
	.param .u64 .ptr .align 1 _ZN3cub18CUB_300001_SM_10006detail19three_way_partition29DeviceThreeWayPartitionKernelINS2_10policy_hubIjiE10Policy1000EN6thrust24THRUST_300001_SM_1000_NS17counting_iteratorIjNS8_11use_defaultESA_SA_EEPjSC_NS8_16reverse_iteratorISC_EESC_NS0_13ScanTileStateImLb1EEENS0_21DispatchSegmentedSortILNS0_9SortOrderE0EjNS0_8NullTypeElPmSK_NS1_14segmented_sort10policy_hubIjSJ_EEE22LargeSegmentsSelectorTENSO_22SmallSegmentsSelectorTEiNS2_19streaming_context_tIlEEEEvT0_T1_T2_T3_T4_T5_T6_T7_T8_iT9__param_2,
	.param .align 8 .b8 _ZN3cub18CUB_300001_SM_10006detail19three_way_partition29DeviceThreeWayPartitionKernelINS2_10policy_hubIjiE10Policy1000EN6thrust24THRUST_300001_SM_1000_NS17counting_iteratorIjNS8_11use_defaultESA_SA_EEPjSC_NS8_16reverse_iteratorISC_EESC_NS0_13ScanTileStateImLb1EEENS0_21DispatchSegmentedSortILNS0_9SortOrderE0EjNS0_8NullTypeElPmSK_NS1_14segmented_sort10policy_hubIjSJ_EEE22LargeSegmentsSelectorTENSO_22SmallSegmentsSelectorTEiNS2_19streaming_context_tIlEEEEvT0_T1_T2_T3_T4_T5_T6_T7_T8_iT9__param_3[8],
	.param .u64 .ptr .align 1 _ZN3cub18CUB_300001_SM_10006detail19three_way_partition29DeviceThreeWayPartitionKernelINS2_10policy_hubIjiE10Policy1000EN6thrust24THRUST_300001_SM_1000_NS17counting_iteratorIjNS8_11use_defaultESA_SA_EEPjSC_NS8_16reverse_iteratorISC_EESC_NS0_13ScanTileStateImLb1EEENS0_21DispatchSegmentedSortILNS0_9SortOrderE0EjNS0_8NullTypeElPmSK_NS1_14segmented_sort10policy_hubIjSJ_EEE22LargeSegmentsSelectorTENSO_22SmallSegmentsSelectorTEiNS2_19streaming_context_tIlEEEEvT0_T1_T2_T3_T4_T5_T6_T7_T8_iT9__param_4,
	.param .align 8 .b8 _ZN3cub18CUB_300001_SM_10006detail19three_way_partition29DeviceThreeWayPartitionKernelINS2_10policy_hubIjiE10Policy1000EN6thrust24THRUST_300001_SM_1000_NS17counting_iteratorIjNS8_11use_defaultESA_SA_EEPjSC_NS8_16reverse_iteratorISC_EESC_NS0_13ScanTileStateImLb1EEENS0_21DispatchSegmentedSortILNS0_9SortOrderE0EjNS0_8NullTypeElPmSK_NS1_14segmented_sort10policy_hubIjSJ_EEE22LargeSegmentsSelectorTENSO_22SmallSegmentsSelectorTEiNS2_19streaming_context_tIlEEEEvT0_T1_T2_T3_T4_T5_T6_T7_T8_iT9__param_5[8],
	.param .align 8 .b8 _ZN3cub18CUB_300001_SM_10006detail19three_way_partition29DeviceThreeWayPartitionKernelINS2_10policy_hubIjiE10Policy1000EN6thrust24THRUST_300001_SM_1000_NS17counting_iteratorIjNS8_11use_defaultESA_SA_EEPjSC_NS8_16reverse_iteratorISC_EESC_NS0_13ScanTileStateImLb1EEENS0_21DispatchSegmentedSortILNS0_9SortOrderE0EjNS0_8NullTypeElPmSK_NS1_14segmented_sort10policy_hubIjSJ_EEE22LargeSegmentsSelectorTENSO_22SmallSegmentsSelectorTEiNS2_19streaming_context_tIlEEEEvT0_T1_T2_T3_T4_T5_T6_T7_T8_iT9__param_6[32],
	.param .align 8 .b8 _ZN3cub18CUB_300001_SM_10006detail19three_way_partition29DeviceThreeWayPartitionKernelINS2_10policy_hubIjiE10Policy1000EN6thrust24THRUST_300001_SM_1000_NS17counting_iteratorIjNS8_11use_defaultESA_SA_EEPjSC_NS8_16reverse_iteratorISC_EESC_NS0_13ScanTileStateImLb1EEENS0_21DispatchSegmentedSortILNS0_9SortOrderE0EjNS0_8NullTypeElPmSK_NS1_14segmented_sort10policy_hubIjSJ_EEE22LargeSegmentsSelectorTENSO_22SmallSegmentsSelectorTEiNS2_19streaming_context_tIlEEEEvT0_T1_T2_T3_T4_T5_T6_T7_T8_iT9__param_7[32],
	.param .u32 _ZN3cub18CUB_300001_SM_10006detail19three_way_partition29DeviceThreeWayPartitionKernelINS2_10policy_hubIjiE10Policy1000EN6thrust24THRUST_300001_SM_1000_NS17counting_iteratorIjNS8_11use_defaultESA_SA_EEPjSC_NS8_16reverse_iteratorISC_EESC_NS0_13ScanTileStateImLb1EEENS0_21DispatchSegmentedSortILNS0_9SortOrderE0EjNS0_8NullTypeElPmSK_NS1_14segmented_sort10policy_hubIjSJ_EEE22LargeSegmentsSelectorTENSO_22SmallSegmentsSelectorTEiNS2_19streaming_context_tIlEEEEvT0_T1_T2_T3_T4_T5_T6_T7_T8_iT9__param_8,
	.param .u32 _ZN3cub18CUB_300001_SM_10006detail19three_way_partition29DeviceThreeWayPartitionKernelINS2_10policy_hubIjiE10Policy1000EN6thrust24THRUST_300001_SM_1000_NS17counting_iteratorIjNS8_11use_defaultESA_SA_EEPjSC_NS8_16reverse_iteratorISC_EESC_NS0_13ScanTileStateImLb1EEENS0_21DispatchSegmentedSortILNS0_9SortOrderE0EjNS0_8NullTypeElPmSK_NS1_14segmented_sort10policy_hubIjSJ_EEE22LargeSegmentsSelectorTENSO_22SmallSegmentsSelectorTEiNS2_19streaming_context_tIlEEEEvT0_T1_T2_T3_T4_T5_T6_T7_T8_iT9__param_9,
	.param .align 8 .b8 _ZN3cub18CUB_300001_SM_10006detail19three_way_partition29DeviceThreeWayPartitionKernelINS2_10policy_hubIjiE10Policy1000EN6thrust24THRUST_300001_SM_1000_NS17counting_iteratorIjNS8_11use_defaultESA_SA_EEPjSC_NS8_16reverse_iteratorISC_EESC_NS0_13ScanTileStateImLb1EEENS0_21DispatchSegmentedSortILNS0_9SortOrderE0EjNS0_8NullTypeElPmSK_NS1_14segmented_sort10policy_hubIjSJ_EEE22LargeSegmentsSelectorTENSO_22SmallSegmentsSelectorTEiNS2_19streaming_context_tIlEEEEvT0_T1_T2_T3_T4_T5_T6_T7_T8_iT9__param_10[32]
)
.maxntid 512
{
	.reg .pred 	%p<502>;
	.reg .b16 	%rs<23>;
	.reg .b32 	%r<1497>;
	.reg .b64 	%rd<1656>;
	// demoted variable
	.shared .align 16 .b8 _ZZN3cub18CUB_300001_SM_10006detail19three_way_partition29DeviceThreeWayPartitionKernelINS2_10policy_hubIjiE10Policy1000EN6thrust24THRUST_300001_SM_1000_NS17counting_iteratorIjNS8_11use_defaultESA_SA_EEPjSC_NS8_16reverse_iteratorISC_EESC_NS0_13ScanTileStateImLb1EEENS0_21DispatchSegmentedSortILNS0_9SortOrderE0EjNS0_8NullTypeElPmSK_NS1_14segmented_sort10policy_hubIjSJ_EEE22LargeSegmentsSelectorTENSO_22SmallSegmentsSelectorTEiNS2_19streaming_context_tIlEEEEvT0_T1_T2_T3_T4_T5_T6_T7_T8_iT9_E12temp_storage[22528];
	ld.param.u64 	%rd312, [_ZN3cub18CUB_300001_SM_10006detail19three_way_partition29DeviceThreeWayPartitionKernelINS2_10policy_hubIjiE10Policy1000EN6thrust24THRUST_300001_SM_1000_NS17counting_iteratorIjNS8_11use_defaultESA_SA_EEPjSC_NS8_16reverse_iteratorISC_EESC_NS0_13ScanTileStateImLb1EEENS0_21DispatchSegmentedSortILNS0_9SortOrderE0EjNS0_8NullTypeElPmSK_NS1_14segmented_sort10policy_hubIjSJ_EEE22LargeSegmentsSelectorTENSO_22SmallSegmentsSelectorTEiNS2_19streaming_context_tIlEEEEvT0_T1_T2_T3_T4_T5_T6_T7_T8_iT9__param_7+24];
	ld.param.u64 	%rd309, [_ZN3cub18CUB_300001_SM_10006detail19three_way_partition29DeviceThreeWayPartitionKernelINS2_10policy_hubIjiE10Policy1000EN6thrust24THRUST_300001_SM_1000_NS17counting_iteratorIjNS8_11use_defaultESA_SA_EEPjSC_NS8_16reverse_iteratorISC_EESC_NS0_13ScanTileStateImLb1EEENS0_21DispatchSegmentedSortILNS0_9SortOrderE0EjNS0_8NullTypeElPmSK_NS1_14segmented_sort10policy_hubIjSJ_EEE22LargeSegmentsSelectorTENSO_22SmallSegmentsSelectorTEiNS2_19streaming_context_tIlEEEEvT0_T1_T2_T3_T4_T5_T6_T7_T8_iT9__param_7];
	ld.param.u64 	%rd308, [_ZN3cub18CUB_300001_SM_10006detail19three_way_partition29DeviceThreeWayPartitionKernelINS2_10policy_hubIjiE10Policy1000EN6thrust24THRUST_300001_SM_1000_NS17counting_iteratorIjNS8_11use_defaultESA_SA_EEPjSC_NS8_16reverse_iteratorISC_EESC_NS0_13ScanTileStateImLb1EEENS0_21DispatchSegmentedSortILNS0_9SortOrderE0EjNS0_8NullTypeElPmSK_NS1_14segmented_sort10policy_hubIjSJ_EEE22LargeSegmentsSelectorTENSO_22SmallSegmentsSelectorTEiNS2_19streaming_context_tIlEEEEvT0_T1_T2_T3_T4_T5_T6_T7_T8_iT9__param_6+24];
	ld.param.u64 	%rd305, [_ZN3cub18CUB_300001_SM_10006detail19three_way_partition29DeviceThreeWayPartitionKernelINS2_10policy_hubIjiE10Policy1000EN6thrust24THRUST_300001_SM_1000_NS17counting_iteratorIjNS8_11use_defaultESA_SA_EEPjSC_NS8_16reverse_iteratorISC_EESC_NS0_13ScanTileStateImLb1EEENS0_21DispatchSegmentedSortILNS0_9SortOrderE0EjNS0_8NullTypeElPmSK_NS1_14segmented_sort10policy_hubIjSJ_EEE22LargeSegmentsSelectorTENSO_22SmallSegmentsSelectorTEiNS2_19streaming_context_tIlEEEEvT0_T1_T2_T3_T4_T5_T6_T7_T8_iT9__param_6];
	ld.param.u64 	%rd2, [_ZN3cub18CUB_300001_SM_10006detail19three_way_partition29DeviceThreeWayPartitionKernelINS2_10policy_hubIjiE10Policy1000EN6thrust24THRUST_300001_SM_1000_NS17counting_iteratorIjNS8_11use_defaultESA_SA_EEPjSC_NS8_16reverse_iteratorISC_EESC_NS0_13ScanTileStateImLb1EEENS0_21DispatchSegmentedSortILNS0_9SortOrderE0EjNS0_8NullTypeElPmSK_NS1_14segmented_sort10policy_hubIjSJ_EEE22LargeSegmentsSelectorTENSO_22SmallSegmentsSelectorTEiNS2_19streaming_context_tIlEEEEvT0_T1_T2_T3_T4_T5_T6_T7_T8_iT9__param_5];
	ld.param.u32 	%r1, [_ZN3cub18CUB_300001_SM_10006detail19three_way_partition29DeviceThreeWayPartitionKernelINS2_10policy_hubIjiE10Policy1000EN6thrust24THRUST_300001_SM_1000_NS17counting_iteratorIjNS8_11use_defaultESA_SA_EEPjSC_NS8_16reverse_iteratorISC_EESC_NS0_13ScanTileStateImLb1EEENS0_21DispatchSegmentedSortILNS0_9SortOrderE0EjNS0_8NullTypeElPmSK_NS1_14segmented_sort10policy_hubIjSJ_EEE22LargeSegmentsSelectorTENSO_22SmallSegmentsSelectorTEiNS2_19streaming_context_tIlEEEEvT0_T1_T2_T3_T4_T5_T6_T7_T8_iT9__param_0];
	ld.param.u64 	%rd311, [_ZN3cub18CUB_300001_SM_10006detail19three_way_partition29DeviceThreeWayPartitionKernelINS2_10policy_hubIjiE10Policy1000EN6thrust24THRUST_300001_SM_1000_NS17counting_iteratorIjNS8_11use_defaultESA_SA_EEPjSC_NS8_16reverse_iteratorISC_EESC_NS0_13ScanTileStateImLb1EEENS0_21DispatchSegmentedSortILNS0_9SortOrderE0EjNS0_8NullTypeElPmSK_NS1_14segmented_sort10policy_hubIjSJ_EEE22LargeSegmentsSelectorTENSO_22SmallSegmentsSelectorTEiNS2_19streaming_context_tIlEEEEvT0_T1_T2_T3_T4_T5_T6_T7_T8_iT9__param_7+16];
	ld.param.u64 	%rd310, [_ZN3cub18CUB_300001_SM_10006detail19three_way_partition29DeviceThreeWayPartitionKernelINS2_10policy_hubIjiE10Policy1000EN6thrust24THRUST_300001_SM_1000_NS17counting_iteratorIjNS8_11use_defaultESA_SA_EEPjSC_NS8_16reverse_iteratorISC_EESC_NS0_13ScanTileStateImLb1EEENS0_21DispatchSegmentedSortILNS0_9SortOrderE0EjNS0_8NullTypeElPmSK_NS1_14segmented_sort10policy_hubIjSJ_EEE22LargeSegmentsSelectorTENSO_22SmallSegmentsSelectorTEiNS2_19streaming_context_tIlEEEEvT0_T1_T2_T3_T4_T5_T6_T7_T8_iT9__param_7+8];
	ld.param.u64 	%rd307, [_ZN3cub18CUB_300001_SM_10006detail19three_way_partition29DeviceThreeWayPartitionKernelINS2_10policy_hubIjiE10Policy1000EN6thrust24THRUST_300001_SM_1000_NS17counting_iteratorIjNS8_11use_defaultESA_SA_EEPjSC_NS8_16reverse_iteratorISC_EESC_NS0_13ScanTileStateImLb1EEENS0_21DispatchSegmentedSortILNS0_9SortOrderE0EjNS0_8NullTypeElPmSK_NS1_14segmented_sort10policy_hubIjSJ_EEE22LargeSegmentsSelectorTENSO_22SmallSegmentsSelectorTEiNS2_19streaming_context_tIlEEEEvT0_T1_T2_T3_T4_T5_T6_T7_T8_iT9__param_6+16];
	ld.param.u64 	%rd306, [_ZN3cub18CUB_300001_SM_10006detail19three_way_partition29DeviceThreeWayPartitionKernelINS2_10policy_hubIjiE10Policy1000EN6thrust24THRUST_300001_SM_1000_NS17counting_iteratorIjNS8_11use_defaultESA_SA_EEPjSC_NS8_16reverse_iteratorISC_EESC_NS0_13ScanTileStateImLb1EEENS0_21DispatchSegmentedSortILNS0_9SortOrderE0EjNS0_8NullTypeElPmSK_NS1_14segmented_sort10policy_hubIjSJ_EEE22LargeSegmentsSelectorTENSO_22SmallSegmentsSelectorTEiNS2_19streaming_context_tIlEEEEvT0_T1_T2_T3_T4_T5_T6_T7_T8_iT9__param_6+8];
	ld.param.u64 	%rd314, [_ZN3cub18CUB_300001_SM_10006detail19three_way_partition29DeviceThreeWayPartitionKernelINS2_10policy_hubIjiE10Policy1000EN6thrust24THRUST_300001_SM_1000_NS17counting_iteratorIjNS8_11use_defaultESA_SA_EEPjSC_NS8_16reverse_iteratorISC_EESC_NS0_13ScanTileStateImLb1EEENS0_21DispatchSegmentedSortILNS0_9SortOrderE0EjNS0_8NullTypeElPmSK_NS1_14segmented_sort10policy_hubIjSJ_EEE22LargeSegmentsSelectorTENSO_22SmallSegmentsSelectorTEiNS2_19streaming_context_tIlEEEEvT0_T1_T2_T3_T4_T5_T6_T7_T8_iT9__param_3];
	ld.param.u32 	%r467, [_ZN3cub18CUB_300001_SM_10006detail19three_way_partition29DeviceThreeWayPartitionKernelINS2_10policy_hubIjiE10Policy1000EN6thrust24THRUST_300001_SM_1000_NS17counting_iteratorIjNS8_11use_defaultESA_SA_EEPjSC_NS8_16reverse_iteratorISC_EESC_NS0_13ScanTileStateImLb1EEENS0_21DispatchSegmentedSortILNS0_9SortOrderE0EjNS0_8NullTypeElPmSK_NS1_14segmented_sort10policy_hubIjSJ_EEE22LargeSegmentsSelectorTENSO_22SmallSegmentsSelectorTEiNS2_19streaming_context_tIlEEEEvT0_T1_T2_T3_T4_T5_T6_T7_T8_iT9__param_9];
	mov.b64 	%rd313, _ZN3cub18CUB_300001_SM_10006detail19three_way_partition29DeviceThreeWayPartitionKernelINS2_10policy_hubIjiE10Policy1000EN6thrust24THRUST_300001_SM_1000_NS17counting_iteratorIjNS8_11use_defaultESA_SA_EEPjSC_NS8_16reverse_iteratorISC_EESC_NS0_13ScanTileStateImLb1EEENS0_21DispatchSegmentedSortILNS0_9SortOrderE0EjNS0_8NullTypeElPmSK_NS1_14segmented_sort10policy_hubIjSJ_EEE22LargeSegmentsSelectorTENSO_22SmallSegmentsSelectorTEiNS2_19streaming_context_tIlEEEEvT0_T1_T2_T3_T4_T5_T6_T7_T8_iT9__param_10;
	mov.u64 	%rd1, %rd313;
	cvta.to.global.u64 	%rd3, %rd314;
	cvta.to.global.u64 	%rd5, %rd306;
	cvta.to.global.u64 	%rd6, %rd307;
	cvta.to.global.u64 	%rd9, %rd310;
	cvta.to.global.u64 	%rd10, %rd311;
	mov.u32 	%r2, %ctaid.x;
	mul.lo.s32 	%r3, %r2, 5632;
	add.s32 	%r468, %r467, -1;
	setp.ge.s32 	%p1, %r2, %r468;
	@%p1 bra 	$L__BB14_289;
	setp.ne.s32 	%p288, %r2, 0;
	@%p288 bra 	$L__BB14_133;
	ld.param.u8 	%rs19, [%rd1];
	setp.eq.s16 	%p409, %rs19, 0;
	ld.param.u32 	%r1298, [%rd1+8];
	selp.b32 	%r1299, %r1298, 0, %p409;
	mov.u32 	%r1300, %tid.x;
	mad.lo.s32 	%r1301, %r1300, 11, %r3;
	add.s32 	%r1302, %r1301, %r1;
	add.s32 	%r4, %r1302, %r1299;
	add.s32 	%r5, %r4, 1;
	add.s32 	%r6, %r4, 2;
	add.s32 	%r7, %r4, 3;
	add.s32 	%r8, %r4, 4;
	add.s32 	%r9, %r4, 5;
	add.s32 	%r10, %r4, 6;
	add.s32 	%r11, %r4, 7;
	add.s32 	%r12, %r4, 8;
	add.s32 	%r13, %r4, 9;
	add.s32 	%r14, %r4, 10;
	cvt.u64.u32 	%rd12, %r4;
	add.s64 	%rd1313, %rd308, %rd12;
	shl.b64 	%rd1314, %rd1313, 3;
	add.s64 	%rd1315, %rd6, %rd1314;
	ld.global.u64 	%rd1316, [%rd1315];
	add.s64 	%rd1317, %rd5, %rd1314;
	ld.global.u64 	%rd1318, [%rd1317];
	sub.s64 	%rd1319, %rd1316, %rd1318;
	setp.gt.s64 	%p410, %rd1319, %rd305;
	mov.b64 	%rd1582, 4294967296;
	@%p410 bra 	$L__BB14_4;
	add.s64 	%rd1320, %rd312, %rd12;
	shl.b64 	%rd1321, %rd1320, 3;
	add.s64 	%rd1322, %rd10, %rd1321;
	ld.global.u64 	%rd1323, [%rd1322];
	add.s64 	%rd1324, %rd9, %rd1321;
	ld.global.u64 	%rd1325, [%rd1324];
	sub.s64 	%rd1326, %rd1323, %rd1325;
	setp.lt.s64 	%p411, %rd1326, %rd309;
	selp.u64 	%rd1582, 1, 0, %p411;
$L__BB14_4:
	cvt.u64.u32 	%rd15, %r5;
	add.s64 	%rd1328, %rd308, %rd15;
	shl.b64 	%rd1329, %rd1328, 3;
	add.s64 	%rd1330, %rd6, %rd1329;
	ld.global.u64 	%rd1331, [%rd1330];
	add.s64 	%rd1332, %rd5, %rd1329;
	ld.global.u64 	%rd1333, [%rd1332];
	sub.s64 	%rd1334, %rd1331, %rd1333;
	setp.gt.s64 	%p412, %rd1334, %rd305;
	mov.b64 	%rd1583, 4294967296;
	@%p412 bra 	$L__BB14_6;
	add.s64 	%rd1335, %rd312, %rd15;
	shl.b64 	%rd1336, %rd1335, 3;
	add.s64 	%rd1337, %rd10, %rd1336;
	ld.global.u64 	%rd1338, [%rd1337];
	add.s64 	%rd1339, %rd9, %rd1336;
	ld.global.u64 	%rd1340, [%rd1339];
	sub.s64 	%rd1341, %rd1338, %rd1340;
	setp.lt.s64 	%p413, %rd1341, %rd309;
	selp.u64 	%rd1583, 1, 0, %p413;
$L__BB14_6:
	cvt.u64.u32 	%rd18, %r6;
	add.s64 	%rd1343, %rd308, %rd18;
	shl.b64 	%rd1344, %rd1343, 3;
	add.s64 	%rd1345, %rd6, %rd1344;
	ld.global.u64 	%rd1346, [%rd1345];
	add.s64 	%rd1347, %rd5, %rd1344;
	ld.global.u64 	%rd1348, [%rd1347];
	sub.s64 	%rd1349, %rd1346, %rd1348;
	setp.gt.s64 	%p414, %rd1349, %rd305;
	mov.b64 	%rd1584, 4294967296;
	@%p414 bra 	$L__BB14_8;
	add.s64 	%rd1350, %rd312, %rd18;
	shl.b64 	%rd1351, %rd1350, 3;
	add.s64 	%rd1352, %rd10, %rd1351;
	ld.global.u64 	%rd1353, [%rd1352];
	add.s64 	%rd1354, %rd9, %rd1351;
	ld.global.u64 	%rd1355, [%rd1354];
	sub.s64 	%rd1356, %rd1353, %rd1355;
	setp.lt.s64 	%p415, %rd1356, %rd309;
	selp.u64 	%rd1584, 1, 0, %p415;
$L__BB14_8:
	cvt.u64.u32 	%rd21, %r7;
	add.s64 	%rd1358, %rd308, %rd21;
	shl.b64 	%rd1359, %rd1358, 3;
	add.s64 	%rd1360, %rd6, %rd1359;
	ld.global.u64 	%rd1361, [%rd1360];
	add.s64 	%rd1362, %rd5, %rd1359;
	ld.global.u64 	%rd1363, [%rd1362];
	sub.s64 	%rd1364, %rd1361, %rd1363;
	setp.gt.s64 	%p416, %rd1364, %rd305;
	mov.b64 	%rd1585, 4294967296;
	@%p416 bra 	$L__BB14_10;
	add.s64 	%rd1365, %rd312, %rd21;
	shl.b64 	%rd1366, %rd1365, 3;
	add.s64 	%rd1367, %rd10, %rd1366;
	ld.global.u64 	%rd1368, [%rd1367];
	add.s64 	%rd1369, %rd9, %rd1366;
	ld.global.u64 	%rd1370, [%rd1369];
	sub.s64 	%rd1371, %rd1368, %rd1370;
	setp.lt.s64 	%p417, %rd1371, %rd309;
	selp.u64 	%rd1585, 1, 0, %p417;
$L__BB14_10:
	cvt.u64.u32 	%rd24, %r8;
	add.s64 	%rd1373, %rd308, %rd24;
	shl.b64 	%rd1374, %rd1373, 3;
	add.s64 	%rd1375, %rd6, %rd1374;
	ld.global.u64 	%rd1376, [%rd1375];
	add.s64 	%rd1377, %rd5, %rd1374;
	ld.global.u64 	%rd1378, [%rd1377];
	sub.s64 	%rd1379, %rd1376, %rd1378;
	setp.gt.s64 	%p418, %rd1379, %rd305;
	mov.b64 	%rd1586, 4294967296;
	@%p418 bra 	$L__BB14_12;
	add.s64 	%rd1380, %rd312, %rd24;
	shl.b64 	%rd1381, %rd1380, 3;
	add.s64 	%rd1382, %rd10, %rd1381;
	ld.global.u64 	%rd1383, [%rd1382];
	add.s64 	%rd1384, %rd9, %rd1381;
	ld.global.u64 	%rd1385, [%rd1384];
	sub.s64 	%rd1386, %rd1383, %rd1385;
	setp.lt.s64 	%p419, %rd1386, %rd309;
	selp.u64 	%rd1586, 1, 0, %p419;
$L__BB14_12:
	cvt.u64.u32 	%rd27, %r9;
	add.s64 	%rd1388, %rd308, %rd27;
	shl.b64 	%rd1389, %rd1388, 3;
	add.s64 	%rd1390, %rd6, %rd1389;
	ld.global.u64 	%rd1391, [%rd1390];
	add.s64 	%rd1392, %rd5, %rd1389;
	ld.global.u64 	%rd1393, [%rd1392];
	sub.s64 	%rd1394, %rd1391, %rd1393;
	setp.gt.s64 	%p420, %rd1394, %rd305;
	mov.b64 	%rd1587, 4294967296;
	@%p420 bra 	$L__BB14_14;
	add.s64 	%rd1395, %rd312, %rd27;
	shl.b64 	%rd1396, %rd1395, 3;
	add.s64 	%rd1397, %rd10, %rd1396;
	ld.global.u64 	%rd1398, [%rd1397];
	add.s64 	%rd1399, %rd9, %rd1396;
	ld.global.u64 	%rd1400, [%rd1399];
	sub.s64 	%rd1401, %rd1398, %rd1400;
	setp.lt.s64 	%p421, %rd1401, %rd309;
	selp.u64 	%rd1587, 1, 0, %p421;
$L__BB14_14:
	cvt.u64.u32 	%rd30, %r10;
	add.s64 	%rd1403, %rd308, %rd30;
	shl.b64 	%rd1404, %rd1403, 3;
	add.s64 	%rd1405, %rd6, %rd1404;
	ld.global.u64 	%rd1406, [%rd1405];
	add.s64 	%rd1407, %rd5, %rd1404;
	ld.global.u64 	%rd1408, [%rd1407];
	sub.s64 	%rd1409, %rd1406, %rd1408;
	setp.gt.s64 	%p422, %rd1409, %rd305;
	mov.b64 	%rd1588, 4294967296;
	@%p422 bra 	$L__BB14_16;
	add.s64 	%rd1410, %rd312, %rd30;
	shl.b64 	%rd1411, %rd1410, 3;
	add.s64 	%rd1412, %rd10, %rd1411;
	ld.global.u64 	%rd1413, [%rd1412];
	add.s64 	%rd1414, %rd9, %rd1411;
	ld.global.u64 	%rd1415, [%rd1414];
	sub.s64 	%rd1416, %rd1413, %rd1415;
	setp.lt.s64 	%p423, %rd1416, %rd309;
	selp.u64 	%rd1588, 1, 0, %p423;
$L__BB14_16:
	cvt.u64.u32 	%rd33, %r11;
	add.s64 	%rd1418, %rd308, %rd33;
	shl.b64 	%rd1419, %rd1418, 3;
	add.s64 	%rd1420, %rd6, %rd1419;
	ld.global.u64 	%rd1421, [%rd1420];
	add.s64 	%rd1422, %rd5, %rd1419;
	ld.global.u64 	%rd1423, [%rd1422];
	sub.s64 	%rd1424, %rd1421, %rd1423;
	setp.gt.s64 	%p424, %rd1424, %rd305;
	mov.b64 	%rd1589, 4294967296;
	@%p424 bra 	$L__BB14_18;
	add.s64 	%rd1425, %rd312, %rd33;
	shl.b64 	%rd1426, %rd1425, 3;
	add.s64 	%rd1427, %rd10, %rd1426;
	ld.global.u64 	%rd1428, [%rd1427];
	add.s64 	%rd1429, %rd9, %rd1426;
	ld.global.u64 	%rd1430, [%rd1429];
	sub.s64 	%rd1431, %rd1428, %rd1430;
	setp.lt.s64 	%p425, %rd1431, %rd309;
	selp.u64 	%rd1589, 1, 0, %p425;
$L__BB14_18:
	cvt.u64.u32 	%rd36, %r12;
	add.s64 	%rd1433, %rd308, %rd36;
	shl.b64 	%rd1434, %rd1433, 3;
	add.s64 	%rd1435, %rd6, %rd1434;
	ld.global.u64 	%rd1436, [%rd1435];
	add.s64 	%rd1437, %rd5, %rd1434;
	ld.global.u64 	%rd1438, [%rd1437];
	sub.s64 	%rd1439, %rd1436, %rd1438;
	setp.gt.s64 	%p426, %rd1439, %rd305;
	mov.b64 	%rd1590, 4294967296;
	@%p426 bra 	$L__BB14_20;
	add.s64 	%rd1440, %rd312, %rd36;
	shl.b64 	%rd1441, %rd1440, 3;
	add.s64 	%rd1442, %rd10, %rd1441;
	ld.global.u64 	%rd1443, [%rd1442];
	add.s64 	%rd1444, %rd9, %rd1441;
	ld.global.u64 	%rd1445, [%rd1444];
	sub.s64 	%rd1446, %rd1443, %rd1445;
	setp.lt.s64 	%p427, %rd1446, %rd309;
	selp.u64 	%rd1590, 1, 0, %p427;
$L__BB14_20:
	cvt.u64.u32 	%rd40, %r13;
	add.s64 	%rd1448, %rd308, %rd40;
	shl.b64 	%rd1449, %rd1448, 3;
	add.s64 	%rd1450, %rd6, %rd1449;
	ld.global.u64 	%rd1451, [%rd1450];
	add.s64 	%rd1452, %rd5, %rd1449;
	ld.global.u64 	%rd1453, [%rd1452];
	sub.s64 	%rd1454, %rd1451, %rd1453;
	setp.gt.s64 	%p428, %rd1454, %rd305;
	mov.b64 	%rd1591, 4294967296;
	@%p428 bra 	$L__BB14_22;
	add.s64 	%rd1455, %rd312, %rd40;
	shl.b64 	%rd1456, %rd1455, 3;
	add.s64 	%rd1457, %rd10, %rd1456;
	ld.global.u64 	%rd1458, [%rd1457];
	add.s64 	%rd1459, %rd9, %rd1456;
	ld.global.u64 	%rd1460, [%rd1459];
	sub.s64 	%rd1461, %rd1458, %rd1460;
	setp.lt.s64 	%p429, %rd1461, %rd309;
	selp.u64 	%rd1591, 1, 0, %p429;
$L__BB14_22:
	cvt.u64.u32 	%rd43, %r14;
	add.s64 	%rd1463, %rd308, %rd43;
	shl.b64 	%rd1464, %rd1463, 3;
	add.s64 	%rd1465, %rd6, %rd1464;
	ld.global.u64 	%rd1466, [%rd1465];
	add.s64 	%rd1467, %rd5, %rd1464;
	ld.global.u64 	%rd1468, [%rd1467];
	sub.s64 	%rd1469, %rd1466, %rd1468;
	setp.gt.s64 	%p430, %rd1469, %rd305;
	mov.b64 	%rd1592, 4294967296;
	@%p430 bra 	$L__BB14_24;
	add.s64 	%rd1470, %rd312, %rd43;
	shl.b64 	%rd1471, %rd1470, 3;
	add.s64 	%rd1472, %rd10, %rd1471;
	ld.global.u64 	%rd1473, [%rd1472];
	add.s64 	%rd1474, %rd9, %rd1471;
	ld.global.u64 	%rd1475, [%rd1474];
	sub.s64 	%rd1476, %rd1473, %rd1475;
	setp.lt.s64 	%p431, %rd1476, %rd309;
	selp.u64 	%rd1592, 1, 0, %p431;
$L__BB14_24:
	bar.sync 	0;
	add.s64 	%rd46, %rd1583, %rd1582;
	add.s64 	%rd47, %rd1584, %rd46;
	add.s64 	%rd48, %rd1585, %rd47;
	add.s64 	%rd49, %rd1586, %rd48;
	add.s64 	%rd50, %rd1587, %rd49;
	add.s64 	%rd51, %rd1588, %rd50;
	add.s64 	%rd52, %rd1589, %rd51;
	add.s64 	%rd53, %rd1590, %rd52;
	add.s64 	%rd54, %rd1591, %rd53;
	add.s64 	%rd1477, %rd1592, %rd54;
	mov.b64 	{%r1305, %r1310}, %rd1477;
	// begin inline asm
	mov.u32 %r1303, %laneid;
	// end inline asm
	mov.b32 	%r1311, 1;
	mov.b32 	%r1352, 0;
	mov.b32 	%r1353, -1;
	// begin inline asm
	shfl.sync.up.b32 %r1304, %r1305, %r1311, %r1352, %r1353;
	// end inline asm
	// begin inline asm
	shfl.sync.up.b32 %r1309, %r1310, %r1311, %r1352, %r1353;
	// end inline asm
	mov.b64 	%rd1478, {%r1304, %r1309};
	setp.lt.s32 	%p432, %r1303, 1;
	selp.b64 	%rd1479, 0, %rd1478, %p432;
	add.s64 	%rd1480, %rd1479, %rd1477;
	mov.b64 	{%r1315, %r1320}, %rd1480;
	mov.b32 	%r1321, 2;
	// begin inline asm
	shfl.sync.up.b32 %r1314, %r1315, %r1321, %r1352, %r1353;
	// end inline asm
	// begin inline asm
	shfl.sync.up.b32 %r1319, %r1320, %r1321, %r1352, %r1353;
	// end inline asm
	mov.b64 	%rd1481, {%r1314, %r1319};
	setp.lt.s32 	%p433, %r1303, 2;
	selp.b64 	%rd1482, 0, %rd1481, %p433;
	add.s64 	%rd1483, %rd1482, %rd1480;
	mov.b64 	{%r1325, %r1330}, %rd1483;
	mov.b32 	%r1331, 4;
	// begin inline asm
	shfl.sync.up.b32 %r1324, %r1325, %r1331, %r1352, %r1353;
	// end inline asm
	// begin inline asm
	shfl.sync.up.b32 %r1329, %r1330, %r1331, %r1352, %r1353;
	// end inline asm
	mov.b64 	%rd1484, {%r1324, %r1329};
	setp.lt.s32 	%p434, %r1303, 4;
	selp.b64 	%rd1485, 0, %rd1484, %p434;
	add.s64 	%rd1486, %rd1485, %rd1483;
	mov.b64 	{%r1335, %r1340}, %rd1486;
	mov.b32 	%r1341, 8;
	// begin inline asm
	shfl.sync.up.b32 %r1334, %r1335, %r1341, %r1352, %r1353;
	// end inline asm
	// begin inline asm
	shfl.sync.up.b32 %r1339, %r1340, %r1341, %r1352, %r1353;
	// end inline asm
	mov.b64 	%rd1487, {%r1334, %r1339};
	setp.lt.s32 	%p435, %r1303, 8;
	selp.b64 	%rd1488, 0, %rd1487, %p435;
	add.s64 	%rd1489, %rd1488, %rd1486;
	mov.b64 	{%r1345, %r1350}, %rd1489;
	mov.b32 	%r1351, 16;
	// begin inline asm
	shfl.sync.up.b32 %r1344, %r1345, %r1351, %r1352, %r1353;
	// end inline asm
	// begin inline asm
	shfl.sync.up.b32 %r1349, %r1350, %r1351, %r1352, %r1353;
	// end inline asm
	mov.b64 	%rd1490, {%r1344, %r1349};
	setp.lt.s32 	%p436, %r1303, 16;
	selp.b64 	%rd1491, 0, %rd1490, %p436;
	add.s64 	%rd55, %rd1491, %rd1489;
	setp.ne.s32 	%p437, %r1303, 31;
	@%p437 bra 	$L__BB14_26;
	mov.u32 	%r1354, %tid.x;
	shr.u32 	%r1355, %r1354, 2;
	and.b32  	%r1356, %r1355, 248;
	mov.u32 	%r1357, _ZZN3cub18CUB_300001_SM_10006detail19three_way_partition29DeviceThreeWayPartitionKernelINS2_10policy_hubIjiE10Policy1000EN6thrust24THRUST_300001_SM_1000_NS17counting_iteratorIjNS8_11use_defaultESA_SA_EEPjSC_NS8_16reverse_iteratorISC_EESC_NS0_13ScanTileStateImLb1EEENS0_21DispatchSegmentedSortILNS0_9SortOrderE0EjNS0_8NullTypeElPmSK_NS1_14segmented_sort10policy_hubIjSJ_EEE22LargeSegmentsSelectorTENSO_22SmallSegmentsSelectorTEiNS2_19streaming_context_tIlEEEEvT0_T1_T2_T3_T4_T5_T6_T7_T8_iT9_E12temp_storage;
	add.s32 	%r1358, %r1357, %r1356;
	st.shared.u64 	[%r1358], %rd55;
$L__BB14_26:
	bar.sync 	0;
	ld.shared.v2.u64 	{%rd1492, %rd1493}, [_ZZN3cub18CUB_300001_SM_10006detail19three_way_partition29DeviceThreeWayPartitionKernelINS2_10policy_hubIjiE10Policy1000EN6thrust24THRUST_300001_SM_1000_NS17counting_iteratorIjNS8_11use_defaultESA_SA_EEPjSC_NS8_16reverse_iteratorISC_EESC_NS0_13ScanTileStateImLb1EEENS0_21DispatchSegmentedSortILNS0_9SortOrderE0EjNS0_8NullTypeElPmSK_NS1_14segmented_sort10policy_hubIjSJ_EEE22LargeSegmentsSelectorTENSO_22SmallSegmentsSelectorTEiNS2_19streaming_context_tIlEEEEvT0_T1_T2_T3_T4_T5_T6_T7_T8_iT9_E12temp_storage];
	mov.u32 	%r1359, %tid.x;
	shr.u32 	%r1360, %r1359, 5;
	add.s64 	%rd1494, %rd1493, %rd1492;
	setp.eq.s32 	%p438, %r1360, 2;
	selp.b64 	%rd1495, %rd1494, %rd1492, %p438;
	ld.shared.v2.u64 	{%rd1496, %rd1497}, [_ZZN3cub18CUB_300001_SM_10006detail19three_way_partition29DeviceThreeWayPartitionKernelINS2_10policy_hubIjiE10Policy1000EN6thrust24THRUST_300001_SM_1000_NS17counting_iteratorIjNS8_11use_defaultESA_SA_EEPjSC_NS8_16reverse_iteratorISC_EESC_NS0_13ScanTileStateImLb1EEENS0_21DispatchSegmentedSortILNS0_9SortOrderE0EjNS0_8NullTypeElPmSK_NS1_14segmented_sort10policy_hubIjSJ_EEE22LargeSegmentsSelectorTENSO_22SmallSegmentsSelectorTEiNS2_19streaming_context_tIlEEEEvT0_T1_T2_T3_T4_T5_T6_T7_T8_iT9_E12temp_storage+16];
	add.s64 	%rd1498, %rd1494, %rd1496;
	setp.eq.s32 	%p439, %r1360, 3;
	selp.b64 	%rd1499, %rd1498, %rd1495, %p439;
	add.s64 	%rd1500, %rd1498, %rd1497;
	setp.eq.s32 	%p440, %r1360, 4;
	selp.b64 	%rd1501, %rd1500, %rd1499, %p440;
	ld.shared.v2.u64 	{%rd1502, %rd1503}, [_ZZN3cub18CUB_300001_SM_10006detail19three_way_partition29DeviceThreeWayPartitionKernelINS2_10policy_hubIjiE10Policy1000EN6thrust24THRUST_300001_SM_1000_NS17counting_iteratorIjNS8_11use_defaultESA_SA_EEPjSC_NS8_16reverse_iteratorISC_EESC_NS0_13ScanTileStateImLb1EEENS0_21DispatchSegmentedSortILNS0_9SortOrderE0EjNS0_8NullTypeElPmSK_NS1_14segmented_sort10policy_hubIjSJ_EEE22LargeSegmentsSelectorTENSO_22SmallSegmentsSelectorTEiNS2_19streaming_context_tIlEEEEvT0_T1_T2_T3_T4_T5_T6_T7_T8_iT9_E12temp_storage+32];
	add.s64 	%rd1504, %rd1500, %rd1502;
	setp.eq.s32 	%p441, %r1360, 5;
	selp.b64 	%rd1505, %rd1504, %rd1501, %p441;
	add.s64 	%rd1506, %rd1504, %rd1503;
	setp.eq.s32 	%p442, %r1360, 6;
	selp.b64 	%rd1507, %rd1506, %rd1505, %p442;
	ld.shared.v2.u64 	{%rd1508, %rd1509}, [_ZZN3cub18CUB_300001_SM_10006detail19three_way_partition29DeviceThreeWayPartitionKernelINS2_10policy_hubIjiE10Policy1000EN6thrust24THRUST_300001_SM_1000_NS17counting_iteratorIjNS8_11use_defaultESA_SA_EEPjSC_NS8_16reverse_iteratorISC_EESC_NS0_13ScanTileStateImLb1EEENS0_21DispatchSegmentedSortILNS0_9SortOrderE0EjNS0_8NullTypeElPmSK_NS1_14segmented_sort10policy_hubIjSJ_EEE22LargeSegmentsSelectorTENSO_22SmallSegmentsSelectorTEiNS2_19streaming_context_tIlEEEEvT0_T1_T2_T3_T4_T5_T6_T7_T8_iT9_E12temp_storage+48];
	add.s64 	%rd1510, %rd1506, %rd1508;
	setp.eq.s32 	%p443, %r1360, 7;
	selp.b64 	%rd1511, %rd1510, %rd1507, %p443;
	add.s64 	%rd1512, %rd1510, %rd1509;
	setp.eq.s32 	%p444, %r1360, 8;
	selp.b64 	%rd1513, %rd1512, %rd1511, %p444;
	ld.shared.v2.u64 	{%rd1514, %rd1515}, [_ZZN3cub18CUB_300001_SM_10006detail19three_way_partition29DeviceThreeWayPartitionKernelINS2_10policy_hubIjiE10Policy1000EN6thrust24THRUST_300001_SM_1000_NS17counting_iteratorIjNS8_11use_defaultESA_SA_EEPjSC_NS8_16reverse_iteratorISC_EESC_NS0_13ScanTileStateImLb1EEENS0_21DispatchSegmentedSortILNS0_9SortOrderE0EjNS0_8NullTypeElPmSK_NS1_14segmented_sort10policy_hubIjSJ_EEE22LargeSegmentsSelectorTENSO_22SmallSegmentsSelectorTEiNS2_19streaming_context_tIlEEEEvT0_T1_T2_T3_T4_T5_T6_T7_T8_iT9_E12temp_storage+64];
	add.s64 	%rd1516, %rd1512, %rd1514;
	setp.eq.s32 	%p445, %r1360, 9;
	selp.b64 	%rd1517, %rd1516, %rd1513, %p445;
	add.s64 	%rd1518, %rd1516, %rd1515;
	setp.eq.s32 	%p446, %r1360, 10;
	selp.b64 	%rd1519, %rd1518, %rd1517, %p446;
	ld.shared.v2.u64 	{%rd1520, %rd1521}, [_ZZN3cub18CUB_300001_SM_10006detail19three_way_partition29DeviceThreeWayPartitionKernelINS2_10policy_hubIjiE10Policy1000EN6thrust24THRUST_300001_SM_1000_NS17counting_iteratorIjNS8_11use_defaultESA_SA_EEPjSC_NS8_16reverse_iteratorISC_EESC_NS0_13ScanTileStateImLb1EEENS0_21DispatchSegmentedSortILNS0_9SortOrderE0EjNS0_8NullTypeElPmSK_NS1_14segmented_sort10policy_hubIjSJ_EEE22LargeSegmentsSelectorTENSO_22SmallSegmentsSelectorTEiNS2_19streaming_context_tIlEEEEvT0_T1_T2_T3_T4_T5_T6_T7_T8_iT9_E12temp_storage+80];
	add.s64 	%rd1522, %rd1518, %rd1520;
	setp.eq.s32 	%p447, %r1360, 11;
	selp.b64 	%rd1523, %rd1522, %rd1519, %p447;
	add.s64 	%rd1524, %rd1522, %rd1521;
	setp.eq.s32 	%p448, %r1360, 12;
	selp.b64 	%rd1525, %rd1524, %rd1523, %p448;
	ld.shared.v2.u64 	{%rd1526, %rd1527}, [_ZZN3cub18CUB_300001_SM_10006detail19three_way_partition29DeviceThreeWayPartitionKernelINS2_10policy_hubIjiE10Policy1000EN6thrust24THRUST_300001_SM_1000_NS17counting_iteratorIjNS8_11use_defaultESA_SA_EEPjSC_NS8_16reverse_iteratorISC_EESC_NS0_13ScanTileStateImLb1EEENS0_21DispatchSegmentedSortILNS0_9SortOrderE0EjNS0_8NullTypeElPmSK_NS1_14segmented_sort10policy_hubIjSJ_EEE22LargeSegmentsSelectorTENSO_22SmallSegmentsSelectorTEiNS2_19streaming_context_tIlEEEEvT0_T1_T2_T3_T4_T5_T6_T7_T8_iT9_E12temp_storage+96];
	add.s64 	%rd1528, %rd1524, %rd1526;
	setp.eq.s32 	%p449, %r1360, 13;
	selp.b64 	%rd1529, %rd1528, %rd1525, %p449;
	add.s64 	%rd1530, %rd1528, %rd1527;
	setp.eq.s32 	%p450, %r1360, 14;
	selp.b64 	%rd1531, %rd1530, %rd1529, %p450;
	ld.shared.v2.u64 	{%rd1532, %rd1533}, [_ZZN3cub18CUB_300001_SM_10006detail19three_way_partition29DeviceThreeWayPartitionKernelINS2_10policy_hubIjiE10Policy1000EN6thrust24THRUST_300001_SM_1000_NS17counting_iteratorIjNS8_11use_defaultESA_SA_EEPjSC_NS8_16reverse_iteratorISC_EESC_NS0_13ScanTileStateImLb1EEENS0_21DispatchSegmentedSortILNS0_9SortOrderE0EjNS0_8NullTypeElPmSK_NS1_14segmented_sort10policy_hubIjSJ_EEE22LargeSegmentsSelectorTENSO_22SmallSegmentsSelectorTEiNS2_19streaming_context_tIlEEEEvT0_T1_T2_T3_T4_T5_T6_T7_T8_iT9_E12temp_storage+112];
	add.s64 	%rd1534, %rd1530, %rd1532;
	setp.eq.s32 	%p451, %r1360, 15;
	selp.b64 	%rd1535, %rd1534, %rd1531, %p451;
	add.s64 	%rd56, %rd1534, %rd1533;
	setp.lt.u32 	%p452, %r1359, 32;
	selp.b64 	%rd1536, 0, %rd1535, %p452;
	setp.eq.s32 	%p453, %r1303, 0;
	add.s64 	%rd1537, %rd1592, %rd54;
	sub.s64 	%rd1538, %rd55, %rd1537;
	selp.b64 	%rd1539, 0, %rd1538, %p453;
	add.s64 	%rd57, %rd1536, %rd1539;
	setp.ne.s32 	%p454, %r1359, 0;
	@%p454 bra 	$L__BB14_28;
	add.s64 	%rd1540, %rd2, 512;
	mov.b64 	%rd1541, 101;
	// begin inline asm
	st.relaxed.gpu.v2.u64 [%rd1540], {%rd1541, %rd56};
	// end inline asm
$L__BB14_28:
	bar.sync 	0;
	{ .reg .b32 tmp; mov.b64 {tmp, %r16}, %rd56; }
	cvt.u32.u64 	%r1361, %rd56;
	add.s32 	%r17, %r16, %r1361;
	{ .reg .b32 tmp; mov.b64 {tmp, %r1437}, %rd57; }
	setp.gt.u64 	%p455, %rd1582, 4294967295;
	@%p455 bra 	$L__BB14_32;
	setp.eq.s64 	%p456, %rd1582, 0;
	@%p456 bra 	$L__BB14_31;
	cvt.u32.u64 	%r1362, %rd57;
	add.s32 	%r1437, %r1362, %r16;
	bra.uni 	$L__BB14_32;
$L__BB14_31:
	cvt.u32.u64 	%r1363, %rd57;
	{ .reg .b32 tmp; mov.b64 {tmp, %r1364}, %rd57; }
	add.s32 	%r1365, %r1363, %r1364;
	mad.lo.s32 	%r1367, %r1359, 11, %r17;
	sub.s32 	%r1437, %r1367, %r1365;
$L__BB14_32:
	add.s64 	%rd1543, %rd57, %rd1582;
	shl.b32 	%r1368, %r1437, 2;
	mov.u32 	%r1369, _ZZN3cub18CUB_300001_SM_10006detail19three_way_partition29DeviceThreeWayPartitionKernelINS2_10policy_hubIjiE10Policy1000EN6thrust24THRUST_300001_SM_1000_NS17counting_iteratorIjNS8_11use_defaultESA_SA_EEPjSC_NS8_16reverse_iteratorISC_EESC_NS0_13ScanTileStateImLb1EEENS0_21DispatchSegmentedSortILNS0_9SortOrderE0EjNS0_8NullTypeElPmSK_NS1_14segmented_sort10policy_hubIjSJ_EEE22LargeSegmentsSelectorTENSO_22SmallSegmentsSelectorTEiNS2_19streaming_context_tIlEEEEvT0_T1_T2_T3_T4_T5_T6_T7_T8_iT9_E12temp_storage;
	add.s32 	%r1370, %r1369, %r1368;
	st.shared.u32 	[%r1370], %r4;
	{ .reg .b32 tmp; mov.b64 {tmp, %r1438}, %rd1543; }
	cvt.u32.u64 	%r24, %rd1543;
	setp.gt.u64 	%p457, %rd1583, 4294967295;
	@%p457 bra 	$L__BB14_36;
	setp.eq.s64 	%p458, %rd1583, 0;
	@%p458 bra 	$L__BB14_35;
	add.s32 	%r1438, %r24, %r16;
	bra.uni 	$L__BB14_36;
$L__BB14_35:
	mad.lo.s32 	%r1371, %r1359, 11, %r17;
	add.s32 	%r1372, %r24, %r1438;
	sub.s32 	%r1373, %r1371, %r1372;
	add.s32 	%r1438, %r1373, 1;
$L__BB14_36:
	mad.lo.s32 	%r28, %r1359, 11, %r17;
	add.s64 	%rd1544, %rd46, %rd57;
	shl.b32 	%r1374, %r1438, 2;
	add.s32 	%r1376, %r1369, %r1374;
	st.shared.u32 	[%r1376], %r5;
	{ .reg .b32 tmp; mov.b64 {tmp, %r1439}, %rd1544; }
	cvt.u32.u64 	%r30, %rd1544;
	setp.gt.u64 	%p459, %rd1584, 4294967295;
	@%p459 bra 	$L__BB14_40;
	setp.eq.s64 	%p460, %rd1584, 0;
	@%p460 bra 	$L__BB14_39;
	add.s32 	%r1439, %r30, %r16;
	bra.uni 	$L__BB14_40;
$L__BB14_39:
	add.s32 	%r1377, %r30, %r1439;
	sub.s32 	%r1378, %r28, %r1377;
	add.s32 	%r1439, %r1378, 2;
$L__BB14_40:
	add.s64 	%rd1545, %rd47, %rd57;
	shl.b32 	%r1379, %r1439, 2;
	add.s32 	%r1381, %r1369, %r1379;
	st.shared.u32 	[%r1381], %r6;
	{ .reg .b32 tmp; mov.b64 {tmp, %r1440}, %rd1545; }
	cvt.u32.u64 	%r35, %rd1545;
	setp.gt.u64 	%p461, %rd1585, 4294967295;
	@%p461 bra 	$L__BB14_44;
	setp.eq.s64 	%p462, %rd1585, 0;
	@%p462 bra 	$L__BB14_43;
	add.s32 	%r1440, %r35, %r16;
	bra.uni 	$L__BB14_44;
$L__BB14_43:
	add.s32 	%r1382, %r35, %r1440;
	sub.s32 	%r1383, %r28, %r1382;
	add.s32 	%r1440, %r1383, 3;
$L__BB14_44:
	add.s64 	%rd1546, %rd48, %rd57;
	shl.b32 	%r1384, %r1440, 2;
	add.s32 	%r1386, %r1369, %r1384;
	st.shared.u32 	[%r1386], %r7;
	{ .reg .b32 tmp; mov.b64 {tmp, %r1441}, %rd1546; }
	cvt.u32.u64 	%r40, %rd1546;
	setp.gt.u64 	%p463, %rd1586, 4294967295;
	@%p463 bra 	$L__BB14_48;
	setp.eq.s64 	%p464, %rd1586, 0;
	@%p464 bra 	$L__BB14_47;
	add.s32 	%r1441, %r40, %r16;
	bra.uni 	$L__BB14_48;
$L__BB14_47:
	add.s32 	%r1387, %r40, %r1441;
	sub.s32 	%r1388, %r28, %r1387;
	add.s32 	%r1441, %r1388, 4;
$L__BB14_48:
	add.s64 	%rd1547, %rd49, %rd57;
	shl.b32 	%r1389, %r1441, 2;
	add.s32 	%r1391, %r1369, %r1389;
	st.shared.u32 	[%r1391], %r8;
	{ .reg .b32 tmp; mov.b64 {tmp, %r1442}, %rd1547; }
	cvt.u32.u64 	%r45, %rd1547;
	setp.gt.u64 	%p465, %rd1587, 4294967295;
	@%p465 bra 	$L__BB14_52;
	setp.eq.s64 	%p466, %rd1587, 0;
	@%p466 bra 	$L__BB14_51;
	add.s32 	%r1442, %r45, %r16;
	bra.uni 	$L__BB14_52;
$L__BB14_51:
	add.s32 	%r1392, %r45, %r1442;
	sub.s32 	%r1393, %r28, %r1392;
	add.s32 	%r1442, %r1393, 5;
$L__BB14_52:
	add.s64 	%rd1548, %rd50, %rd57;
	shl.b32 	%r1394, %r1442, 2;
	add.s32 	%r1396, %r1369, %r1394;
	st.shared.u32 	[%r1396], %r9;
	{ .reg .b32 tmp; mov.b64 {tmp, %r1443}, %rd1548; }
	cvt.u32.u64 	%r50, %rd1548;
	setp.gt.u64 	%p467, %rd1588, 4294967295;
	@%p467 bra 	$L__BB14_56;
	setp.eq.s64 	%p468, %rd1588, 0;
	@%p468 bra 	$L__BB14_55;
	add.s32 	%r1443, %r50, %r16;
	bra.uni 	$L__BB14_56;
$L__BB14_55:
	add.s32 	%r1397, %r50, %r1443;
	sub.s32 	%r1398, %r28, %r1397;
	add.s32 	%r1443, %r1398, 6;
$L__BB14_56:
	add.s64 	%rd1549, %rd51, %rd57;
	shl.b32 	%r1399, %r1443, 2;
	add.s32 	%r1401, %r1369, %r1399;
	st.shared.u32 	[%r1401], %r10;
	{ .reg .b32 tmp; mov.b64 {tmp, %r1444}, %rd1549; }
	cvt.u32.u64 	%r55, %rd1549;
	setp.gt.u64 	%p469, %rd1589, 4294967295;
	@%p469 bra 	$L__BB14_60;
	setp.eq.s64 	%p470, %rd1589, 0;
	@%p470 bra 	$L__BB14_59;
	add.s32 	%r1444, %r55, %r16;
	bra.uni 	$L__BB14_60;
$L__BB14_59:
	add.s32 	%r1402, %r55, %r1444;
	sub.s32 	%r1403, %r28, %r1402;
	add.s32 	%r1444, %r1403, 7;
$L__BB14_60:
	add.s64 	%rd1550, %rd52, %rd57;
	shl.b32 	%r1404, %r1444, 2;
	add.s32 	%r1406, %r1369, %r1404;
	st.shared.u32 	[%r1406], %r11;
	{ .reg .b32 tmp; mov.b64 {tmp, %r1445}, %rd1550; }
	cvt.u32.u64 	%r60, %rd1550;
	setp.gt.u64 	%p471, %rd1590, 4294967295;
	@%p471 bra 	$L__BB14_64;
	setp.eq.s64 	%p472, %rd1590, 0;
	@%p472 bra 	$L__BB14_63;
	add.s32 	%r1445, %r60, %r16;
	bra.uni 	$L__BB14_64;
$L__BB14_63:
	add.s32 	%r1407, %r60, %r1445;
	sub.s32 	%r1408, %r28, %r1407;
	add.s32 	%r1445, %r1408, 8;
$L__BB14_64:
	add.s64 	%rd1551, %rd53, %rd57;
	shl.b32 	%r1409, %r1445, 2;
	add.s32 	%r1411, %r1369, %r1409;
	st.shared.u32 	[%r1411], %r12;
	{ .reg .b32 tmp; mov.b64 {tmp, %r1446}, %rd1551; }
	cvt.u32.u64 	%r65, %rd1551;
	setp.gt.u64 	%p473, %rd1591, 4294967295;
	@%p473 bra 	$L__BB14_68;
	setp.eq.s64 	%p474, %rd1591, 0;
	@%p474 bra 	$L__BB14_67;
	add.s32 	%r1446, %r65, %r16;
	bra.uni 	$L__BB14_68;
$L__BB14_67:
	add.s32 	%r1412, %r65, %r1446;
	sub.s32 	%r1413, %r28, %r1412;
	add.s32 	%r1446, %r1413, 9;
$L__BB14_68:
	add.s64 	%rd1552, %rd54, %rd57;
	shl.b32 	%r1414, %r1446, 2;
	add.s32 	%r1416, %r1369, %r1414;
	st.shared.u32 	[%r1416], %r13;
	{ .reg .b32 tmp; mov.b64 {tmp, %r1447}, %rd1552; }
	cvt.u32.u64 	%r70, %rd1552;
	setp.gt.u64 	%p475, %rd1592, 4294967295;
	@%p475 bra 	$L__BB14_72;
	setp.eq.s64 	%p476, %rd1592, 0;
	@%p476 bra 	$L__BB14_71;
	add.s32 	%r1447, %r70, %r16;
	bra.uni 	$L__BB14_72;
$L__BB14_71:
	add.s32 	%r1417, %r70, %r1447;
	sub.s32 	%r1418, %r28, %r1417;
	add.s32 	%r1447, %r1418, 10;
$L__BB14_72:
	shl.b32 	%r1419, %r1447, 2;
	add.s32 	%r1421, %r1369, %r1419;
	st.shared.u32 	[%r1421], %r14;
	bar.sync 	0;
	mov.u64 	%rd58, %rd313;
	ld.param.u8 	%rs20, [%rd58];
	setp.ne.s16 	%p477, %rs20, 0;
	mov.b64 	%rd1593, 0;
	@%p477 bra 	$L__BB14_74;
	ld.param.u64 	%rd1554, [%rd58+16];
	cvta.to.global.u64 	%rd1555, %rd1554;
	ld.global.u64 	%rd1593, [%rd1555];
$L__BB14_74:
	setp.ne.s16 	%p478, %rs20, 0;
	mov.b64 	%rd1594, 0;
	@%p478 bra 	$L__BB14_76;
	ld.param.u64 	%rd1557, [%rd58+16];
	cvta.to.global.u64 	%rd1558, %rd1557;
	ld.global.u64 	%rd1594, [%rd1558+8];
$L__BB14_76:
	setp.ne.s16 	%p479, %rs20, 0;
	mov.b64 	%rd1595, 0;
	@%p479 bra 	$L__BB14_78;
	ld.param.u64 	%rd1560, [%rd58+16];
	cvta.to.global.u64 	%rd1561, %rd1560;
	ld.global.u64 	%rd1595, [%rd1561+16];
$L__BB14_78:
	ld.param.u64 	%rd1580, [_ZN3cub18CUB_300001_SM_10006detail19three_way_partition29DeviceThreeWayPartitionKernelINS2_10policy_hubIjiE10Policy1000EN6thrust24THRUST_300001_SM_1000_NS17counting_iteratorIjNS8_11use_defaultESA_SA_EEPjSC_NS8_16reverse_iteratorISC_EESC_NS0_13ScanTileStateImLb1EEENS0_21DispatchSegmentedSortILNS0_9SortOrderE0EjNS0_8NullTypeElPmSK_NS1_14segmented_sort10policy_hubIjSJ_EEE22LargeSegmentsSelectorTENSO_22SmallSegmentsSelectorTEiNS2_19streaming_context_tIlEEEEvT0_T1_T2_T3_T4_T5_T6_T7_T8_iT9__param_2];
	ld.param.u64 	%rd1576, [_ZN3cub18CUB_300001_SM_10006detail19three_way_partition29DeviceThreeWayPartitionKernelINS2_10policy_hubIjiE10Policy1000EN6thrust24THRUST_300001_SM_1000_NS17counting_iteratorIjNS8_11use_defaultESA_SA_EEPjSC_NS8_16reverse_iteratorISC_EESC_NS0_13ScanTileStateImLb1EEENS0_21DispatchSegmentedSortILNS0_9SortOrderE0EjNS0_8NullTypeElPmSK_NS1_14segmented_sort10policy_hubIjSJ_EEE22LargeSegmentsSelectorTENSO_22SmallSegmentsSelectorTEiNS2_19streaming_context_tIlEEEEvT0_T1_T2_T3_T4_T5_T6_T7_T8_iT9__param_1];
	shl.b32 	%r1422, %r1359, 2;
	add.s32 	%r74, %r1369, %r1422;
	ld.shared.u32 	%r75, [%r74];
	setp.ge.s32 	%p480, %r1359, %r16;
	cvt.u64.u32 	%rd1562, %r1359;
	add.s64 	%rd1563, %rd1593, %rd1562;
	cvta.to.global.u64 	%rd1564, %rd1576;
	shl.b64 	%rd1565, %rd1563, 2;
	add.s64 	%rd65, %rd1564, %rd1565;
	sub.s32 	%r1424, %r1359, %r16;
	cvt.s64.s32 	%rd1566, %r1424;
	add.s64 	%rd1567, %rd1594, %rd1566;
	cvta.to.global.u64 	%rd1568, %rd1580;
	shl.b64 	%rd1569, %rd1567, 2;
	add.s64 	%rd66, %rd1568, %rd1569;
	sub.s32 	%r1425, %r1359, %r17;
	cvt.s64.s32 	%rd1570, %r1425;
	add.s64 	%rd1571, %rd1595, %rd1570;
	shl.b64 	%rd1572, %rd1571, 2;
	sub.s64 	%rd67, %rd3, %rd1572;
	@%p480 bra 	$L__BB14_80;
	st.global.u32 	[%rd65], %r75;
	bra.uni 	$L__BB14_83;
$L__BB14_80:
	setp.ge.s32 	%p481, %r1359, %r17;
	@%p481 bra 	$L__BB14_82;
	st.global.u32 	[%rd66], %r75;
	bra.uni 	$L__BB14_83;
$L__BB14_82:
	st.global.u32 	[%rd67+-4], %r75;
$L__BB14_83:
	add.s32 	%r76, %r1359, 512;
	ld.shared.u32 	%r77, [%r74+2048];
	setp.lt.s32 	%p482, %r76, %r16;
	@%p482 bra 	$L__BB14_87;
	setp.lt.s32 	%p483, %r76, %r17;
	@%p483 bra 	$L__BB14_86;
	st.global.u32 	[%rd67+-2052], %r77;
	bra.uni 	$L__BB14_88;
$L__BB14_86:
	st.global.u32 	[%rd66+2048], %r77;
	bra.uni 	$L__BB14_88;
$L__BB14_87:
	st.global.u32 	[%rd65+2048], %r77;
$L__BB14_88:
	or.b32  	%r78, %r1359, 1024;
	ld.shared.u32 	%r79, [%r74+4096];
	setp.lt.s32 	%p484, %r78, %r16;
	@%p484 bra 	$L__BB14_92;
	setp.lt.s32 	%p485, %r78, %r17;
	@%p485 bra 	$L__BB14_91;
	st.global.u32 	[%rd67+-4100], %r79;
	bra.uni 	$L__BB14_93;
$L__BB14_91:
	st.global.u32 	[%rd66+4096], %r79;
	bra.uni 	$L__BB14_93;
$L__BB14_92:
	st.global.u32 	[%rd65+4096], %r79;
$L__BB14_93:
	add.s32 	%r80, %r1359, 1536;
	ld.shared.u32 	%r81, [%r74+6144];
	setp.lt.s32 	%p486, %r80, %r16;
	@%p486 bra 	$L__BB14_97;
	setp.lt.s32 	%p487, %r80, %r17;
	@%p487 bra 	$L__BB14_96;
	st.global.u32 	[%rd67+-6148], %r81;
	bra.uni 	$L__BB14_98;
$L__BB14_96:
	st.global.u32 	[%rd66+6144], %r81;
	bra.uni 	$L__BB14_98;
$L__BB14_97:
	st.global.u32 	[%rd65+6144], %r81;
$L__BB14_98:
	or.b32  	%r82, %r1359, 2048;
	ld.shared.u32 	%r83, [%r74+8192];
	setp.lt.s32 	%p488, %r82, %r16;
	@%p488 bra 	$L__BB14_102;
	setp.lt.s32 	%p489, %r82, %r17;
	@%p489 bra 	$L__BB14_101;
	st.global.u32 	[%rd67+-8196], %r83;
	bra.uni 	$L__BB14_103;
$L__BB14_101:
	st.global.u32 	[%rd66+8192], %r83;
	bra.uni 	$L__BB14_103;
$L__BB14_102:
	st.global.u32 	[%rd65+8192], %r83;
$L__BB14_103:
	add.s32 	%r84, %r1359, 2560;
	ld.shared.u32 	%r85, [%r74+10240];
	setp.lt.s32 	%p490, %r84, %r16;
	@%p490 bra 	$L__BB14_107;
	setp.lt.s32 	%p491, %r84, %r17;
	@%p491 bra 	$L__BB14_106;
	st.global.u32 	[%rd67+-10244], %r85;
	bra.uni 	$L__BB14_108;
$L__BB14_106:
	st.global.u32 	[%rd66+10240], %r85;
	bra.uni 	$L__BB14_108;
$L__BB14_107:
	st.global.u32 	[%rd65+10240], %r85;
$L__BB14_108:
	or.b32  	%r86, %r1359, 3072;
	ld.shared.u32 	%r87, [%r74+12288];
	setp.lt.s32 	%p492, %r86, %r16;
	@%p492 bra 	$L__BB14_112;
	setp.lt.s32 	%p493, %r86, %r17;
	@%p493 bra 	$L__BB14_111;
	st.global.u32 	[%rd67+-12292], %r87;
	bra.uni 	$L__BB14_113;
$L__BB14_111:
	st.global.u32 	[%rd66+12288], %r87;
	bra.uni 	$L__BB14_113;
$L__BB14_112:
	st.global.u32 	[%rd65+12288], %r87;
$L__BB14_113:
	add.s32 	%r88, %r1359, 3584;
	ld.shared.u32 	%r89, [%r74+14336];
	setp.lt.s32 	%p494, %r88, %r16;
	@%p494 bra 	$L__BB14_117;
	setp.lt.s32 	%p495, %r88, %r17;
	@%p495 bra 	$L__BB14_116;
	st.global.u32 	[%rd67+-14340], %r89;
	bra.uni 	$L__BB14_118;
$L__BB14_116:
	st.global.u32 	[%rd66+14336], %r89;
	bra.uni 	$L__BB14_118;
$L__BB14_117:
	st.global.u32 	[%rd65+14336], %r89;
$L__BB14_118:
	or.b32  	%r90, %r1359, 4096;
	ld.shared.u32 	%r91, [%r74+16384];
	setp.lt.s32 	%p496, %r90, %r16;
	@%p496 bra 	$L__BB14_122;
	setp.lt.s32 	%p497, %r90, %r17;
	@%p497 bra 	$L__BB14_121;
	st.global.u32 	[%rd67+-16388], %r91;
	bra.uni 	$L__BB14_123;
$L__BB14_121:
	st.global.u32 	[%rd66+16384], %r91;
	bra.uni 	$L__BB14_123;
$L__BB14_122:
	st.global.u32 	[%rd65+16384], %r91;
$L__BB14_123:
	add.s32 	%r92, %r1359, 4608;
	ld.shared.u32 	%r93, [%r74+18432];
	setp.lt.s32 	%p498, %r92, %r16;
	@%p498 bra 	$L__BB14_127;
	setp.lt.s32 	%p499, %r92, %r17;
	@%p499 bra 	$L__BB14_126;
	st.global.u32 	[%rd67+-18436], %r93;
	bra.uni 	$L__BB14_128;
$L__BB14_126:
	st.global.u32 	[%rd66+18432], %r93;
	bra.uni 	$L__BB14_128;
$L__BB14_127:
	st.global.u32 	[%rd65+18432], %r93;
$L__BB14_128:
	or.b32  	%r94, %r1359, 5120;
	ld.shared.u32 	%r95, [%r74+20480];
	setp.lt.s32 	%p500, %r94, %r16;
	@%p500 bra 	$L__BB14_132;
	setp.lt.s32 	%p501, %r94, %r17;
	@%p501 bra 	$L__BB14_131;
	st.global.u32 	[%rd67+-20484], %r95;
	bra.uni 	$L__BB14_677;
$L__BB14_131:
	st.global.u32 	[%rd66+20480], %r95;
	bra.uni 	$L__BB14_677;
$L__BB14_132:
	st.global.u32 	[%rd65+20480], %r95;
	bra.uni 	$L__BB14_677;
$L__BB14_133:
	ld.param.u8 	%rs15, [%rd1];
	setp.eq.s16 	%p289, %rs15, 0;
	ld.param.u32 	%r1000, [%rd1+8];
	selp.b32 	%r1001, %r1000, 0, %p289;
	mov.u32 	%r1002, %tid.x;
	mad.lo.s32 	%r1003, %r1002, 11, %r3;
	add.s32 	%r1004, %r1003, %r1;
	add.s32 	%r96, %r1004, %r1001;
	add.s32 	%r97, %r96, 1;
	add.s32 	%r98, %r96, 2;
	add.s32 	%r99, %r96, 3;
	add.s32 	%r100, %r96, 4;
	add.s32 	%r101, %r96, 5;
	add.s32 	%r102, %r96, 6;
	add.s32 	%r103, %r96, 7;
	add.s32 	%r104, %r96, 8;
	add.s32 	%r105, %r96, 9;
	add.s32 	%r106, %r96, 10;
	cvt.u64.u32 	%rd68, %r96;
	add.s64 	%rd988, %rd308, %rd68;
	shl.b64 	%rd989, %rd988, 3;
	add.s64 	%rd990, %rd6, %rd989;
	ld.global.u64 	%rd991, [%rd990];
	add.s64 	%rd992, %rd5, %rd989;
	ld.global.u64 	%rd993, [%rd992];
	sub.s64 	%rd994, %rd991, %rd993;
	setp.gt.s64 	%p290, %rd994, %rd305;
	mov.b64 	%rd1596, 4294967296;
	@%p290 bra 	$L__BB14_135;
	add.s64 	%rd995, %rd312, %rd68;
	shl.b64 	%rd996, %rd995, 3;
	add.s64 	%rd997, %rd10, %rd996;
	ld.global.u64 	%rd998, [%rd997];
	add.s64 	%rd999, %rd9, %rd996;
	ld.global.u64 	%rd1000, [%rd999];
	sub.s64 	%rd1001, %rd998, %rd1000;
	setp.lt.s64 	%p291, %rd1001, %rd309;
	selp.u64 	%rd1596, 1, 0, %p291;
$L__BB14_135:
	cvt.u64.u32 	%rd71, %r97;
	add.s64 	%rd1003, %rd308, %rd71;
	shl.b64 	%rd1004, %rd1003, 3;
	add.s64 	%rd1005, %rd6, %rd1004;
	ld.global.u64 	%rd1006, [%rd1005];
	add.s64 	%rd1007, %rd5, %rd1004;
	ld.global.u64 	%rd1008, [%rd1007];
	sub.s64 	%rd1009, %rd1006, %rd1008;
	setp.gt.s64 	%p292, %rd1009, %rd305;
	mov.b64 	%rd1597, 4294967296;
	@%p292 bra 	$L__BB14_137;
	add.s64 	%rd1010, %rd312, %rd71;
	shl.b64 	%rd1011, %rd1010, 3;
	add.s64 	%rd1012, %rd10, %rd1011;
	ld.global.u64 	%rd1013, [%rd1012];
	add.s64 	%rd1014, %rd9, %rd1011;
	ld.global.u64 	%rd1015, [%rd1014];
	sub.s64 	%rd1016, %rd1013, %rd1015;
	setp.lt.s64 	%p293, %rd1016, %rd309;
	selp.u64 	%rd1597, 1, 0, %p293;
$L__BB14_137:
	cvt.u64.u32 	%rd74, %r98;
	add.s64 	%rd1018, %rd308, %rd74;
	shl.b64 	%rd1019, %rd1018, 3;
	add.s64 	%rd1020, %rd6, %rd1019;
	ld.global.u64 	%rd1021, [%rd1020];
	add.s64 	%rd1022, %rd5, %rd1019;
	ld.global.u64 	%rd1023, [%rd1022];
	sub.s64 	%rd1024, %rd1021, %rd1023;
	setp.gt.s64 	%p294, %rd1024, %rd305;
	mov.b64 	%rd1598, 4294967296;
	@%p294 bra 	$L__BB14_139;
	add.s64 	%rd1025, %rd312, %rd74;
	shl.b64 	%rd1026, %rd1025, 3;
	add.s64 	%rd1027, %rd10, %rd1026;
	ld.global.u64 	%rd1028, [%rd1027];
	add.s64 	%rd1029, %rd9, %rd1026;
	ld.global.u64 	%rd1030, [%rd1029];
	sub.s64 	%rd1031, %rd1028, %rd1030;
	setp.lt.s64 	%p295, %rd1031, %rd309;
	selp.u64 	%rd1598, 1, 0, %p295;
$L__BB14_139:
	cvt.u64.u32 	%rd77, %r99;
	add.s64 	%rd1033, %rd308, %rd77;
	shl.b64 	%rd1034, %rd1033, 3;
	add.s64 	%rd1035, %rd6, %rd1034;
	ld.global.u64 	%rd1036, [%rd1035];
	add.s64 	%rd1037, %rd5, %rd1034;
	ld.global.u64 	%rd1038, [%rd1037];
	sub.s64 	%rd1039, %rd1036, %rd1038;
	setp.gt.s64 	%p296, %rd1039, %rd305;
	mov.b64 	%rd1599, 4294967296;
	@%p296 bra 	$L__BB14_141;
	add.s64 	%rd1040, %rd312, %rd77;
	shl.b64 	%rd1041, %rd1040, 3;
	add.s64 	%rd1042, %rd10, %rd1041;
	ld.global.u64 	%rd1043, [%rd1042];
	add.s64 	%rd1044, %rd9, %rd1041;
	ld.global.u64 	%rd1045, [%rd1044];
	sub.s64 	%rd1046, %rd1043, %rd1045;
	setp.lt.s64 	%p297, %rd1046, %rd309;
	selp.u64 	%rd1599, 1, 0, %p297;
$L__BB14_141:
	cvt.u64.u32 	%rd80, %r100;
	add.s64 	%rd1048, %rd308, %rd80;
	shl.b64 	%rd1049, %rd1048, 3;
	add.s64 	%rd1050, %rd6, %rd1049;
	ld.global.u64 	%rd1051, [%rd1050];
	add.s64 	%rd1052, %rd5, %rd1049;
	ld.global.u64 	%rd1053, [%rd1052];
	sub.s64 	%rd1054, %rd1051, %rd1053;
	setp.gt.s64 	%p298, %rd1054, %rd305;
	mov.b64 	%rd1600, 4294967296;
	@%p298 bra 	$L__BB14_143;
	add.s64 	%rd1055, %rd312, %rd80;
	shl.b64 	%rd1056, %rd1055, 3;
	add.s64 	%rd1057, %rd10, %rd1056;
	ld.global.u64 	%rd1058, [%rd1057];
	add.s64 	%rd1059, %rd9, %rd1056;
	ld.global.u64 	%rd1060, [%rd1059];
	sub.s64 	%rd1061, %rd1058, %rd1060;
	setp.lt.s64 	%p299, %rd1061, %rd309;
	selp.u64 	%rd1600, 1, 0, %p299;
$L__BB14_143:
	cvt.u64.u32 	%rd83, %r101;
	add.s64 	%rd1063, %rd308, %rd83;
	shl.b64 	%rd1064, %rd1063, 3;
	add.s64 	%rd1065, %rd6, %rd1064;
	ld.global.u64 	%rd1066, [%rd1065];
	add.s64 	%rd1067, %rd5, %rd1064;
	ld.global.u64 	%rd1068, [%rd1067];
	sub.s64 	%rd1069, %rd1066, %rd1068;
	setp.gt.s64 	%p300, %rd1069, %rd305;
	mov.b64 	%rd1601, 4294967296;
	@%p300 bra 	$L__BB14_145;
	add.s64 	%rd1070, %rd312, %rd83;
	shl.b64 	%rd1071, %rd1070, 3;
	add.s64 	%rd1072, %rd10, %rd1071;
	ld.global.u64 	%rd1073, [%rd1072];
	add.s64 	%rd1074, %rd9, %rd1071;
	ld.global.u64 	%rd1075, [%rd1074];
	sub.s64 	%rd1076, %rd1073, %rd1075;
	setp.lt.s64 	%p301, %rd1076, %rd309;
	selp.u64 	%rd1601, 1, 0, %p301;
$L__BB14_145:
	cvt.u64.u32 	%rd86, %r102;
	add.s64 	%rd1078, %rd308, %rd86;
	shl.b64 	%rd1079, %rd1078, 3;
	add.s64 	%rd1080, %rd6, %rd1079;
	ld.global.u64 	%rd1081, [%rd1080];
	add.s64 	%rd1082, %rd5, %rd1079;
	ld.global.u64 	%rd1083, [%rd1082];
	sub.s64 	%rd1084, %rd1081, %rd1083;
	setp.gt.s64 	%p302, %rd1084, %rd305;
	mov.b64 	%rd1602, 4294967296;
	@%p302 bra 	$L__BB14_147;
	add.s64 	%rd1085, %rd312, %rd86;
	shl.b64 	%rd1086, %rd1085, 3;
	add.s64 	%rd1087, %rd10, %rd1086;
	ld.global.u64 	%rd1088, [%rd1087];
	add.s64 	%rd1089, %rd9, %rd1086;
	ld.global.u64 	%rd1090, [%rd1089];
	sub.s64 	%rd1091, %rd1088, %rd1090;
	setp.lt.s64 	%p303, %rd1091, %rd309;
	selp.u64 	%rd1602, 1, 0, %p303;
$L__BB14_147:
	cvt.u64.u32 	%rd89, %r103;
	add.s64 	%rd1093, %rd308, %rd89;
	shl.b64 	%rd1094, %rd1093, 3;
	add.s64 	%rd1095, %rd6, %rd1094;
	ld.global.u64 	%rd1096, [%rd1095];
	add.s64 	%rd1097, %rd5, %rd1094;
	ld.global.u64 	%rd1098, [%rd1097];
	sub.s64 	%rd1099, %rd1096, %rd1098;
	setp.gt.s64 	%p304, %rd1099, %rd305;
	mov.b64 	%rd1603, 4294967296;
	@%p304 bra 	$L__BB14_149;
	add.s64 	%rd1100, %rd312, %rd89;
	shl.b64 	%rd1101, %rd1100, 3;
	add.s64 	%rd1102, %rd10, %rd1101;
	ld.global.u64 	%rd1103, [%rd1102];
	add.s64 	%rd1104, %rd9, %rd1101;
	ld.global.u64 	%rd1105, [%rd1104];
	sub.s64 	%rd1106, %rd1103, %rd1105;
	setp.lt.s64 	%p305, %rd1106, %rd309;
	selp.u64 	%rd1603, 1, 0, %p305;
$L__BB14_149:
	cvt.u64.u32 	%rd92, %r104;
	add.s64 	%rd1108, %rd308, %rd92;
	shl.b64 	%rd1109, %rd1108, 3;
	add.s64 	%rd1110, %rd6, %rd1109;
	ld.global.u64 	%rd1111, [%rd1110];
	add.s64 	%rd1112, %rd5, %rd1109;
	ld.global.u64 	%rd1113, [%rd1112];
	sub.s64 	%rd1114, %rd1111, %rd1113;
	setp.gt.s64 	%p306, %rd1114, %rd305;
	mov.b64 	%rd1604, 4294967296;
	@%p306 bra 	$L__BB14_151;
	add.s64 	%rd1115, %rd312, %rd92;
	shl.b64 	%rd1116, %rd1115, 3;
	add.s64 	%rd1117, %rd10, %rd1116;
	ld.global.u64 	%rd1118, [%rd1117];
	add.s64 	%rd1119, %rd9, %rd1116;
	ld.global.u64 	%rd1120, [%rd1119];
	sub.s64 	%rd1121, %rd1118, %rd1120;
	setp.lt.s64 	%p307, %rd1121, %rd309;
	selp.u64 	%rd1604, 1, 0, %p307;
$L__BB14_151:
	cvt.u64.u32 	%rd1123, %r105;
	add.s64 	%rd1124, %rd308, %rd1123;
	shl.b64 	%rd1125, %rd1124, 3;
	add.s64 	%rd1126, %rd6, %rd1125;
	ld.global.u64 	%rd1127, [%rd1126];
	add.s64 	%rd1128, %rd5, %rd1125;
	ld.global.u64 	%rd1129, [%rd1128];
	sub.s64 	%rd1130, %rd1127, %rd1129;
	setp.gt.s64 	%p308, %rd1130, %rd305;
	mov.b64 	%rd1605, 4294967296;
	@%p308 bra 	$L__BB14_153;
	add.s64 	%rd1132, %rd312, %rd1123;
	shl.b64 	%rd1133, %rd1132, 3;
	add.s64 	%rd1134, %rd10, %rd1133;
	ld.global.u64 	%rd1135, [%rd1134];
	add.s64 	%rd1136, %rd9, %rd1133;
	ld.global.u64 	%rd1137, [%rd1136];
	sub.s64 	%rd1138, %rd1135, %rd1137;
	setp.lt.s64 	%p309, %rd1138, %rd309;
	selp.u64 	%rd1605, 1, 0, %p309;
$L__BB14_153:
	cvt.u64.u32 	%rd98, %r106;
	add.s64 	%rd1140, %rd308, %rd98;
	shl.b64 	%rd1141, %rd1140, 3;
	add.s64 	%rd1142, %rd6, %rd1141;
	ld.global.u64 	%rd1143, [%rd1142];
	add.s64 	%rd1144, %rd5, %rd1141;
	ld.global.u64 	%rd1145, [%rd1144];
	sub.s64 	%rd1146, %rd1143, %rd1145;
	setp.gt.s64 	%p310, %rd1146, %rd305;
	mov.b64 	%rd1606, 4294967296;
	@%p310 bra 	$L__BB14_155;
	add.s64 	%rd1147, %rd312, %rd98;
	shl.b64 	%rd1148, %rd1147, 3;
	add.s64 	%rd1149, %rd10, %rd1148;
	ld.global.u64 	%rd1150, [%rd1149];
	add.s64 	%rd1151, %rd9, %rd1148;
	ld.global.u64 	%rd1152, [%rd1151];
	sub.s64 	%rd1153, %rd1150, %rd1152;
	setp.lt.s64 	%p311, %rd1153, %rd309;
	selp.u64 	%rd1606, 1, 0, %p311;
$L__BB14_155:
	bar.sync 	0;
	add.s64 	%rd101, %rd1597, %rd1596;
	add.s64 	%rd102, %rd1598, %rd101;
	add.s64 	%rd103, %rd1599, %rd102;
	add.s64 	%rd104, %rd1600, %rd103;
	add.s64 	%rd105, %rd1601, %rd104;
	add.s64 	%rd106, %rd1602, %rd105;
	add.s64 	%rd107, %rd1603, %rd106;
	add.s64 	%rd108, %rd1604, %rd107;
	add.s64 	%rd109, %rd1605, %rd108;
	add.s64 	%rd1154, %rd1606, %rd109;
	mov.b64 	{%r1007, %r1012}, %rd1154;
	// begin inline asm
	mov.u32 %r1005, %laneid;
	// end inline asm
	mov.b32 	%r1013, 1;
	mov.b32 	%r1054, 0;
	mov.b32 	%r1055, -1;
	// begin inline asm
	shfl.sync.up.b32 %r1006, %r1007, %r1013, %r1054, %r1055;
	// end inline asm
	// begin inline asm
	shfl.sync.up.b32 %r1011, %r1012, %r1013, %r1054, %r1055;
	// end inline asm
	mov.b64 	%rd1155, {%r1006, %r1011};
	setp.lt.s32 	%p312, %r1005, 1;
	selp.b64 	%rd1156, 0, %rd1155, %p312;
	add.s64 	%rd1157, %rd1156, %rd1154;
	mov.b64 	{%r1017, %r1022}, %rd1157;
	mov.b32 	%r1023, 2;
	// begin inline asm
	shfl.sync.up.b32 %r1016, %r1017, %r1023, %r1054, %r1055;
	// end inline asm
	// begin inline asm
	shfl.sync.up.b32 %r1021, %r1022, %r1023, %r1054, %r1055;
	// end inline asm
	mov.b64 	%rd1158, {%r1016, %r1021};
	setp.lt.s32 	%p313, %r1005, 2;
	selp.b64 	%rd1159, 0, %rd1158, %p313;
	add.s64 	%rd1160, %rd1159, %rd1157;
	mov.b64 	{%r1027, %r1032}, %rd1160;
	mov.b32 	%r1033, 4;
	// begin inline asm
	shfl.sync.up.b32 %r1026, %r1027, %r1033, %r1054, %r1055;
	// end inline asm
	// begin inline asm
	shfl.sync.up.b32 %r1031, %r1032, %r1033, %r1054, %r1055;
	// end inline asm
	mov.b64 	%rd1161, {%r1026, %r1031};
	setp.lt.s32 	%p314, %r1005, 4;
	selp.b64 	%rd1162, 0, %rd1161, %p314;
	add.s64 	%rd1163, %rd1162, %rd1160;
	mov.b64 	{%r1037, %r1042}, %rd1163;
	mov.b32 	%r1043, 8;
	// begin inline asm
	shfl.sync.up.b32 %r1036, %r1037, %r1043, %r1054, %r1055;
	// end inline asm
	// begin inline asm
	shfl.sync.up.b32 %r1041, %r1042, %r1043, %r1054, %r1055;
	// end inline asm
	mov.b64 	%rd1164, {%r1036, %r1041};
	setp.lt.s32 	%p315, %r1005, 8;
	selp.b64 	%rd1165, 0, %rd1164, %p315;
	add.s64 	%rd1166, %rd1165, %rd1163;
	mov.b64 	{%r1047, %r1052}, %rd1166;
	mov.b32 	%r1053, 16;
	// begin inline asm
	shfl.sync.up.b32 %r1046, %r1047, %r1053, %r1054, %r1055;
	// end inline asm
	// begin inline asm
	shfl.sync.up.b32 %r1051, %r1052, %r1053, %r1054, %r1055;
	// end inline asm
	mov.b64 	%rd1167, {%r1046, %r1051};
	setp.lt.s32 	%p316, %r1005, 16;
	selp.b64 	%rd1168, 0, %rd1167, %p316;
	add.s64 	%rd110, %rd1168, %rd1166;
	setp.ne.s32 	%p317, %r1005, 31;
	@%p317 bra 	$L__BB14_157;
	mov.u32 	%r1056, %tid.x;
	shr.u32 	%r1057, %r1056, 2;
	and.b32  	%r1058, %r1057, 248;
	mov.u32 	%r1059, _ZZN3cub18CUB_300001_SM_10006detail19three_way_partition29DeviceThreeWayPartitionKernelINS2_10policy_hubIjiE10Policy1000EN6thrust24THRUST_300001_SM_1000_NS17counting_iteratorIjNS8_11use_defaultESA_SA_EEPjSC_NS8_16reverse_iteratorISC_EESC_NS0_13ScanTileStateImLb1EEENS0_21DispatchSegmentedSortILNS0_9SortOrderE0EjNS0_8NullTypeElPmSK_NS1_14segmented_sort10policy_hubIjSJ_EEE22LargeSegmentsSelectorTENSO_22SmallSegmentsSelectorTEiNS2_19streaming_context_tIlEEEEvT0_T1_T2_T3_T4_T5_T6_T7_T8_iT9_E12temp_storage;
	add.s32 	%r1060, %r1059, %r1058;
	st.shared.u64 	[%r1060], %rd110;
$L__BB14_157:
	add.s64 	%rd1169, %rd1606, %rd109;
	sub.s64 	%rd1170, %rd110, %rd1169;
	bar.sync 	0;
	ld.shared.v2.u64 	{%rd1171, %rd1172}, [_ZZN3cub18CUB_300001_SM_10006detail19three_way_partition29DeviceThreeWayPartitionKernelINS2_10policy_hubIjiE10Policy1000EN6thrust24THRUST_300001_SM_1000_NS17counting_iteratorIjNS8_11use_defaultESA_SA_EEPjSC_NS8_16reverse_iteratorISC_EESC_NS0_13ScanTileStateImLb1EEENS0_21DispatchSegmentedSortILNS0_9SortOrderE0EjNS0_8NullTypeElPmSK_NS1_14segmented_sort10policy_hubIjSJ_EEE22LargeSegmentsSelectorTENSO_22SmallSegmentsSelectorTEiNS2_19streaming_context_tIlEEEEvT0_T1_T2_T3_T4_T5_T6_T7_T8_iT9_E12temp_storage];
	mov.u32 	%r1061, %tid.x;
	shr.u32 	%r1062, %r1061, 5;
	add.s64 	%rd1173, %rd1172, %rd1171;
	setp.eq.s32 	%p318, %r1062, 2;
	selp.b64 	%rd1174, %rd1173, %rd1171, %p318;
	ld.shared.v2.u64 	{%rd1175, %rd1176}, [_ZZN3cub18CUB_300001_SM_10006detail19three_way_partition29DeviceThreeWayPartitionKernelINS2_10policy_hubIjiE10Policy1000EN6thrust24THRUST_300001_SM_1000_NS17counting_iteratorIjNS8_11use_defaultESA_SA_EEPjSC_NS8_16reverse_iteratorISC_EESC_NS0_13ScanTileStateImLb1EEENS0_21DispatchSegmentedSortILNS0_9SortOrderE0EjNS0_8NullTypeElPmSK_NS1_14segmented_sort10policy_hubIjSJ_EEE22LargeSegmentsSelectorTENSO_22SmallSegmentsSelectorTEiNS2_19streaming_context_tIlEEEEvT0_T1_T2_T3_T4_T5_T6_T7_T8_iT9_E12temp_storage+16];
	add.s64 	%rd1177, %rd1173, %rd1175;
	setp.eq.s32 	%p319, %r1062, 3;
	selp.b64 	%rd1178, %rd1177, %rd1174, %p319;
	add.s64 	%rd1179, %rd1177, %rd1176;
	setp.eq.s32 	%p320, %r1062, 4;
	selp.b64 	%rd1180, %rd1179, %rd1178, %p320;
	ld.shared.v2.u64 	{%rd1181, %rd1182}, [_ZZN3cub18CUB_300001_SM_10006detail19three_way_partition29DeviceThreeWayPartitionKernelINS2_10policy_hubIjiE10Policy1000EN6thrust24THRUST_300001_SM_1000_NS17counting_iteratorIjNS8_11use_defaultESA_SA_EEPjSC_NS8_16reverse_iteratorISC_EESC_NS0_13ScanTileStateImLb1EEENS0_21DispatchSegmentedSortILNS0_9SortOrderE0EjNS0_8NullTypeElPmSK_NS1_14segmented_sort10policy_hubIjSJ_EEE22LargeSegmentsSelectorTENSO_22SmallSegmentsSelectorTEiNS2_19streaming_context_tIlEEEEvT0_T1_T2_T3_T4_T5_T6_T7_T8_iT9_E12temp_storage+32];
	add.s64 	%rd1183, %rd1179, %rd1181;
	setp.eq.s32 	%p321, %r1062, 5;
	selp.b64 	%rd1184, %rd1183, %rd1180, %p321;
	add.s64 	%rd1185, %rd1183, %rd1182;
	setp.eq.s32 	%p322, %r1062, 6;
	selp.b64 	%rd1186, %rd1185, %rd1184, %p322;
	ld.shared.v2.u64 	{%rd1187, %rd1188}, [_ZZN3cub18CUB_300001_SM_10006detail19three_way_partition29DeviceThreeWayPartitionKernelINS2_10policy_hubIjiE10Policy1000EN6thrust24THRUST_300001_SM_1000_NS17counting_iteratorIjNS8_11use_defaultESA_SA_EEPjSC_NS8_16reverse_iteratorISC_EESC_NS0_13ScanTileStateImLb1EEENS0_21DispatchSegmentedSortILNS0_9SortOrderE0EjNS0_8NullTypeElPmSK_NS1_14segmented_sort10policy_hubIjSJ_EEE22LargeSegmentsSelectorTENSO_22SmallSegmentsSelectorTEiNS2_19streaming_context_tIlEEEEvT0_T1_T2_T3_T4_T5_T6_T7_T8_iT9_E12temp_storage+48];
	add.s64 	%rd1189, %rd1185, %rd1187;
	setp.eq.s32 	%p323, %r1062, 7;
	selp.b64 	%rd1190, %rd1189, %rd1186, %p323;
	add.s64 	%rd1191, %rd1189, %rd1188;
	setp.eq.s32 	%p324, %r1062, 8;
	selp.b64 	%rd1192, %rd1191, %rd1190, %p324;
	ld.shared.v2.u64 	{%rd1193, %rd1194}, [_ZZN3cub18CUB_300001_SM_10006detail19three_way_partition29DeviceThreeWayPartitionKernelINS2_10policy_hubIjiE10Policy1000EN6thrust24THRUST_300001_SM_1000_NS17counting_iteratorIjNS8_11use_defaultESA_SA_EEPjSC_NS8_16reverse_iteratorISC_EESC_NS0_13ScanTileStateImLb1EEENS0_21DispatchSegmentedSortILNS0_9SortOrderE0EjNS0_8NullTypeElPmSK_NS1_14segmented_sort10policy_hubIjSJ_EEE22LargeSegmentsSelectorTENSO_22SmallSegmentsSelectorTEiNS2_19streaming_context_tIlEEEEvT0_T1_T2_T3_T4_T5_T6_T7_T8_iT9_E12temp_storage+64];
	add.s64 	%rd1195, %rd1191, %rd1193;
	setp.eq.s32 	%p325, %r1062, 9;
	selp.b64 	%rd1196, %rd1195, %rd1192, %p325;
	add.s64 	%rd1197, %rd1195, %rd1194;
	setp.eq.s32 	%p326, %r1062, 10;
	selp.b64 	%rd1198, %rd1197, %rd1196, %p326;
	ld.shared.v2.u64 	{%rd1199, %rd1200}, [_ZZN3cub18CUB_300001_SM_10006detail19three_way_partition29DeviceThreeWayPartitionKernelINS2_10policy_hubIjiE10Policy1000EN6thrust24THRUST_300001_SM_1000_NS17counting_iteratorIjNS8_11use_defaultESA_SA_EEPjSC_NS8_16reverse_iteratorISC_EESC_NS0_13ScanTileStateImLb1EEENS0_21DispatchSegmentedSortILNS0_9SortOrderE0EjNS0_8NullTypeElPmSK_NS1_14segmented_sort10policy_hubIjSJ_EEE22LargeSegmentsSelectorTENSO_22SmallSegmentsSelectorTEiNS2_19streaming_context_tIlEEEEvT0_T1_T2_T3_T4_T5_T6_T7_T8_iT9_E12temp_storage+80];
	add.s64 	%rd1201, %rd1197, %rd1199;
	setp.eq.s32 	%p327, %r1062, 11;
	selp.b64 	%rd1202, %rd1201, %rd1198, %p327;
	add.s64 	%rd1203, %rd1201, %rd1200;
	setp.eq.s32 	%p328, %r1062, 12;
	selp.b64 	%rd1204, %rd1203, %rd1202, %p328;
	ld.shared.v2.u64 	{%rd1205, %rd1206}, [_ZZN3cub18CUB_300001_SM_10006detail19three_way_partition29DeviceThreeWayPartitionKernelINS2_10policy_hubIjiE10Policy1000EN6thrust24THRUST_300001_SM_1000_NS17counting_iteratorIjNS8_11use_defaultESA_SA_EEPjSC_NS8_16reverse_iteratorISC_EESC_NS0_13ScanTileStateImLb1EEENS0_21DispatchSegmentedSortILNS0_9SortOrderE0EjNS0_8NullTypeElPmSK_NS1_14segmented_sort10policy_hubIjSJ_EEE22LargeSegmentsSelectorTENSO_22SmallSegmentsSelectorTEiNS2_19streaming_context_tIlEEEEvT0_T1_T2_T3_T4_T5_T6_T7_T8_iT9_E12temp_storage+96];
	add.s64 	%rd1207, %rd1203, %rd1205;
	setp.eq.s32 	%p329, %r1062, 13;
	selp.b64 	%rd1208, %rd1207, %rd1204, %p329;
	add.s64 	%rd1209, %rd1207, %rd1206;
	setp.eq.s32 	%p330, %r1062, 14;
	selp.b64 	%rd1210, %rd1209, %rd1208, %p330;
	ld.shared.v2.u64 	{%rd1211, %rd1212}, [_ZZN3cub18CUB_300001_SM_10006detail19three_way_partition29DeviceThreeWayPartitionKernelINS2_10policy_hubIjiE10Policy1000EN6thrust24THRUST_300001_SM_1000_NS17counting_iteratorIjNS8_11use_defaultESA_SA_EEPjSC_NS8_16reverse_iteratorISC_EESC_NS0_13ScanTileStateImLb1EEENS0_21DispatchSegmentedSortILNS0_9SortOrderE0EjNS0_8NullTypeElPmSK_NS1_14segmented_sort10policy_hubIjSJ_EEE22LargeSegmentsSelectorTENSO_22SmallSegmentsSelectorTEiNS2_19streaming_context_tIlEEEEvT0_T1_T2_T3_T4_T5_T6_T7_T8_iT9_E12temp_storage+112];
	add.s64 	%rd1213, %rd1209, %rd1211;
	setp.eq.s32 	%p331, %r1062, 15;
	selp.b64 	%rd1214, %rd1213, %rd1210, %p331;
	add.s64 	%rd111, %rd1213, %rd1212;
	setp.gt.u32 	%p332, %r1061, 31;
	setp.lt.u32 	%p333, %r1061, 32;
	setp.eq.s32 	%p334, %r1005, 0;
	selp.b64 	%rd1215, 0, %rd1170, %p334;
	add.s64 	%rd1613, %rd1214, %rd1215;
	selp.b64 	%rd113, %rd1170, %rd1613, %p333;
	@%p332 bra 	$L__BB14_173;
	mov.u32 	%r1063, %tid.x;
	setp.ne.s32 	%p335, %r1063, 0;
	mov.u32 	%r1064, %ctaid.x;
	mul.wide.u32 	%rd1216, %r1064, 16;
	add.s64 	%rd114, %rd2, %rd1216;
	@%p335 bra 	$L__BB14_160;
	st.shared.u64 	[_ZZN3cub18CUB_300001_SM_10006detail19three_way_partition29DeviceThreeWayPartitionKernelINS2_10policy_hubIjiE10Policy1000EN6thrust24THRUST_300001_SM_1000_NS17counting_iteratorIjNS8_11use_defaultESA_SA_EEPjSC_NS8_16reverse_iteratorISC_EESC_NS0_13ScanTileStateImLb1EEENS0_21DispatchSegmentedSortILNS0_9SortOrderE0EjNS0_8NullTypeElPmSK_NS1_14segmented_sort10policy_hubIjSJ_EEE22LargeSegmentsSelectorTENSO_22SmallSegmentsSelectorTEiNS2_19streaming_context_tIlEEEEvT0_T1_T2_T3_T4_T5_T6_T7_T8_iT9_E12temp_storage+184], %rd111;
	add.s64 	%rd1217, %rd114, 512;
	mov.b64 	%rd1218, 100;
	// begin inline asm
	st.relaxed.gpu.v2.u64 [%rd1217], {%rd1218, %rd111};
	// end inline asm
$L__BB14_160:
	mov.u32 	%r1453, %ctaid.x;
	mov.u32 	%r1067, %tid.x;
	mov.b32 	%r1065, 840;
	// begin inline asm
	nanosleep.u32 %r1065;
	// end inline asm
	mul.wide.u32 	%rd1223, %r1067, 16;
	xor.b64  	%rd1224, %rd1223, -16;
	add.s64 	%rd1225, %rd114, %rd1224;
	add.s64 	%rd1222, %rd1225, 512;
	// begin inline asm
	ld.relaxed.gpu.v2.u64 {%rd1611, %rd1608}, [%rd1222];
	// end inline asm
	mov.b32 	%r1449, 36;
$L__BB14_161:
	setp.eq.s64 	%p336, %rd1611, 99;
	mov.b32 	%r1068, -1;
	vote.sync.any.pred 	%p337, %p336, %r1068;
	not.pred 	%p338, %p337;
	@%p338 bra 	$L__BB14_163;
	mul.lo.s32 	%r1295, %r1453, 16807;
	and.b32  	%r1453, %r1295, 2147483647;
	add.s32 	%r1296, %r1449, 1;
	rem.u32 	%r1294, %r1453, %r1296;
	// begin inline asm
	nanosleep.u32 %r1294;
	// end inline asm
	shr.u32 	%r1449, %r1449, 1;
	mov.u32 	%r1297, %tid.x;
	mul.wide.u32 	%rd1309, %r1297, 16;
	xor.b64  	%rd1310, %rd1309, -16;
	add.s64 	%rd1311, %rd114, %rd1310;
	add.s64 	%rd1308, %rd1311, 512;
	// begin inline asm
	ld.relaxed.gpu.v2.u64 {%rd1611, %rd1608}, [%rd1308];
	// end inline asm
	bra.uni 	$L__BB14_161;
$L__BB14_163:
	setp.eq.s64 	%p339, %rd1611, 101;
	mov.b32 	%r1120, -1;
	vote.sync.ballot.b32 	%r1122, %p339, %r1120;
	// begin inline asm
	mov.u32 %r1070, %lanemask_ge;
	// end inline asm
	and.b32  	%r1123, %r1122, %r1070;
	or.b32  	%r1124, %r1123, -2147483648;
	add.s32 	%r1125, %r1124, -1;
	not.b32 	%r1126, %r1124;
	and.b32  	%r1127, %r1126, %r1125;
	popc.b32 	%r1074, %r1127;
	mov.b64 	{%r1072, %r1077}, %rd1608;
	mov.b32 	%r1078, 1;
	// begin inline asm
	shfl.sync.down.b32 %r1071, %r1072, %r1078, %r1074, %r1120;
	// end inline asm
	// begin inline asm
	shfl.sync.down.b32 %r1076, %r1077, %r1078, %r1074, %r1120;
	// end inline asm
	mov.b64 	%rd1226, {%r1071, %r1076};
	setp.lt.s32 	%p341, %r1005, %r1074;
	selp.b64 	%rd1227, %rd1226, 0, %p341;
	add.s64 	%rd1228, %rd1227, %rd1608;
	mov.b64 	{%r1082, %r1087}, %rd1228;
	mov.b32 	%r1088, 2;
	// begin inline asm
	shfl.sync.down.b32 %r1081, %r1082, %r1088, %r1074, %r1120;
	// end inline asm
	// begin inline asm
	shfl.sync.down.b32 %r1086, %r1087, %r1088, %r1074, %r1120;
	// end inline asm
	mov.b64 	%rd1229, {%r1081, %r1086};
	add.s32 	%r1128, %r1005, 2;
	setp.gt.s32 	%p342, %r1128, %r1074;
	selp.b64 	%rd1230, 0, %rd1229, %p342;
	add.s64 	%rd1231, %rd1230, %rd1228;
	mov.b64 	{%r1092, %r1097}, %rd1231;
	mov.b32 	%r1098, 4;
	// begin inline asm
	shfl.sync.down.b32 %r1091, %r1092, %r1098, %r1074, %r1120;
	// end inline asm
	// begin inline asm
	shfl.sync.down.b32 %r1096, %r1097, %r1098, %r1074, %r1120;
	// end inline asm
	mov.b64 	%rd1232, {%r1091, %r1096};
	add.s32 	%r1129, %r1005, 4;
	setp.gt.s32 	%p343, %r1129, %r1074;
	selp.b64 	%rd1233, 0, %rd1232, %p343;
	add.s64 	%rd1234, %rd1233, %rd1231;
	mov.b64 	{%r1102, %r1107}, %rd1234;
	mov.b32 	%r1108, 8;
	// begin inline asm
	shfl.sync.down.b32 %r1101, %r1102, %r1108, %r1074, %r1120;
	// end inline asm
	// begin inline asm
	shfl.sync.down.b32 %r1106, %r1107, %r1108, %r1074, %r1120;
	// end inline asm
	mov.b64 	%rd1235, {%r1101, %r1106};
	add.s32 	%r1130, %r1005, 8;
	setp.gt.s32 	%p344, %r1130, %r1074;
	selp.b64 	%rd1236, 0, %rd1235, %p344;
	add.s64 	%rd1237, %rd1236, %rd1234;
	mov.b64 	{%r1112, %r1117}, %rd1237;
	mov.b32 	%r1118, 16;
	// begin inline asm
	shfl.sync.down.b32 %r1111, %r1112, %r1118, %r1074, %r1120;
	// end inline asm
	// begin inline asm
	shfl.sync.down.b32 %r1116, %r1117, %r1118, %r1074, %r1120;
	// end inline asm
	mov.b64 	%rd1238, {%r1111, %r1116};
	add.s32 	%r1131, %r1005, 16;
	setp.gt.s32 	%p345, %r1131, %r1074;
	selp.b64 	%rd1239, 0, %rd1238, %p345;
	add.s64 	%rd1609, %rd1239, %rd1237;
	add.s64 	%rd124, %rd2, 512;
	mov.u32 	%r1132, %tid.x;
	not.b32 	%r1133, %r1132;
	mov.u32 	%r1134, %ctaid.x;
	add.s32 	%r1452, %r1134, %r1133;
	mov.b32 	%r1451, 36;
$L__BB14_164:
	setp.ne.s64 	%p346, %rd1611, 101;
	mov.b32 	%r1135, -1;
	vote.sync.all.pred 	%p347, %p346, %r1135;
	not.pred 	%p348, %p347;
	@%p348 bra 	$L__BB14_169;
	shr.u32 	%r1451, %r1451, 1;
	mul.wide.s32 	%rd1284, %r1452, 16;
	add.s64 	%rd1285, %rd124, %rd1284;
	add.s64 	%rd1283, %rd1285, -512;
	// begin inline asm
	ld.relaxed.gpu.v2.u64 {%rd1611, %rd1612}, [%rd1283];
	// end inline asm
	mov.u32 	%r1454, %r1451;
$L__BB14_166:
	setp.eq.s64 	%p399, %rd1611, 99;
	mov.b32 	%r1229, -1;
	vote.sync.any.pred 	%p400, %p399, %r1229;
	not.pred 	%p401, %p400;
	@%p401 bra 	$L__BB14_168;
	mul.lo.s32 	%r1292, %r1453, 16807;
	and.b32  	%r1453, %r1292, 2147483647;
	add.s32 	%r1293, %r1454, 1;
	rem.u32 	%r1291, %r1453, %r1293;
	// begin inline asm
	nanosleep.u32 %r1291;
	// end inline asm
	shr.u32 	%r1454, %r1454, 1;
	mul.wide.s32 	%rd1304, %r1452, 16;
	add.s64 	%rd1305, %rd124, %rd1304;
	add.s64 	%rd1303, %rd1305, -512;
	// begin inline asm
	ld.relaxed.gpu.v2.u64 {%rd1611, %rd1612}, [%rd1303];
	// end inline asm
	bra.uni 	$L__BB14_166;
$L__BB14_168:
	setp.eq.s64 	%p402, %rd1611, 101;
	mov.b32 	%r1280, -1;
	vote.sync.ballot.b32 	%r1281, %p402, %r1280;
	and.b32  	%r1282, %r1281, %r1070;
	or.b32  	%r1283, %r1282, -2147483648;
	add.s32 	%r1284, %r1283, -1;
	not.b32 	%r1285, %r1283;
	and.b32  	%r1286, %r1285, %r1284;
	popc.b32 	%r1234, %r1286;
	mov.b64 	{%r1232, %r1237}, %rd1612;
	mov.b32 	%r1238, 1;
	// begin inline asm
	shfl.sync.down.b32 %r1231, %r1232, %r1238, %r1234, %r1280;
	// end inline asm
	// begin inline asm
	shfl.sync.down.b32 %r1236, %r1237, %r1238, %r1234, %r1280;
	// end inline asm
	mov.b64 	%rd1286, {%r1231, %r1236};
	setp.lt.s32 	%p404, %r1005, %r1234;
	selp.b64 	%rd1287, %rd1286, 0, %p404;
	add.s64 	%rd1288, %rd1287, %rd1612;
	mov.b64 	{%r1242, %r1247}, %rd1288;
	mov.b32 	%r1248, 2;
	// begin inline asm
	shfl.sync.down.b32 %r1241, %r1242, %r1248, %r1234, %r1280;
	// end inline asm
	// begin inline asm
	shfl.sync.down.b32 %r1246, %r1247, %r1248, %r1234, %r1280;
	// end inline asm
	mov.b64 	%rd1289, {%r1241, %r1246};
	add.s32 	%r1287, %r1005, 2;
	setp.gt.s32 	%p405, %r1287, %r1234;
	selp.b64 	%rd1290, 0, %rd1289, %p405;
	add.s64 	%rd1291, %rd1288, %rd1290;
	mov.b64 	{%r1252, %r1257}, %rd1291;
	mov.b32 	%r1258, 4;
	// begin inline asm
	shfl.sync.down.b32 %r1251, %r1252, %r1258, %r1234, %r1280;
	// end inline asm
	// begin inline asm
	shfl.sync.down.b32 %r1256, %r1257, %r1258, %r1234, %r1280;
	// end inline asm
	mov.b64 	%rd1292, {%r1251, %r1256};
	add.s32 	%r1288, %r1005, 4;
	setp.gt.s32 	%p406, %r1288, %r1234;
	selp.b64 	%rd1293, 0, %rd1292, %p406;
	add.s64 	%rd1294, %rd1293, %rd1291;
	mov.b64 	{%r1262, %r1267}, %rd1294;
	mov.b32 	%r1268, 8;
	// begin inline asm
	shfl.sync.down.b32 %r1261, %r1262, %r1268, %r1234, %r1280;
	// end inline asm
	// begin inline asm
	shfl.sync.down.b32 %r1266, %r1267, %r1268, %r1234, %r1280;
	// end inline asm
	mov.b64 	%rd1295, {%r1261, %r1266};
	add.s32 	%r1289, %r1005, 8;
	setp.gt.s32 	%p407, %r1289, %r1234;
	selp.b64 	%rd1296, 0, %rd1295, %p407;
	add.s64 	%rd1297, %rd1296, %rd1294;
	mov.b64 	{%r1272, %r1277}, %rd1297;
	mov.b32 	%r1278, 16;
	// begin inline asm
	shfl.sync.down.b32 %r1271, %r1272, %r1278, %r1234, %r1280;
	// end inline asm
	// begin inline asm
	shfl.sync.down.b32 %r1276, %r1277, %r1278, %r1234, %r1280;
	// end inline asm
	mov.b64 	%rd1298, {%r1271, %r1276};
	add.s32 	%r1290, %r1005, 16;
	setp.gt.s32 	%p408, %r1290, %r1234;
	selp.b64 	%rd1299, 0, %rd1298, %p408;
	add.s64 	%rd1300, %rd1297, %rd1609;
	add.s64 	%rd1609, %rd1300, %rd1299;
	add.s32 	%r1452, %r1452, -32;
	bra.uni 	$L__BB14_164;
$L__BB14_169:
	mov.u32 	%r1137, %tid.x;
	setp.ne.s32 	%p349, %r1137, 0;
	@%p349 bra 	$L__BB14_171;
	add.s64 	%rd1242, %rd1609, %rd111;
	add.s64 	%rd1240, %rd114, 512;
	mov.b64 	%rd1241, 101;
	// begin inline asm
	st.relaxed.gpu.v2.u64 [%rd1240], {%rd1241, %rd1242};
	// end inline asm
	st.shared.u64 	[_ZZN3cub18CUB_300001_SM_10006detail19three_way_partition29DeviceThreeWayPartitionKernelINS2_10policy_hubIjiE10Policy1000EN6thrust24THRUST_300001_SM_1000_NS17counting_iteratorIjNS8_11use_defaultESA_SA_EEPjSC_NS8_16reverse_iteratorISC_EESC_NS0_13ScanTileStateImLb1EEENS0_21DispatchSegmentedSortILNS0_9SortOrderE0EjNS0_8NullTypeElPmSK_NS1_14segmented_sort10policy_hubIjSJ_EEE22LargeSegmentsSelectorTENSO_22SmallSegmentsSelectorTEiNS2_19streaming_context_tIlEEEEvT0_T1_T2_T3_T4_T5_T6_T7_T8_iT9_E12temp_storage+168], %rd1609;
	st.shared.u64 	[_ZZN3cub18CUB_300001_SM_10006detail19three_way_partition29DeviceThreeWayPartitionKernelINS2_10policy_hubIjiE10Policy1000EN6thrust24THRUST_300001_SM_1000_NS17counting_iteratorIjNS8_11use_defaultESA_SA_EEPjSC_NS8_16reverse_iteratorISC_EESC_NS0_13ScanTileStateImLb1EEENS0_21DispatchSegmentedSortILNS0_9SortOrderE0EjNS0_8NullTypeElPmSK_NS1_14segmented_sort10policy_hubIjSJ_EEE22LargeSegmentsSelectorTENSO_22SmallSegmentsSelectorTEiNS2_19streaming_context_tIlEEEEvT0_T1_T2_T3_T4_T5_T6_T7_T8_iT9_E12temp_storage+176], %rd1242;
$L__BB14_171:
	setp.ne.s32 	%p350, %r1005, 0;
	mov.u64 	%rd1613, %rd113;
	@%p350 bra 	$L__BB14_173;
	st.shared.u64 	[_ZZN3cub18CUB_300001_SM_10006detail19three_way_partition29DeviceThreeWayPartitionKernelINS2_10policy_hubIjiE10Policy1000EN6thrust24THRUST_300001_SM_1000_NS17counting_iteratorIjNS8_11use_defaultESA_SA_EEPjSC_NS8_16reverse_iteratorISC_EESC_NS0_13ScanTileStateImLb1EEENS0_21DispatchSegmentedSortILNS0_9SortOrderE0EjNS0_8NullTypeElPmSK_NS1_14segmented_sort10policy_hubIjSJ_EEE22LargeSegmentsSelectorTENSO_22SmallSegmentsSelectorTEiNS2_19streaming_context_tIlEEEEvT0_T1_T2_T3_T4_T5_T6_T7_T8_iT9_E12temp_storage+144], %rd1609;
	mov.u64 	%rd1613, %rd1609;
$L__BB14_173:
	bar.sync 	0;
	mov.u32 	%r1138, %tid.x;
	setp.eq.s32 	%p351, %r1138, 0;
	ld.shared.u64 	%rd1243, [_ZZN3cub18CUB_300001_SM_10006detail19three_way_partition29DeviceThreeWayPartitionKernelINS2_10policy_hubIjiE10Policy1000EN6thrust24THRUST_300001_SM_1000_NS17counting_iteratorIjNS8_11use_defaultESA_SA_EEPjSC_NS8_16reverse_iteratorISC_EESC_NS0_13ScanTileStateImLb1EEENS0_21DispatchSegmentedSortILNS0_9SortOrderE0EjNS0_8NullTypeElPmSK_NS1_14segmented_sort10policy_hubIjSJ_EEE22LargeSegmentsSelectorTENSO_22SmallSegmentsSelectorTEiNS2_19streaming_context_tIlEEEEvT0_T1_T2_T3_T4_T5_T6_T7_T8_iT9_E12temp_storage+144];
	selp.b64 	%rd1244, 0, %rd1243, %p351;
	add.s64 	%rd137, %rd1244, %rd1613;
	ld.shared.u64 	%rd1245, [_ZZN3cub18CUB_300001_SM_10006detail19three_way_partition29DeviceThreeWayPartitionKernelINS2_10policy_hubIjiE10Policy1000EN6thrust24THRUST_300001_SM_1000_NS17counting_iteratorIjNS8_11use_defaultESA_SA_EEPjSC_NS8_16reverse_iteratorISC_EESC_NS0_13ScanTileStateImLb1EEENS0_21DispatchSegmentedSortILNS0_9SortOrderE0EjNS0_8NullTypeElPmSK_NS1_14segmented_sort10policy_hubIjSJ_EEE22LargeSegmentsSelectorTENSO_22SmallSegmentsSelectorTEiNS2_19streaming_context_tIlEEEEvT0_T1_T2_T3_T4_T5_T6_T7_T8_iT9_E12temp_storage+184];
	ld.shared.u64 	%rd138, [_ZZN3cub18CUB_300001_SM_10006detail19three_way_partition29DeviceThreeWayPartitionKernelINS2_10policy_hubIjiE10Policy1000EN6thrust24THRUST_300001_SM_1000_NS17counting_iteratorIjNS8_11use_defaultESA_SA_EEPjSC_NS8_16reverse_iteratorISC_EESC_NS0_13ScanTileStateImLb1EEENS0_21DispatchSegmentedSortILNS0_9SortOrderE0EjNS0_8NullTypeElPmSK_NS1_14segmented_sort10policy_hubIjSJ_EEE22LargeSegmentsSelectorTENSO_22SmallSegmentsSelectorTEiNS2_19streaming_context_tIlEEEEvT0_T1_T2_T3_T4_T5_T6_T7_T8_iT9_E12temp_storage+168];
	bar.sync 	0;
	bar.sync 	0;
	{ .reg .b32 tmp; mov.b64 {tmp, %r124}, %rd1245; }
	cvt.u32.u64 	%r1139, %rd1245;
	add.s32 	%r125, %r124, %r1139;
	setp.lt.u64 	%p352, %rd1596, 4294967296;
	@%p352 bra 	$L__BB14_175;
	{ .reg .b32 tmp; mov.b64 {tmp, %r1140}, %rd137; }
	{ .reg .b32 tmp; mov.b64 {tmp, %r1141}, %rd138; }
	sub.s32 	%r1455, %r1140, %r1141;
	bra.uni 	$L__BB14_178;
$L__BB14_175:
	setp.eq.s64 	%p353, %rd1596, 0;
	@%p353 bra 	$L__BB14_177;
	cvt.u32.u64 	%r1142, %rd137;
	cvt.u32.u64 	%r1143, %rd138;
	sub.s32 	%r1144, %r124, %r1143;
	add.s32 	%r1455, %r1144, %r1142;
	bra.uni 	$L__BB14_178;
$L__BB14_177:
	cvt.u32.u64 	%r1145, %rd137;
	{ .reg .b32 tmp; mov.b64 {tmp, %r1146}, %rd137; }
	add.s32 	%r1147, %r1145, %r1146;
	mov.u32 	%r1148, %tid.x;
	cvt.u32.u64 	%r1149, %rd138;
	mad.lo.s32 	%r1150, %r1148, 11, %r1149;
	add.s32 	%r1151, %r1150, %r125;
	{ .reg .b32 tmp; mov.b64 {tmp, %r1152}, %rd138; }
	add.s32 	%r1153, %r1151, %r1152;
	sub.s32 	%r1455, %r1153, %r1147;
$L__BB14_178:
	add.s64 	%rd1246, %rd137, %rd1596;
	shl.b32 	%r1154, %r1455, 2;
	mov.u32 	%r1155, _ZZN3cub18CUB_300001_SM_10006detail19three_way_partition29DeviceThreeWayPartitionKernelINS2_10policy_hubIjiE10Policy1000EN6thrust24THRUST_300001_SM_1000_NS17counting_iteratorIjNS8_11use_defaultESA_SA_EEPjSC_NS8_16reverse_iteratorISC_EESC_NS0_13ScanTileStateImLb1EEENS0_21DispatchSegmentedSortILNS0_9SortOrderE0EjNS0_8NullTypeElPmSK_NS1_14segmented_sort10policy_hubIjSJ_EEE22LargeSegmentsSelectorTENSO_22SmallSegmentsSelectorTEiNS2_19streaming_context_tIlEEEEvT0_T1_T2_T3_T4_T5_T6_T7_T8_iT9_E12temp_storage;
	add.s32 	%r1156, %r1155, %r1154;
	st.shared.u32 	[%r1156], %r96;
	{ .reg .b32 tmp; mov.b64 {tmp, %r130}, %rd1246; }
	cvt.u32.u64 	%r131, %rd1246;
	setp.lt.u64 	%p354, %rd1597, 4294967296;
	@%p354 bra 	$L__BB14_180;
	{ .reg .b32 tmp; mov.b64 {tmp, %r1157}, %rd138; }
	sub.s32 	%r1456, %r130, %r1157;
	bra.uni 	$L__BB14_183;
$L__BB14_180:
	setp.eq.s64 	%p355, %rd1597, 0;
	@%p355 bra 	$L__BB14_182;
	cvt.u32.u64 	%r1158, %rd138;
	sub.s32 	%r1159, %r124, %r1158;
	add.s32 	%r1456, %r1159, %r131;
	bra.uni 	$L__BB14_183;
$L__BB14_182:
	mov.u32 	%r1160, %tid.x;
	cvt.u32.u64 	%r1161, %rd138;
	mad.lo.s32 	%r1162, %r1160, 11, %r1161;
	add.s32 	%r1163, %r1162, %r125;
	{ .reg .b32 tmp; mov.b64 {tmp, %r1164}, %rd138; }
	add.s32 	%r1165, %r1163, %r1164;
	add.s32 	%r1166, %r131, %r130;
	sub.s32 	%r1167, %r1165, %r1166;
	add.s32 	%r1456, %r1167, 1;
$L__BB14_183:
	mov.u32 	%r136, %tid.x;
	cvt.u32.u64 	%r1168, %rd138;
	mad.lo.s32 	%r1169, %r136, 11, %r1168;
	add.s32 	%r1170, %r1169, %r125;
	{ .reg .b32 tmp; mov.b64 {tmp, %r137}, %rd138; }
	add.s32 	%r138, %r1170, %r137;
	sub.s32 	%r139, %r124, %r1168;
	add.s64 	%rd1247, %rd101, %rd137;
	shl.b32 	%r1171, %r1456, 2;
	add.s32 	%r1173, %r1155, %r1171;
	st.shared.u32 	[%r1173], %r97;
	{ .reg .b32 tmp; mov.b64 {tmp, %r140}, %rd1247; }
	cvt.u32.u64 	%r141, %rd1247;
	setp.lt.u64 	%p356, %rd1598, 4294967296;
	@%p356 bra 	$L__BB14_185;
	sub.s32 	%r1457, %r140, %r137;
	bra.uni 	$L__BB14_188;
$L__BB14_185:
	setp.eq.s64 	%p357, %rd1598, 0;
	@%p357 bra 	$L__BB14_187;
	add.s32 	%r1457, %r139, %r141;
	bra.uni 	$L__BB14_188;
$L__BB14_187:
	add.s32 	%r1174, %r141, %r140;
	sub.s32 	%r1175, %r138, %r1174;
	add.s32 	%r1457, %r1175, 2;
$L__BB14_188:
	add.s64 	%rd1248, %rd102, %rd137;
	shl.b32 	%r1176, %r1457, 2;
	add.s32 	%r1178, %r1155, %r1176;
	st.shared.u32 	[%r1178], %r98;
	{ .reg .b32 tmp; mov.b64 {tmp, %r146}, %rd1248; }
	cvt.u32.u64 	%r147, %rd1248;
	setp.lt.u64 	%p358, %rd1599, 4294967296;
	@%p358 bra 	$L__BB14_190;
	sub.s32 	%r1458, %r146, %r137;
	bra.uni 	$L__BB14_193;
$L__BB14_190:
	setp.eq.s64 	%p359, %rd1599, 0;
	@%p359 bra 	$L__BB14_192;
	add.s32 	%r1458, %r139, %r147;
	bra.uni 	$L__BB14_193;
$L__BB14_192:
	add.s32 	%r1179, %r147, %r146;
	sub.s32 	%r1180, %r138, %r1179;
	add.s32 	%r1458, %r1180, 3;
$L__BB14_193:
	add.s64 	%rd1249, %rd103, %rd137;
	shl.b32 	%r1181, %r1458, 2;
	add.s32 	%r1183, %r1155, %r1181;
	st.shared.u32 	[%r1183], %r99;
	{ .reg .b32 tmp; mov.b64 {tmp, %r152}, %rd1249; }
	cvt.u32.u64 	%r153, %rd1249;
	setp.lt.u64 	%p360, %rd1600, 4294967296;
	@%p360 bra 	$L__BB14_195;
	sub.s32 	%r1459, %r152, %r137;
	bra.uni 	$L__BB14_198;
$L__BB14_195:
	setp.eq.s64 	%p361, %rd1600, 0;
	@%p361 bra 	$L__BB14_197;
	add.s32 	%r1459, %r139, %r153;
	bra.uni 	$L__BB14_198;
$L__BB14_197:
	add.s32 	%r1184, %r153, %r152;
	sub.s32 	%r1185, %r138, %r1184;
	add.s32 	%r1459, %r1185, 4;
$L__BB14_198:
	add.s64 	%rd1250, %rd104, %rd137;
	shl.b32 	%r1186, %r1459, 2;
	add.s32 	%r1188, %r1155, %r1186;
	st.shared.u32 	[%r1188], %r100;
	{ .reg .b32 tmp; mov.b64 {tmp, %r158}, %rd1250; }
	cvt.u32.u64 	%r159, %rd1250;
	setp.lt.u64 	%p362, %rd1601, 4294967296;
	@%p362 bra 	$L__BB14_200;
	sub.s32 	%r1460, %r158, %r137;
	bra.uni 	$L__BB14_203;
$L__BB14_200:
	setp.eq.s64 	%p363, %rd1601, 0;
	@%p363 bra 	$L__BB14_202;
	add.s32 	%r1460, %r139, %r159;
	bra.uni 	$L__BB14_203;
$L__BB14_202:
	add.s32 	%r1189, %r159, %r158;
	sub.s32 	%r1190, %r138, %r1189;
	add.s32 	%r1460, %r1190, 5;
$L__BB14_203:
	add.s64 	%rd1251, %rd105, %rd137;
	shl.b32 	%r1191, %r1460, 2;
	add.s32 	%r1193, %r1155, %r1191;
	st.shared.u32 	[%r1193], %r101;
	{ .reg .b32 tmp; mov.b64 {tmp, %r164}, %rd1251; }
	cvt.u32.u64 	%r165, %rd1251;
	setp.lt.u64 	%p364, %rd1602, 4294967296;
	@%p364 bra 	$L__BB14_205;
	sub.s32 	%r1461, %r164, %r137;
	bra.uni 	$L__BB14_208;
$L__BB14_205:
	setp.eq.s64 	%p365, %rd1602, 0;
	@%p365 bra 	$L__BB14_207;
	add.s32 	%r1461, %r139, %r165;
	bra.uni 	$L__BB14_208;
$L__BB14_207:
	add.s32 	%r1194, %r165, %r164;
	sub.s32 	%r1195, %r138, %r1194;
	add.s32 	%r1461, %r1195, 6;
$L__BB14_208:
	add.s64 	%rd1252, %rd106, %rd137;
	shl.b32 	%r1196, %r1461, 2;
	add.s32 	%r1198, %r1155, %r1196;
	st.shared.u32 	[%r1198], %r102;
	{ .reg .b32 tmp; mov.b64 {tmp, %r170}, %rd1252; }
	cvt.u32.u64 	%r171, %rd1252;
	setp.lt.u64 	%p366, %rd1603, 4294967296;
	@%p366 bra 	$L__BB14_210;
	sub.s32 	%r1462, %r170, %r137;
	bra.uni 	$L__BB14_213;
$L__BB14_210:
	setp.eq.s64 	%p367, %rd1603, 0;
	@%p367 bra 	$L__BB14_212;
	add.s32 	%r1462, %r139, %r171;
	bra.uni 	$L__BB14_213;
$L__BB14_212:
	add.s32 	%r1199, %r171, %r170;
	sub.s32 	%r1200, %r138, %r1199;
	add.s32 	%r1462, %r1200, 7;
$L__BB14_213:
	add.s64 	%rd1253, %rd107, %rd137;
	shl.b32 	%r1201, %r1462, 2;
	add.s32 	%r1203, %r1155, %r1201;
	st.shared.u32 	[%r1203], %r103;
	{ .reg .b32 tmp; mov.b64 {tmp, %r176}, %rd1253; }
	cvt.u32.u64 	%r177, %rd1253;
	setp.lt.u64 	%p368, %rd1604, 4294967296;
	@%p368 bra 	$L__BB14_215;
	sub.s32 	%r1463, %r176, %r137;
	bra.uni 	$L__BB14_218;
$L__BB14_215:
	setp.eq.s64 	%p369, %rd1604, 0;
	@%p369 bra 	$L__BB14_217;
	add.s32 	%r1463, %r139, %r177;
	bra.uni 	$L__BB14_218;
$L__BB14_217:
	add.s32 	%r1204, %r177, %r176;
	sub.s32 	%r1205, %r138, %r1204;
	add.s32 	%r1463, %r1205, 8;
$L__BB14_218:
	add.s64 	%rd1254, %rd108, %rd137;
	shl.b32 	%r1206, %r1463, 2;
	add.s32 	%r1208, %r1155, %r1206;
	st.shared.u32 	[%r1208], %r104;
	{ .reg .b32 tmp; mov.b64 {tmp, %r182}, %rd1254; }
	cvt.u32.u64 	%r183, %rd1254;
	setp.lt.u64 	%p370, %rd1605, 4294967296;
	@%p370 bra 	$L__BB14_220;
	sub.s32 	%r1464, %r182, %r137;
	bra.uni 	$L__BB14_223;
$L__BB14_220:
	setp.eq.s64 	%p371, %rd1605, 0;
	@%p371 bra 	$L__BB14_222;
	add.s32 	%r1464, %r139, %r183;
	bra.uni 	$L__BB14_223;
$L__BB14_222:
	add.s32 	%r1209, %r183, %r182;
	sub.s32 	%r1210, %r138, %r1209;
	add.s32 	%r1464, %r1210, 9;
$L__BB14_223:
	add.s64 	%rd1255, %rd109, %rd137;
	shl.b32 	%r1211, %r1464, 2;
	add.s32 	%r1213, %r1155, %r1211;
	st.shared.u32 	[%r1213], %r105;
	{ .reg .b32 tmp; mov.b64 {tmp, %r188}, %rd1255; }
	cvt.u32.u64 	%r189, %rd1255;
	setp.lt.u64 	%p372, %rd1606, 4294967296;
	@%p372 bra 	$L__BB14_225;
	sub.s32 	%r1465, %r188, %r137;
	bra.uni 	$L__BB14_228;
$L__BB14_225:
	setp.eq.s64 	%p373, %rd1606, 0;
	@%p373 bra 	$L__BB14_227;
	add.s32 	%r1465, %r139, %r189;
	bra.uni 	$L__BB14_228;
$L__BB14_227:
	add.s32 	%r1214, %r189, %r188;
	sub.s32 	%r1215, %r138, %r1214;
	add.s32 	%r1465, %r1215, 10;
$L__BB14_228:
	shl.b32 	%r1216, %r1465, 2;
	add.s32 	%r1218, %r1155, %r1216;
	st.shared.u32 	[%r1218], %r106;
	bar.sync 	0;
	mov.u64 	%rd139, %rd313;
	ld.param.u8 	%rs16, [%rd139];
	setp.ne.s16 	%p374, %rs16, 0;
	mov.b64 	%rd1614, 0;
	@%p374 bra 	$L__BB14_230;
	ld.param.u64 	%rd1257, [%rd139+16];
	cvta.to.global.u64 	%rd1258, %rd1257;
	ld.global.u64 	%rd1614, [%rd1258];
$L__BB14_230:
	setp.ne.s16 	%p375, %rs16, 0;
	mov.b64 	%rd1615, 0;
	@%p375 bra 	$L__BB14_232;
	ld.param.u64 	%rd1260, [%rd139+16];
	cvta.to.global.u64 	%rd1261, %rd1260;
	ld.global.u64 	%rd1615, [%rd1261+8];
$L__BB14_232:
	cvt.s64.s32 	%rd1263, %rd138;
	add.s64 	%rd144, %rd1615, %rd1263;
	setp.ne.s16 	%p376, %rs16, 0;
	mov.b64 	%rd1616, 0;
	@%p376 bra 	$L__BB14_234;
	ld.param.u64 	%rd1264, [%rd139+16];
	cvta.to.global.u64 	%rd1265, %rd1264;
	ld.global.u64 	%rd1616, [%rd1265+16];
$L__BB14_234:
	ld.param.u64 	%rd1579, [_ZN3cub18CUB_300001_SM_10006detail19three_way_partition29DeviceThreeWayPartitionKernelINS2_10policy_hubIjiE10Policy1000EN6thrust24THRUST_300001_SM_1000_NS17counting_iteratorIjNS8_11use_defaultESA_SA_EEPjSC_NS8_16reverse_iteratorISC_EESC_NS0_13ScanTileStateImLb1EEENS0_21DispatchSegmentedSortILNS0_9SortOrderE0EjNS0_8NullTypeElPmSK_NS1_14segmented_sort10policy_hubIjSJ_EEE22LargeSegmentsSelectorTENSO_22SmallSegmentsSelectorTEiNS2_19streaming_context_tIlEEEEvT0_T1_T2_T3_T4_T5_T6_T7_T8_iT9__param_2];
	ld.param.u64 	%rd1575, [_ZN3cub18CUB_300001_SM_10006detail19three_way_partition29DeviceThreeWayPartitionKernelINS2_10policy_hubIjiE10Policy1000EN6thrust24THRUST_300001_SM_1000_NS17counting_iteratorIjNS8_11use_defaultESA_SA_EEPjSC_NS8_16reverse_iteratorISC_EESC_NS0_13ScanTileStateImLb1EEENS0_21DispatchSegmentedSortILNS0_9SortOrderE0EjNS0_8NullTypeElPmSK_NS1_14segmented_sort10policy_hubIjSJ_EEE22LargeSegmentsSelectorTENSO_22SmallSegmentsSelectorTEiNS2_19streaming_context_tIlEEEEvT0_T1_T2_T3_T4_T5_T6_T7_T8_iT9__param_1];
	mov.u32 	%r1219, %ctaid.x;
	mul.lo.s32 	%r1220, %r1219, 5632;
	add.s32 	%r1223, %r1168, %r137;
	sub.s32 	%r1224, %r1220, %r1223;
	cvt.s64.s32 	%rd1266, %r1224;
	add.s64 	%rd1267, %rd1616, %rd1266;
	shl.b32 	%r1225, %r136, 2;
	mov.u32 	%r1226, _ZZN3cub18CUB_300001_SM_10006detail19three_way_partition29DeviceThreeWayPartitionKernelINS2_10policy_hubIjiE10Policy1000EN6thrust24THRUST_300001_SM_1000_NS17counting_iteratorIjNS8_11use_defaultESA_SA_EEPjSC_NS8_16reverse_iteratorISC_EESC_NS0_13ScanTileStateImLb1EEENS0_21DispatchSegmentedSortILNS0_9SortOrderE0EjNS0_8NullTypeElPmSK_NS1_14segmented_sort10policy_hubIjSJ_EEE22LargeSegmentsSelectorTENSO_22SmallSegmentsSelectorTEiNS2_19streaming_context_tIlEEEEvT0_T1_T2_T3_T4_T5_T6_T7_T8_iT9_E12temp_storage;
	add.s32 	%r194, %r1226, %r1225;
	ld.shared.u32 	%r195, [%r194];
	setp.ge.s32 	%p377, %r136, %r124;
	cvt.u64.u32 	%rd1268, %r136;
	shr.s64 	%rd1269, %rd138, 32;
	add.s64 	%rd1270, %rd1614, %rd1269;
	add.s64 	%rd1271, %rd1270, %rd1268;
	cvta.to.global.u64 	%rd1272, %rd1575;
	shl.b64 	%rd1273, %rd1271, 2;
	add.s64 	%rd147, %rd1272, %rd1273;
	sub.s32 	%r1227, %r136, %r124;
	cvt.s64.s32 	%rd1274, %r1227;
	add.s64 	%rd1275, %rd144, %rd1274;
	cvta.to.global.u64 	%rd1276, %rd1579;
	shl.b64 	%rd1277, %rd1275, 2;
	add.s64 	%rd148, %rd1276, %rd1277;
	sub.s32 	%r1228, %r136, %r125;
	cvt.s64.s32 	%rd1278, %r1228;
	add.s64 	%rd1279, %rd1267, %rd1278;
	shl.b64 	%rd1280, %rd1279, 2;
	sub.s64 	%rd149, %rd3, %rd1280;
	@%p377 bra 	$L__BB14_236;
	st.global.u32 	[%rd147], %r195;
	bra.uni 	$L__BB14_239;
$L__BB14_236:
	setp.ge.s32 	%p378, %r136, %r125;
	@%p378 bra 	$L__BB14_238;
	st.global.u32 	[%rd148], %r195;
	bra.uni 	$L__BB14_239;
$L__BB14_238:
	st.global.u32 	[%rd149+-4], %r195;
$L__BB14_239:
	add.s32 	%r196, %r136, 512;
	ld.shared.u32 	%r197, [%r194+2048];
	setp.lt.s32 	%p379, %r196, %r124;
	@%p379 bra 	$L__BB14_243;
	setp.lt.s32 	%p380, %r196, %r125;
	@%p380 bra 	$L__BB14_242;
	st.global.u32 	[%rd149+-2052], %r197;
	bra.uni 	$L__BB14_244;
$L__BB14_242:
	st.global.u32 	[%rd148+2048], %r197;
	bra.uni 	$L__BB14_244;
$L__BB14_243:
	st.global.u32 	[%rd147+2048], %r197;
$L__BB14_244:
	or.b32  	%r198, %r136, 1024;
	ld.shared.u32 	%r199, [%r194+4096];
	setp.lt.s32 	%p381, %r198, %r124;
	@%p381 bra 	$L__BB14_248;
	setp.lt.s32 	%p382, %r198, %r125;
	@%p382 bra 	$L__BB14_247;
	st.global.u32 	[%rd149+-4100], %r199;
	bra.uni 	$L__BB14_249;
$L__BB14_247:
	st.global.u32 	[%rd148+4096], %r199;
	bra.uni 	$L__BB14_249;
$L__BB14_248:
	st.global.u32 	[%rd147+4096], %r199;
$L__BB14_249:
	add.s32 	%r200, %r136, 1536;
	ld.shared.u32 	%r201, [%r194+6144];
	setp.lt.s32 	%p383, %r200, %r124;
	@%p383 bra 	$L__BB14_253;
	setp.lt.s32 	%p384, %r200, %r125;
	@%p384 bra 	$L__BB14_252;
	st.global.u32 	[%rd149+-6148], %r201;
	bra.uni 	$L__BB14_254;
$L__BB14_252:
	st.global.u32 	[%rd148+6144], %r201;
	bra.uni 	$L__BB14_254;
$L__BB14_253:
	st.global.u32 	[%rd147+6144], %r201;
$L__BB14_254:
	or.b32  	%r202, %r136, 2048;
	ld.shared.u32 	%r203, [%r194+8192];
	setp.lt.s32 	%p385, %r202, %r124;
	@%p385 bra 	$L__BB14_258;
	setp.lt.s32 	%p386, %r202, %r125;
	@%p386 bra 	$L__BB14_257;
	st.global.u32 	[%rd149+-8196], %r203;
	bra.uni 	$L__BB14_259;
$L__BB14_257:
	st.global.u32 	[%rd148+8192], %r203;
	bra.uni 	$L__BB14_259;
$L__BB14_258:
	st.global.u32 	[%rd147+8192], %r203;
$L__BB14_259:
	add.s32 	%r204, %r136, 2560;
	ld.shared.u32 	%r205, [%r194+10240];
	setp.lt.s32 	%p387, %r204, %r124;
	@%p387 bra 	$L__BB14_263;
	setp.lt.s32 	%p388, %r204, %r125;
	@%p388 bra 	$L__BB14_262;
	st.global.u32 	[%rd149+-10244], %r205;
	bra.uni 	$L__BB14_264;
$L__BB14_262:
	st.global.u32 	[%rd148+10240], %r205;
	bra.uni 	$L__BB14_264;
$L__BB14_263:
	st.global.u32 	[%rd147+10240], %r205;
$L__BB14_264:
	or.b32  	%r206, %r136, 3072;
	ld.shared.u32 	%r207, [%r194+12288];
	setp.lt.s32 	%p389, %r206, %r124;
	@%p389 bra 	$L__BB14_268;
	setp.lt.s32 	%p390, %r206, %r125;
	@%p390 bra 	$L__BB14_267;
	st.global.u32 	[%rd149+-12292], %r207;
	bra.uni 	$L__BB14_269;
$L__BB14_267:
	st.global.u32 	[%rd148+12288], %r207;
	bra.uni 	$L__BB14_269;
$L__BB14_268:
	st.global.u32 	[%rd147+12288], %r207;
$L__BB14_269:
	add.s32 	%r208, %r136, 3584;
	ld.shared.u32 	%r209, [%r194+14336];
	setp.lt.s32 	%p391, %r208, %r124;
	@%p391 bra 	$L__BB14_273;
	setp.lt.s32 	%p392, %r208, %r125;
	@%p392 bra 	$L__BB14_272;
	st.global.u32 	[%rd149+-14340], %r209;
	bra.uni 	$L__BB14_274;
$L__BB14_272:
	st.global.u32 	[%rd148+14336], %r209;
	bra.uni 	$L__BB14_274;
$L__BB14_273:
	st.global.u32 	[%rd147+14336], %r209;
$L__BB14_274:
	or.b32  	%r210, %r136, 4096;
	ld.shared.u32 	%r211, [%r194+16384];
	setp.lt.s32 	%p393, %r210, %r124;
	@%p393 bra 	$L__BB14_278;
	setp.lt.s32 	%p394, %r210, %r125;
	@%p394 bra 	$L__BB14_277;
	st.global.u32 	[%rd149+-16388], %r211;
	bra.uni 	$L__BB14_279;
$L__BB14_277:
	st.global.u32 	[%rd148+16384], %r211;
	bra.uni 	$L__BB14_279;
$L__BB14_278:
	st.global.u32 	[%rd147+16384], %r211;
$L__BB14_279:
	add.s32 	%r212, %r136, 4608;
	ld.shared.u32 	%r213, [%r194+18432];
	setp.lt.s32 	%p395, %r212, %r124;
	@%p395 bra 	$L__BB14_283;
	setp.lt.s32 	%p396, %r212, %r125;
	@%p396 bra 	$L__BB14_282;
	st.global.u32 	[%rd149+-18436], %r213;
	bra.uni 	$L__BB14_284;
$L__BB14_282:
	st.global.u32 	[%rd148+18432], %r213;
	bra.uni 	$L__BB14_284;
$L__BB14_283:
	st.global.u32 	[%rd147+18432], %r213;
$L__BB14_284:
	or.b32  	%r214, %r136, 5120;
	ld.shared.u32 	%r215, [%r194+20480];
	setp.lt.s32 	%p397, %r214, %r124;
	@%p397 bra 	$L__BB14_288;
	setp.lt.s32 	%p398, %r214, %r125;
	@%p398 bra 	$L__BB14_287;
	st.global.u32 	[%rd149+-20484], %r215;
	bra.uni 	$L__BB14_677;
$L__BB14_287:
	st.global.u32 	[%rd148+20480], %r215;
	bra.uni 	$L__BB14_677;
$L__BB14_288:
	st.global.u32 	[%rd147+20480], %r215;
	bra.uni 	$L__BB14_677;
$L__BB14_289:
	ld.param.u32 	%r1426, [_ZN3cub18CUB_300001_SM_10006detail19three_way_partition29DeviceThreeWayPartitionKernelINS2_10policy_hubIjiE10Policy1000EN6thrust24THRUST_300001_SM_1000_NS17counting_iteratorIjNS8_11use_defaultESA_SA_EEPjSC_NS8_16reverse_iteratorISC_EESC_NS0_13ScanTileStateImLb1EEENS0_21DispatchSegmentedSortILNS0_9SortOrderE0EjNS0_8NullTypeElPmSK_NS1_14segmented_sort10policy_hubIjSJ_EEE22LargeSegmentsSelectorTENSO_22SmallSegmentsSelectorTEiNS2_19streaming_context_tIlEEEEvT0_T1_T2_T3_T4_T5_T6_T7_T8_iT9__param_8];
	sub.s32 	%r216, %r1426, %r3;
	setp.ne.s32 	%p2, %r2, 0;
	@%p2 bra 	$L__BB14_463;
	ld.param.u8 	%rs5, [%rd1];
	setp.eq.s16 	%p156, %rs5, 0;
	ld.param.u32 	%r817, [%rd1+8];
	selp.b32 	%r818, %r817, 0, %p156;
	mov.u32 	%r217, %tid.x;
	mul.lo.s32 	%r819, %r217, 11;
	add.s32 	%r820, %r1, %r3;
	add.s32 	%r821, %r820, %r818;
	setp.ge.s32 	%p157, %r819, %r216;
	add.s32 	%r218, %r821, %r819;
	add.s32 	%r219, %r819, 1;
	add.s32 	%r220, %r218, 1;
	add.s32 	%r221, %r819, 2;
	add.s32 	%r222, %r218, 2;
	add.s32 	%r223, %r819, 3;
	add.s32 	%r224, %r218, 3;
	add.s32 	%r225, %r819, 4;
	add.s32 	%r226, %r218, 4;
	add.s32 	%r227, %r819, 5;
	add.s32 	%r228, %r218, 5;
	add.s32 	%r229, %r819, 6;
	add.s32 	%r230, %r218, 6;
	add.s32 	%r231, %r218, 7;
	add.s32 	%r232, %r218, 8;
	add.s32 	%r233, %r218, 9;
	add.s32 	%r234, %r218, 10;
	mov.b64 	%rd1617, 4294967297;
	@%p157 bra 	$L__BB14_293;
	cvt.u64.u32 	%rd150, %r218;
	add.s64 	%rd665, %rd308, %rd150;
	shl.b64 	%rd666, %rd665, 3;
	add.s64 	%rd667, %rd6, %rd666;
	ld.global.u64 	%rd668, [%rd667];
	add.s64 	%rd669, %rd5, %rd666;
	ld.global.u64 	%rd670, [%rd669];
	sub.s64 	%rd671, %rd668, %rd670;
	setp.gt.s64 	%p158, %rd671, %rd305;
	mov.b64 	%rd1617, 4294967296;
	@%p158 bra 	$L__BB14_293;
	add.s64 	%rd672, %rd312, %rd150;
	shl.b64 	%rd673, %rd672, 3;
	add.s64 	%rd674, %rd10, %rd673;
	ld.global.u64 	%rd675, [%rd674];
	add.s64 	%rd676, %rd9, %rd673;
	ld.global.u64 	%rd677, [%rd676];
	sub.s64 	%rd678, %rd675, %rd677;
	setp.lt.s64 	%p159, %rd678, %rd309;
	selp.u64 	%rd1617, 1, 0, %p159;
$L__BB14_293:
	setp.ge.s32 	%p160, %r219, %r216;
	mov.b64 	%rd1618, 4294967297;
	@%p160 bra 	$L__BB14_296;
	cvt.u64.u32 	%rd153, %r220;
	add.s64 	%rd681, %rd308, %rd153;
	shl.b64 	%rd682, %rd681, 3;
	add.s64 	%rd683, %rd6, %rd682;
	ld.global.u64 	%rd684, [%rd683];
	add.s64 	%rd685, %rd5, %rd682;
	ld.global.u64 	%rd686, [%rd685];
	sub.s64 	%rd687, %rd684, %rd686;
	setp.gt.s64 	%p161, %rd687, %rd305;
	mov.b64 	%rd1618, 4294967296;
	@%p161 bra 	$L__BB14_296;
	add.s64 	%rd688, %rd312, %rd153;
	shl.b64 	%rd689, %rd688, 3;
	add.s64 	%rd690, %rd10, %rd689;
	ld.global.u64 	%rd691, [%rd690];
	add.s64 	%rd692, %rd9, %rd689;
	ld.global.u64 	%rd693, [%rd692];
	sub.s64 	%rd694, %rd691, %rd693;
	setp.lt.s64 	%p162, %rd694, %rd309;
	selp.u64 	%rd1618, 1, 0, %p162;
$L__BB14_296:
	setp.ge.s32 	%p163, %r221, %r216;
	mov.b64 	%rd1619, 4294967297;
	@%p163 bra 	$L__BB14_299;
	cvt.u64.u32 	%rd156, %r222;
	add.s64 	%rd697, %rd308, %rd156;
	shl.b64 	%rd698, %rd697, 3;
	add.s64 	%rd699, %rd6, %rd698;
	ld.global.u64 	%rd700, [%rd699];
	add.s64 	%rd701, %rd5, %rd698;
	ld.global.u64 	%rd702, [%rd701];
	sub.s64 	%rd703, %rd700, %rd702;
	setp.gt.s64 	%p164, %rd703, %rd305;
	mov.b64 	%rd1619, 4294967296;
	@%p164 bra 	$L__BB14_299;
	add.s64 	%rd704, %rd312, %rd156;
	shl.b64 	%rd705, %rd704, 3;
	add.s64 	%rd706, %rd10, %rd705;
	ld.global.u64 	%rd707, [%rd706];
	add.s64 	%rd708, %rd9, %rd705;
	ld.global.u64 	%rd709, [%rd708];
	sub.s64 	%rd710, %rd707, %rd709;
	setp.lt.s64 	%p165, %rd710, %rd309;
	selp.u64 	%rd1619, 1, 0, %p165;
$L__BB14_299:
	setp.ge.s32 	%p166, %r223, %r216;
	mov.b64 	%rd1620, 4294967297;
	@%p166 bra 	$L__BB14_302;
	cvt.u64.u32 	%rd159, %r224;
	add.s64 	%rd713, %rd308, %rd159;
	shl.b64 	%rd714, %rd713, 3;
	add.s64 	%rd715, %rd6, %rd714;
	ld.global.u64 	%rd716, [%rd715];
	add.s64 	%rd717, %rd5, %rd714;
	ld.global.u64 	%rd718, [%rd717];
	sub.s64 	%rd719, %rd716, %rd718;
	setp.gt.s64 	%p167, %rd719, %rd305;
	mov.b64 	%rd1620, 4294967296;
	@%p167 bra 	$L__BB14_302;
	add.s64 	%rd720, %rd312, %rd159;
	shl.b64 	%rd721, %rd720, 3;
	add.s64 	%rd722, %rd10, %rd721;
	ld.global.u64 	%rd723, [%rd722];
	add.s64 	%rd724, %rd9, %rd721;
	ld.global.u64 	%rd725, [%rd724];
	sub.s64 	%rd726, %rd723, %rd725;
	setp.lt.s64 	%p168, %rd726, %rd309;
	selp.u64 	%rd1620, 1, 0, %p168;
$L__BB14_302:
	setp.ge.s32 	%p169, %r225, %r216;
	mov.b64 	%rd1621, 4294967297;
	@%p169 bra 	$L__BB14_305;
	cvt.u64.u32 	%rd162, %r226;
	add.s64 	%rd729, %rd308, %rd162;
	shl.b64 	%rd730, %rd729, 3;
	add.s64 	%rd731, %rd6, %rd730;
	ld.global.u64 	%rd732, [%rd731];
	add.s64 	%rd733, %rd5, %rd730;
	ld.global.u64 	%rd734, [%rd733];
	sub.s64 	%rd735, %rd732, %rd734;
	setp.gt.s64 	%p170, %rd735, %rd305;
	mov.b64 	%rd1621, 4294967296;
	@%p170 bra 	$L__BB14_305;
	add.s64 	%rd736, %rd312, %rd162;
	shl.b64 	%rd737, %rd736, 3;
	add.s64 	%rd738, %rd10, %rd737;
	ld.global.u64 	%rd739, [%rd738];
	add.s64 	%rd740, %rd9, %rd737;
	ld.global.u64 	%rd741, [%rd740];
	sub.s64 	%rd742, %rd739, %rd741;
	setp.lt.s64 	%p171, %rd742, %rd309;
	selp.u64 	%rd1621, 1, 0, %p171;
$L__BB14_305:
	setp.ge.s32 	%p172, %r227, %r216;
	mov.b64 	%rd1622, 4294967297;
	@%p172 bra 	$L__BB14_308;
	cvt.u64.u32 	%rd165, %r228;
	add.s64 	%rd745, %rd308, %rd165;
	shl.b64 	%rd746, %rd745, 3;
	add.s64 	%rd747, %rd6, %rd746;
	ld.global.u64 	%rd748, [%rd747];
	add.s64 	%rd749, %rd5, %rd746;
	ld.global.u64 	%rd750, [%rd749];
	sub.s64 	%rd751, %rd748, %rd750;
	setp.gt.s64 	%p173, %rd751, %rd305;
	mov.b64 	%rd1622, 4294967296;
	@%p173 bra 	$L__BB14_308;
	add.s64 	%rd752, %rd312, %rd165;
	shl.b64 	%rd753, %rd752, 3;
	add.s64 	%rd754, %rd10, %rd753;
	ld.global.u64 	%rd755, [%rd754];
	add.s64 	%rd756, %rd9, %rd753;
	ld.global.u64 	%rd757, [%rd756];
	sub.s64 	%rd758, %rd755, %rd757;
	setp.lt.s64 	%p174, %rd758, %rd309;
	selp.u64 	%rd1622, 1, 0, %p174;
$L__BB14_308:
	setp.ge.s32 	%p175, %r229, %r216;
	mov.b64 	%rd1623, 4294967297;
	@%p175 bra 	$L__BB14_311;
	cvt.u64.u32 	%rd168, %r230;
	add.s64 	%rd761, %rd308, %rd168;
	shl.b64 	%rd762, %rd761, 3;
	add.s64 	%rd763, %rd6, %rd762;
	ld.global.u64 	%rd764, [%rd763];
	add.s64 	%rd765, %rd5, %rd762;
	ld.global.u64 	%rd766, [%rd765];
	sub.s64 	%rd767, %rd764, %rd766;
	setp.gt.s64 	%p176, %rd767, %rd305;
	mov.b64 	%rd1623, 4294967296;
	@%p176 bra 	$L__BB14_311;
	add.s64 	%rd768, %rd312, %rd168;
	shl.b64 	%rd769, %rd768, 3;
	add.s64 	%rd770, %rd10, %rd769;
	ld.global.u64 	%rd771, [%rd770];
	add.s64 	%rd772, %rd9, %rd769;
	ld.global.u64 	%rd773, [%rd772];
	sub.s64 	%rd774, %rd771, %rd773;
	setp.lt.s64 	%p177, %rd774, %rd309;
	selp.u64 	%rd1623, 1, 0, %p177;
$L__BB14_311:
	mad.lo.s32 	%r822, %r217, 11, 7;
	setp.ge.s32 	%p178, %r822, %r216;
	mov.b64 	%rd1624, 4294967297;
	@%p178 bra 	$L__BB14_314;
	cvt.u64.u32 	%rd171, %r231;
	add.s64 	%rd777, %rd308, %rd171;
	shl.b64 	%rd778, %rd777, 3;
	add.s64 	%rd779, %rd6, %rd778;
	ld.global.u64 	%rd780, [%rd779];
	add.s64 	%rd781, %rd5, %rd778;
	ld.global.u64 	%rd782, [%rd781];
	sub.s64 	%rd783, %rd780, %rd782;
	setp.gt.s64 	%p179, %rd783, %rd305;
	mov.b64 	%rd1624, 4294967296;
	@%p179 bra 	$L__BB14_314;
	add.s64 	%rd784, %rd312, %rd171;
	shl.b64 	%rd785, %rd784, 3;
	add.s64 	%rd786, %rd10, %rd785;
	ld.global.u64 	%rd787, [%rd786];
	add.s64 	%rd788, %rd9, %rd785;
	ld.global.u64 	%rd789, [%rd788];
	sub.s64 	%rd790, %rd787, %rd789;
	setp.lt.s64 	%p180, %rd790, %rd309;
	selp.u64 	%rd1624, 1, 0, %p180;
$L__BB14_314:
	mad.lo.s32 	%r823, %r217, 11, 8;
	setp.ge.s32 	%p181, %r823, %r216;
	mov.b64 	%rd1625, 4294967297;
	@%p181 bra 	$L__BB14_317;
	cvt.u64.u32 	%rd174, %r232;
	add.s64 	%rd793, %rd308, %rd174;
	shl.b64 	%rd794, %rd793, 3;
	add.s64 	%rd795, %rd6, %rd794;
	ld.global.u64 	%rd796, [%rd795];
	add.s64 	%rd797, %rd5, %rd794;
	ld.global.u64 	%rd798, [%rd797];
	sub.s64 	%rd799, %rd796, %rd798;
	setp.gt.s64 	%p182, %rd799, %rd305;
	mov.b64 	%rd1625, 4294967296;
	@%p182 bra 	$L__BB14_317;
	add.s64 	%rd800, %rd312, %rd174;
	shl.b64 	%rd801, %rd800, 3;
	add.s64 	%rd802, %rd10, %rd801;
	ld.global.u64 	%rd803, [%rd802];
	add.s64 	%rd804, %rd9, %rd801;
	ld.global.u64 	%rd805, [%rd804];
	sub.s64 	%rd806, %rd803, %rd805;
	setp.lt.s64 	%p183, %rd806, %rd309;
	selp.u64 	%rd1625, 1, 0, %p183;
$L__BB14_317:
	mad.lo.s32 	%r824, %r217, 11, 9;
	setp.ge.s32 	%p184, %r824, %r216;
	mov.b64 	%rd1626, 4294967297;
	@%p184 bra 	$L__BB14_320;
	cvt.u64.u32 	%rd809, %r233;
	add.s64 	%rd810, %rd308, %rd809;
	shl.b64 	%rd811, %rd810, 3;
	add.s64 	%rd812, %rd6, %rd811;
	ld.global.u64 	%rd813, [%rd812];
	add.s64 	%rd814, %rd5, %rd811;
	ld.global.u64 	%rd815, [%rd814];
	sub.s64 	%rd816, %rd813, %rd815;
	setp.gt.s64 	%p185, %rd816, %rd305;
	mov.b64 	%rd1626, 4294967296;
	@%p185 bra 	$L__BB14_320;
	add.s64 	%rd818, %rd312, %rd809;
	shl.b64 	%rd819, %rd818, 3;
	add.s64 	%rd820, %rd10, %rd819;
	ld.global.u64 	%rd821, [%rd820];
	add.s64 	%rd822, %rd9, %rd819;
	ld.global.u64 	%rd823, [%rd822];
	sub.s64 	%rd824, %rd821, %rd823;
	setp.lt.s64 	%p186, %rd824, %rd309;
	selp.u64 	%rd1626, 1, 0, %p186;
$L__BB14_320:
	mad.lo.s32 	%r825, %r217, 11, 10;
	setp.ge.s32 	%p187, %r825, %r216;
	mov.b64 	%rd1627, 4294967297;
	@%p187 bra 	$L__BB14_323;
	cvt.u64.u32 	%rd179, %r234;
	add.s64 	%rd827, %rd308, %rd179;
	shl.b64 	%rd828, %rd827, 3;
	add.s64 	%rd829, %rd6, %rd828;
	ld.global.u64 	%rd830, [%rd829];
	add.s64 	%rd831, %rd5, %rd828;
	ld.global.u64 	%rd832, [%rd831];
	sub.s64 	%rd833, %rd830, %rd832;
	setp.gt.s64 	%p188, %rd833, %rd305;
	mov.b64 	%rd1627, 4294967296;
	@%p188 bra 	$L__BB14_323;
	add.s64 	%rd834, %rd312, %rd179;
	shl.b64 	%rd835, %rd834, 3;
	add.s64 	%rd836, %rd10, %rd835;
	ld.global.u64 	%rd837, [%rd836];
	add.s64 	%rd838, %rd9, %rd835;
	ld.global.u64 	%rd839, [%rd838];
	sub.s64 	%rd840, %rd837, %rd839;
	setp.lt.s64 	%p189, %rd840, %rd309;
	selp.u64 	%rd1627, 1, 0, %p189;
$L__BB14_323:
	bar.sync 	0;
	add.s64 	%rd182, %rd1618, %rd1617;
	add.s64 	%rd183, %rd1619, %rd182;
	add.s64 	%rd184, %rd1620, %rd183;
	add.s64 	%rd185, %rd1621, %rd184;
	add.s64 	%rd186, %rd1622, %rd185;
	add.s64 	%rd187, %rd1623, %rd186;
	add.s64 	%rd188, %rd1624, %rd187;
	add.s64 	%rd189, %rd1625, %rd188;
	add.s64 	%rd190, %rd1626, %rd189;
	add.s64 	%rd841, %rd1627, %rd190;
	mov.b64 	{%r828, %r833}, %rd841;
	// begin inline asm
	mov.u32 %r826, %laneid;
	// end inline asm
	mov.b32 	%r834, 1;
	mov.b32 	%r875, 0;
	mov.b32 	%r876, -1;
	// begin inline asm
	shfl.sync.up.b32 %r827, %r828, %r834, %r875, %r876;
	// end inline asm
	// begin inline asm
	shfl.sync.up.b32 %r832, %r833, %r834, %r875, %r876;
	// end inline asm
	mov.b64 	%rd842, {%r827, %r832};
	setp.lt.s32 	%p190, %r826, 1;
	selp.b64 	%rd843, 0, %rd842, %p190;
	add.s64 	%rd844, %rd843, %rd841;
	mov.b64 	{%r838, %r843}, %rd844;
	mov.b32 	%r844, 2;
	// begin inline asm
	shfl.sync.up.b32 %r837, %r838, %r844, %r875, %r876;
	// end inline asm
	// begin inline asm
	shfl.sync.up.b32 %r842, %r843, %r844, %r875, %r876;
	// end inline asm
	mov.b64 	%rd845, {%r837, %r842};
	setp.lt.s32 	%p191, %r826, 2;
	selp.b64 	%rd846, 0, %rd845, %p191;
	add.s64 	%rd847, %rd846, %rd844;
	mov.b64 	{%r848, %r853}, %rd847;
	mov.b32 	%r854, 4;
	// begin inline asm
	shfl.sync.up.b32 %r847, %r848, %r854, %r875, %r876;
	// end inline asm
	// begin inline asm
	shfl.sync.up.b32 %r852, %r853, %r854, %r875, %r876;
	// end inline asm
	mov.b64 	%rd848, {%r847, %r852};
	setp.lt.s32 	%p192, %r826, 4;
	selp.b64 	%rd849, 0, %rd848, %p192;
	add.s64 	%rd850, %rd849, %rd847;
	mov.b64 	{%r858, %r863}, %rd850;
	mov.b32 	%r864, 8;
	// begin inline asm
	shfl.sync.up.b32 %r857, %r858, %r864, %r875, %r876;
	// end inline asm
	// begin inline asm
	shfl.sync.up.b32 %r862, %r863, %r864, %r875, %r876;
	// end inline asm
	mov.b64 	%rd851, {%r857, %r862};
	setp.lt.s32 	%p193, %r826, 8;
	selp.b64 	%rd852, 0, %rd851, %p193;
	add.s64 	%rd853, %rd852, %rd850;
	mov.b64 	{%r868, %r873}, %rd853;
	mov.b32 	%r874, 16;
	// begin inline asm
	shfl.sync.up.b32 %r867, %r868, %r874, %r875, %r876;
	// end inline asm
	// begin inline asm
	shfl.sync.up.b32 %r872, %r873, %r874, %r875, %r876;
	// end inline asm
	mov.b64 	%rd854, {%r867, %r872};
	setp.lt.s32 	%p194, %r826, 16;
	selp.b64 	%rd855, 0, %rd854, %p194;
	add.s64 	%rd191, %rd855, %rd853;
	setp.ne.s32 	%p195, %r826, 31;
	@%p195 bra 	$L__BB14_325;
	shr.u32 	%r878, %r217, 2;
	and.b32  	%r879, %r878, 248;
	mov.u32 	%r880, _ZZN3cub18CUB_300001_SM_10006detail19three_way_partition29DeviceThreeWayPartitionKernelINS2_10policy_hubIjiE10Policy1000EN6thrust24THRUST_300001_SM_1000_NS17counting_iteratorIjNS8_11use_defaultESA_SA_EEPjSC_NS8_16reverse_iteratorISC_EESC_NS0_13ScanTileStateImLb1EEENS0_21DispatchSegmentedSortILNS0_9SortOrderE0EjNS0_8NullTypeElPmSK_NS1_14segmented_sort10policy_hubIjSJ_EEE22LargeSegmentsSelectorTENSO_22SmallSegmentsSelectorTEiNS2_19streaming_context_tIlEEEEvT0_T1_T2_T3_T4_T5_T6_T7_T8_iT9_E12temp_storage;
	add.s32 	%r881, %r880, %r879;
	st.shared.u64 	[%r881], %rd191;
$L__BB14_325:
	ld.param.u32 	%r1432, [_ZN3cub18CUB_300001_SM_10006detail19three_way_partition29DeviceThreeWayPartitionKernelINS2_10policy_hubIjiE10Policy1000EN6thrust24THRUST_300001_SM_1000_NS17counting_iteratorIjNS8_11use_defaultESA_SA_EEPjSC_NS8_16reverse_iteratorISC_EESC_NS0_13ScanTileStateImLb1EEENS0_21DispatchSegmentedSortILNS0_9SortOrderE0EjNS0_8NullTypeElPmSK_NS1_14segmented_sort10policy_hubIjSJ_EEE22LargeSegmentsSelectorTENSO_22SmallSegmentsSelectorTEiNS2_19streaming_context_tIlEEEEvT0_T1_T2_T3_T4_T5_T6_T7_T8_iT9__param_8];
	mov.u32 	%r882, %tid.x;
	mul.lo.s32 	%r883, %r882, 11;
	mov.u32 	%r884, %ctaid.x;
	mul.lo.s32 	%r885, %r884, 5632;
	sub.s32 	%r886, %r1432, %r885;
	setp.ge.s32 	%p196, %r883, %r886;
	bar.sync 	0;
	ld.shared.v2.u64 	{%rd856, %rd857}, [_ZZN3cub18CUB_300001_SM_10006detail19three_way_partition29DeviceThreeWayPartitionKernelINS2_10policy_hubIjiE10Policy1000EN6thrust24THRUST_300001_SM_1000_NS17counting_iteratorIjNS8_11use_defaultESA_SA_EEPjSC_NS8_16reverse_iteratorISC_EESC_NS0_13ScanTileStateImLb1EEENS0_21DispatchSegmentedSortILNS0_9SortOrderE0EjNS0_8NullTypeElPmSK_NS1_14segmented_sort10policy_hubIjSJ_EEE22LargeSegmentsSelectorTENSO_22SmallSegmentsSelectorTEiNS2_19streaming_context_tIlEEEEvT0_T1_T2_T3_T4_T5_T6_T7_T8_iT9_E12temp_storage];
	shr.u32 	%r887, %r882, 5;
	add.s64 	%rd858, %rd857, %rd856;
	setp.eq.s32 	%p197, %r887, 2;
	selp.b64 	%rd859, %rd858, %rd856, %p197;
	ld.shared.v2.u64 	{%rd860, %rd861}, [_ZZN3cub18CUB_300001_SM_10006detail19three_way_partition29DeviceThreeWayPartitionKernelINS2_10policy_hubIjiE10Policy1000EN6thrust24THRUST_300001_SM_1000_NS17counting_iteratorIjNS8_11use_defaultESA_SA_EEPjSC_NS8_16reverse_iteratorISC_EESC_NS0_13ScanTileStateImLb1EEENS0_21DispatchSegmentedSortILNS0_9SortOrderE0EjNS0_8NullTypeElPmSK_NS1_14segmented_sort10policy_hubIjSJ_EEE22LargeSegmentsSelectorTENSO_22SmallSegmentsSelectorTEiNS2_19streaming_context_tIlEEEEvT0_T1_T2_T3_T4_T5_T6_T7_T8_iT9_E12temp_storage+16];
	add.s64 	%rd862, %rd858, %rd860;
	setp.eq.s32 	%p198, %r887, 3;
	selp.b64 	%rd863, %rd862, %rd859, %p198;
	add.s64 	%rd864, %rd862, %rd861;
	setp.eq.s32 	%p199, %r887, 4;
	selp.b64 	%rd865, %rd864, %rd863, %p199;
	ld.shared.v2.u64 	{%rd866, %rd867}, [_ZZN3cub18CUB_300001_SM_10006detail19three_way_partition29DeviceThreeWayPartitionKernelINS2_10policy_hubIjiE10Policy1000EN6thrust24THRUST_300001_SM_1000_NS17counting_iteratorIjNS8_11use_defaultESA_SA_EEPjSC_NS8_16reverse_iteratorISC_EESC_NS0_13ScanTileStateImLb1EEENS0_21DispatchSegmentedSortILNS0_9SortOrderE0EjNS0_8NullTypeElPmSK_NS1_14segmented_sort10policy_hubIjSJ_EEE22LargeSegmentsSelectorTENSO_22SmallSegmentsSelectorTEiNS2_19streaming_context_tIlEEEEvT0_T1_T2_T3_T4_T5_T6_T7_T8_iT9_E12temp_storage+32];
	add.s64 	%rd868, %rd864, %rd866;
	setp.eq.s32 	%p200, %r887, 5;
	selp.b64 	%rd869, %rd868, %rd865, %p200;
	add.s64 	%rd870, %rd868, %rd867;
	setp.eq.s32 	%p201, %r887, 6;
	selp.b64 	%rd871, %rd870, %rd869, %p201;
	ld.shared.v2.u64 	{%rd872, %rd873}, [_ZZN3cub18CUB_300001_SM_10006detail19three_way_partition29DeviceThreeWayPartitionKernelINS2_10policy_hubIjiE10Policy1000EN6thrust24THRUST_300001_SM_1000_NS17counting_iteratorIjNS8_11use_defaultESA_SA_EEPjSC_NS8_16reverse_iteratorISC_EESC_NS0_13ScanTileStateImLb1EEENS0_21DispatchSegmentedSortILNS0_9SortOrderE0EjNS0_8NullTypeElPmSK_NS1_14segmented_sort10policy_hubIjSJ_EEE22LargeSegmentsSelectorTENSO_22SmallSegmentsSelectorTEiNS2_19streaming_context_tIlEEEEvT0_T1_T2_T3_T4_T5_T6_T7_T8_iT9_E12temp_storage+48];
	add.s64 	%rd874, %rd870, %rd872;
	setp.eq.s32 	%p202, %r887, 7;
	selp.b64 	%rd875, %rd874, %rd871, %p202;
	add.s64 	%rd876, %rd874, %rd873;
	setp.eq.s32 	%p203, %r887, 8;
	selp.b64 	%rd877, %rd876, %rd875, %p203;
	ld.shared.v2.u64 	{%rd878, %rd879}, [_ZZN3cub18CUB_300001_SM_10006detail19three_way_partition29DeviceThreeWayPartitionKernelINS2_10policy_hubIjiE10Policy1000EN6thrust24THRUST_300001_SM_1000_NS17counting_iteratorIjNS8_11use_defaultESA_SA_EEPjSC_NS8_16reverse_iteratorISC_EESC_NS0_13ScanTileStateImLb1EEENS0_21DispatchSegmentedSortILNS0_9SortOrderE0EjNS0_8NullTypeElPmSK_NS1_14segmented_sort10policy_hubIjSJ_EEE22LargeSegmentsSelectorTENSO_22SmallSegmentsSelectorTEiNS2_19streaming_context_tIlEEEEvT0_T1_T2_T3_T4_T5_T6_T7_T8_iT9_E12temp_storage+64];
	add.s64 	%rd880, %rd876, %rd878;
	setp.eq.s32 	%p204, %r887, 9;
	selp.b64 	%rd881, %rd880, %rd877, %p204;
	add.s64 	%rd882, %rd880, %rd879;
	setp.eq.s32 	%p205, %r887, 10;
	selp.b64 	%rd883, %rd882, %rd881, %p205;
	ld.shared.v2.u64 	{%rd884, %rd885}, [_ZZN3cub18CUB_300001_SM_10006detail19three_way_partition29DeviceThreeWayPartitionKernelINS2_10policy_hubIjiE10Policy1000EN6thrust24THRUST_300001_SM_1000_NS17counting_iteratorIjNS8_11use_defaultESA_SA_EEPjSC_NS8_16reverse_iteratorISC_EESC_NS0_13ScanTileStateImLb1EEENS0_21DispatchSegmentedSortILNS0_9SortOrderE0EjNS0_8NullTypeElPmSK_NS1_14segmented_sort10policy_hubIjSJ_EEE22LargeSegmentsSelectorTENSO_22SmallSegmentsSelectorTEiNS2_19streaming_context_tIlEEEEvT0_T1_T2_T3_T4_T5_T6_T7_T8_iT9_E12temp_storage+80];
	add.s64 	%rd886, %rd882, %rd884;
	setp.eq.s32 	%p206, %r887, 11;
	selp.b64 	%rd887, %rd886, %rd883, %p206;
	add.s64 	%rd888, %rd886, %rd885;
	setp.eq.s32 	%p207, %r887, 12;
	selp.b64 	%rd889, %rd888, %rd887, %p207;
	ld.shared.v2.u64 	{%rd890, %rd891}, [_ZZN3cub18CUB_300001_SM_10006detail19three_way_partition29DeviceThreeWayPartitionKernelINS2_10policy_hubIjiE10Policy1000EN6thrust24THRUST_300001_SM_1000_NS17counting_iteratorIjNS8_11use_defaultESA_SA_EEPjSC_NS8_16reverse_iteratorISC_EESC_NS0_13ScanTileStateImLb1EEENS0_21DispatchSegmentedSortILNS0_9SortOrderE0EjNS0_8NullTypeElPmSK_NS1_14segmented_sort10policy_hubIjSJ_EEE22LargeSegmentsSelectorTENSO_22SmallSegmentsSelectorTEiNS2_19streaming_context_tIlEEEEvT0_T1_T2_T3_T4_T5_T6_T7_T8_iT9_E12temp_storage+96];
	add.s64 	%rd892, %rd888, %rd890;
	setp.eq.s32 	%p208, %r887, 13;
	selp.b64 	%rd893, %rd892, %rd889, %p208;
	add.s64 	%rd894, %rd892, %rd891;
	setp.eq.s32 	%p209, %r887, 14;
	selp.b64 	%rd895, %rd894, %rd893, %p209;
	ld.shared.v2.u64 	{%rd896, %rd897}, [_ZZN3cub18CUB_300001_SM_10006detail19three_way_partition29DeviceThreeWayPartitionKernelINS2_10policy_hubIjiE10Policy1000EN6thrust24THRUST_300001_SM_1000_NS17counting_iteratorIjNS8_11use_defaultESA_SA_EEPjSC_NS8_16reverse_iteratorISC_EESC_NS0_13ScanTileStateImLb1EEENS0_21DispatchSegmentedSortILNS0_9SortOrderE0EjNS0_8NullTypeElPmSK_NS1_14segmented_sort10policy_hubIjSJ_EEE22LargeSegmentsSelectorTENSO_22SmallSegmentsSelectorTEiNS2_19streaming_context_tIlEEEEvT0_T1_T2_T3_T4_T5_T6_T7_T8_iT9_E12temp_storage+112];
	add.s64 	%rd898, %rd894, %rd896;
	setp.eq.s32 	%p210, %r887, 15;
	selp.b64 	%rd899, %rd898, %rd895, %p210;
	add.s64 	%rd192, %rd898, %rd897;
	setp.lt.u32 	%p211, %r882, 32;
	selp.b64 	%rd900, 0, %rd899, %p211;
	setp.eq.s32 	%p212, %r826, 0;
	add.s64 	%rd901, %rd1627, %rd190;
	sub.s64 	%rd902, %rd191, %rd901;
	selp.b64 	%rd903, 0, %rd902, %p212;
	add.s64 	%rd193, %rd900, %rd903;
	bar.sync 	0;
	@%p196 bra 	$L__BB14_331;
	{ .reg .b32 tmp; mov.b64 {tmp, %r1466}, %rd193; }
	setp.gt.u64 	%p213, %rd1617, 4294967295;
	@%p213 bra 	$L__BB14_330;
	setp.eq.s64 	%p214, %rd1617, 0;
	@%p214 bra 	$L__BB14_329;
	ld.param.u32 	%r1433, [_ZN3cub18CUB_300001_SM_10006detail19three_way_partition29DeviceThreeWayPartitionKernelINS2_10policy_hubIjiE10Policy1000EN6thrust24THRUST_300001_SM_1000_NS17counting_iteratorIjNS8_11use_defaultESA_SA_EEPjSC_NS8_16reverse_iteratorISC_EESC_NS0_13ScanTileStateImLb1EEENS0_21DispatchSegmentedSortILNS0_9SortOrderE0EjNS0_8NullTypeElPmSK_NS1_14segmented_sort10policy_hubIjSJ_EEE22LargeSegmentsSelectorTENSO_22SmallSegmentsSelectorTEiNS2_19streaming_context_tIlEEEEvT0_T1_T2_T3_T4_T5_T6_T7_T8_iT9__param_8];
	cvt.u32.u64 	%r888, %rd193;
	{ .reg .b32 tmp; mov.b64 {tmp, %r889}, %rd192; }
	mov.u32 	%r890, %ctaid.x;
	mul.lo.s32 	%r891, %r890, 5632;
	sub.s32 	%r892, %r891, %r1433;
	add.s32 	%r893, %r892, 5632;
	sub.s32 	%r894, %r889, %r893;
	cvt.u64.u32 	%rd904, %r894;
	shl.b64 	%rd905, %rd904, 32;
	cvt.u32.u64 	%r895, %rd192;
	sub.s32 	%r896, %r895, %r893;
	cvt.s64.s32 	%rd906, %r896;
	or.b64  	%rd907, %rd905, %rd906;
	{ .reg .b32 tmp; mov.b64 {tmp, %r897}, %rd907; }
	add.s32 	%r1466, %r888, %r897;
	bra.uni 	$L__BB14_330;
$L__BB14_329:
	ld.param.u32 	%r1434, [_ZN3cub18CUB_300001_SM_10006detail19three_way_partition29DeviceThreeWayPartitionKernelINS2_10policy_hubIjiE10Policy1000EN6thrust24THRUST_300001_SM_1000_NS17counting_iteratorIjNS8_11use_defaultESA_SA_EEPjSC_NS8_16reverse_iteratorISC_EESC_NS0_13ScanTileStateImLb1EEENS0_21DispatchSegmentedSortILNS0_9SortOrderE0EjNS0_8NullTypeElPmSK_NS1_14segmented_sort10policy_hubIjSJ_EEE22LargeSegmentsSelectorTENSO_22SmallSegmentsSelectorTEiNS2_19streaming_context_tIlEEEEvT0_T1_T2_T3_T4_T5_T6_T7_T8_iT9__param_8];
	mov.u32 	%r898, %tid.x;
	cvt.u32.u64 	%r899, %rd192;
	mov.u32 	%r900, %ctaid.x;
	mul.lo.s32 	%r901, %r900, 5632;
	sub.s32 	%r902, %r901, %r1434;
	add.s32 	%r903, %r902, 5632;
	sub.s32 	%r904, %r899, %r903;
	{ .reg .b32 tmp; mov.b64 {tmp, %r905}, %rd192; }
	sub.s32 	%r906, %r905, %r903;
	cvt.u64.u32 	%rd908, %r906;
	shl.b64 	%rd909, %rd908, 32;
	cvt.s64.s32 	%rd910, %r904;
	or.b64  	%rd911, %rd909, %rd910;
	{ .reg .b32 tmp; mov.b64 {tmp, %r907}, %rd911; }
	add.s32 	%r908, %r904, %r907;
	mad.lo.s32 	%r909, %r898, 11, %r908;
	cvt.u32.u64 	%r910, %rd193;
	{ .reg .b32 tmp; mov.b64 {tmp, %r911}, %rd193; }
	add.s32 	%r912, %r910, %r911;
	sub.s32 	%r1466, %r909, %r912;
$L__BB14_330:
	shl.b32 	%r913, %r1466, 2;
	mov.u32 	%r914, _ZZN3cub18CUB_300001_SM_10006detail19three_way_partition29DeviceThreeWayPartitionKernelINS2_10policy_hubIjiE10Policy1000EN6thrust24THRUST_300001_SM_1000_NS17counting_iteratorIjNS8_11use_defaultESA_SA_EEPjSC_NS8_16reverse_iteratorISC_EESC_NS0_13ScanTileStateImLb1EEENS0_21DispatchSegmentedSortILNS0_9SortOrderE0EjNS0_8NullTypeElPmSK_NS1_14segmented_sort10policy_hubIjSJ_EEE22LargeSegmentsSelectorTENSO_22SmallSegmentsSelectorTEiNS2_19streaming_context_tIlEEEEvT0_T1_T2_T3_T4_T5_T6_T7_T8_iT9_E12temp_storage;
	add.s32 	%r915, %r914, %r913;
	st.shared.u32 	[%r915], %r218;
$L__BB14_331:
	ld.param.u32 	%r1435, [_ZN3cub18CUB_300001_SM_10006detail19three_way_partition29DeviceThreeWayPartitionKernelINS2_10policy_hubIjiE10Policy1000EN6thrust24THRUST_300001_SM_1000_NS17counting_iteratorIjNS8_11use_defaultESA_SA_EEPjSC_NS8_16reverse_iteratorISC_EESC_NS0_13ScanTileStateImLb1EEENS0_21DispatchSegmentedSortILNS0_9SortOrderE0EjNS0_8NullTypeElPmSK_NS1_14segmented_sort10policy_hubIjSJ_EEE22LargeSegmentsSelectorTENSO_22SmallSegmentsSelectorTEiNS2_19streaming_context_tIlEEEEvT0_T1_T2_T3_T4_T5_T6_T7_T8_iT9__param_8];
	add.s64 	%rd912, %rd193, %rd1617;
	mov.u32 	%r916, %tid.x;
	mad.lo.s32 	%r917, %r916, 11, 1;
	mov.u32 	%r918, %ctaid.x;
	mul.lo.s32 	%r919, %r918, 5632;
	sub.s32 	%r240, %r1435, %r919;
	setp.ge.s32 	%p215, %r917, %r240;
	{ .reg .b32 tmp; mov.b64 {tmp, %r1467}, %rd912; }
	cvt.u32.u64 	%r242, %rd912;
	@%p215 bra 	$L__BB14_337;
	setp.gt.u64 	%p216, %rd1618, 4294967295;
	@%p216 bra 	$L__BB14_336;
	setp.eq.s64 	%p217, %rd1618, 0;
	@%p217 bra 	$L__BB14_335;
	{ .reg .b32 tmp; mov.b64 {tmp, %r920}, %rd192; }
	sub.s32 	%r921, 5632, %r240;
	sub.s32 	%r922, %r920, %r921;
	cvt.u64.u32 	%rd913, %r922;
	shl.b64 	%rd914, %rd913, 32;
	cvt.u32.u64 	%r923, %rd192;
	sub.s32 	%r924, %r923, %r921;
	cvt.s64.s32 	%rd915, %r924;
	or.b64  	%rd916, %rd914, %rd915;
	{ .reg .b32 tmp; mov.b64 {tmp, %r925}, %rd916; }
	add.s32 	%r1467, %r242, %r925;
	bra.uni 	$L__BB14_336;
$L__BB14_335:
	mov.u32 	%r926, %tid.x;
	cvt.u32.u64 	%r927, %rd192;
	sub.s32 	%r928, 5632, %r240;
	sub.s32 	%r929, %r927, %r928;
	{ .reg .b32 tmp; mov.b64 {tmp, %r930}, %rd192; }
	sub.s32 	%r931, %r930, %r928;
	cvt.u64.u32 	%rd917, %r931;
	shl.b64 	%rd918, %rd917, 32;
	cvt.s64.s32 	%rd919, %r929;
	or.b64  	%rd920, %rd918, %rd919;
	{ .reg .b32 tmp; mov.b64 {tmp, %r932}, %rd920; }
	add.s32 	%r933, %r929, %r932;
	mad.lo.s32 	%r934, %r926, 11, %r933;
	add.s32 	%r935, %r242, %r1467;
	sub.s32 	%r936, %r934, %r935;
	add.s32 	%r1467, %r936, 1;
$L__BB14_336:
	shl.b32 	%r937, %r1467, 2;
	mov.u32 	%r938, _ZZN3cub18CUB_300001_SM_10006detail19three_way_partition29DeviceThreeWayPartitionKernelINS2_10policy_hubIjiE10Policy1000EN6thrust24THRUST_300001_SM_1000_NS17counting_iteratorIjNS8_11use_defaultESA_SA_EEPjSC_NS8_16reverse_iteratorISC_EESC_NS0_13ScanTileStateImLb1EEENS0_21DispatchSegmentedSortILNS0_9SortOrderE0EjNS0_8NullTypeElPmSK_NS1_14segmented_sort10policy_hubIjSJ_EEE22LargeSegmentsSelectorTENSO_22SmallSegmentsSelectorTEiNS2_19streaming_context_tIlEEEEvT0_T1_T2_T3_T4_T5_T6_T7_T8_iT9_E12temp_storage;
	add.s32 	%r939, %r938, %r937;
	st.shared.u32 	[%r939], %r220;
$L__BB14_337:
	cvt.u32.u64 	%r940, %rd192;
	sub.s32 	%r941, 5632, %r240;
	sub.s32 	%r942, %r940, %r941;
	{ .reg .b32 tmp; mov.b64 {tmp, %r943}, %rd192; }
	sub.s32 	%r944, %r943, %r941;
	cvt.u64.u32 	%rd921, %r944;
	shl.b64 	%rd922, %rd921, 32;
	cvt.s64.s32 	%rd923, %r942;
	or.b64  	%rd1652, %rd922, %rd923;
	{ .reg .b32 tmp; mov.b64 {tmp, %r247}, %rd1652; }
	add.s32 	%r246, %r942, %r247;
	add.s64 	%rd924, %rd182, %rd193;
	mov.u32 	%r248, %tid.x;
	mad.lo.s32 	%r945, %r248, 11, 2;
	setp.ge.s32 	%p218, %r945, %r240;
	{ .reg .b32 tmp; mov.b64 {tmp, %r1468}, %rd924; }
	cvt.u32.u64 	%r250, %rd924;
	@%p218 bra 	$L__BB14_343;
	setp.gt.u64 	%p219, %rd1619, 4294967295;
	@%p219 bra 	$L__BB14_342;
	setp.eq.s64 	%p220, %rd1619, 0;
	@%p220 bra 	$L__BB14_341;
	add.s32 	%r1468, %r250, %r247;
	bra.uni 	$L__BB14_342;
$L__BB14_341:
	mad.lo.s32 	%r946, %r248, 11, %r246;
	add.s32 	%r947, %r250, %r1468;
	sub.s32 	%r948, %r946, %r947;
	add.s32 	%r1468, %r948, 2;
$L__BB14_342:
	shl.b32 	%r949, %r1468, 2;
	mov.u32 	%r950, _ZZN3cub18CUB_300001_SM_10006detail19three_way_partition29DeviceThreeWayPartitionKernelINS2_10policy_hubIjiE10Policy1000EN6thrust24THRUST_300001_SM_1000_NS17counting_iteratorIjNS8_11use_defaultESA_SA_EEPjSC_NS8_16reverse_iteratorISC_EESC_NS0_13ScanTileStateImLb1EEENS0_21DispatchSegmentedSortILNS0_9SortOrderE0EjNS0_8NullTypeElPmSK_NS1_14segmented_sort10policy_hubIjSJ_EEE22LargeSegmentsSelectorTENSO_22SmallSegmentsSelectorTEiNS2_19streaming_context_tIlEEEEvT0_T1_T2_T3_T4_T5_T6_T7_T8_iT9_E12temp_storage;
	add.s32 	%r951, %r950, %r949;
	st.shared.u32 	[%r951], %r222;
$L__BB14_343:
	add.s64 	%rd925, %rd183, %rd193;
	mad.lo.s32 	%r254, %r248, 11, 3;
	setp.ge.s32 	%p221, %r254, %r240;
	{ .reg .b32 tmp; mov.b64 {tmp, %r1469}, %rd925; }
	cvt.u32.u64 	%r256, %rd925;
	@%p221 bra 	$L__BB14_349;
	setp.gt.u64 	%p222, %rd1620, 4294967295;
	@%p222 bra 	$L__BB14_348;
	setp.eq.s64 	%p223, %rd1620, 0;
	@%p223 bra 	$L__BB14_347;
	add.s32 	%r1469, %r256, %r247;
	bra.uni 	$L__BB14_348;
$L__BB14_347:
	add.s32 	%r952, %r254, %r246;
	add.s32 	%r953, %r256, %r1469;
	sub.s32 	%r1469, %r952, %r953;
$L__BB14_348:
	shl.b32 	%r954, %r1469, 2;
	mov.u32 	%r955, _ZZN3cub18CUB_300001_SM_10006detail19three_way_partition29DeviceThreeWayPartitionKernelINS2_10policy_hubIjiE10Policy1000EN6thrust24THRUST_300001_SM_1000_NS17counting_iteratorIjNS8_11use_defaultESA_SA_EEPjSC_NS8_16reverse_iteratorISC_EESC_NS0_13ScanTileStateImLb1EEENS0_21DispatchSegmentedSortILNS0_9SortOrderE0EjNS0_8NullTypeElPmSK_NS1_14segmented_sort10policy_hubIjSJ_EEE22LargeSegmentsSelectorTENSO_22SmallSegmentsSelectorTEiNS2_19streaming_context_tIlEEEEvT0_T1_T2_T3_T4_T5_T6_T7_T8_iT9_E12temp_storage;
	add.s32 	%r956, %r955, %r954;
	st.shared.u32 	[%r956], %r224;
$L__BB14_349:
	add.s64 	%rd926, %rd184, %rd193;
	mad.lo.s32 	%r260, %r248, 11, 4;
	setp.ge.s32 	%p224, %r260, %r240;
	{ .reg .b32 tmp; mov.b64 {tmp, %r1470}, %rd926; }
	cvt.u32.u64 	%r262, %rd926;
	@%p224 bra 	$L__BB14_355;
	setp.gt.u64 	%p225, %rd1621, 4294967295;
	@%p225 bra 	$L__BB14_354;
	setp.eq.s64 	%p226, %rd1621, 0;
	@%p226 bra 	$L__BB14_353;
	add.s32 	%r1470, %r262, %r247;
	bra.uni 	$L__BB14_354;
$L__BB14_353:
	add.s32 	%r957, %r260, %r246;
	add.s32 	%r958, %r262, %r1470;
	sub.s32 	%r1470, %r957, %r958;
$L__BB14_354:
	shl.b32 	%r959, %r1470, 2;
	mov.u32 	%r960, _ZZN3cub18CUB_300001_SM_10006detail19three_way_partition29DeviceThreeWayPartitionKernelINS2_10policy_hubIjiE10Policy1000EN6thrust24THRUST_300001_SM_1000_NS17counting_iteratorIjNS8_11use_defaultESA_SA_EEPjSC_NS8_16reverse_iteratorISC_EESC_NS0_13ScanTileStateImLb1EEENS0_21DispatchSegmentedSortILNS0_9SortOrderE0EjNS0_8NullTypeElPmSK_NS1_14segmented_sort10policy_hubIjSJ_EEE22LargeSegmentsSelectorTENSO_22SmallSegmentsSelectorTEiNS2_19streaming_context_tIlEEEEvT0_T1_T2_T3_T4_T5_T6_T7_T8_iT9_E12temp_storage;
	add.s32 	%r961, %r960, %r959;
	st.shared.u32 	[%r961], %r226;
$L__BB14_355:
	add.s64 	%rd927, %rd185, %rd193;
	mad.lo.s32 	%r266, %r248, 11, 5;
	setp.ge.s32 	%p227, %r266, %r240;
	{ .reg .b32 tmp; mov.b64 {tmp, %r1471}, %rd927; }
	cvt.u32.u64 	%r268, %rd927;
	@%p227 bra 	$L__BB14_361;
	setp.gt.u64 	%p228, %rd1622, 4294967295;
	@%p228 bra 	$L__BB14_360;
	setp.eq.s64 	%p229, %rd1622, 0;
	@%p229 bra 	$L__BB14_359;
	add.s32 	%r1471, %r268, %r247;
	bra.uni 	$L__BB14_360;
$L__BB14_359:
	add.s32 	%r962, %r266, %r246;
	add.s32 	%r963, %r268, %r1471;
	sub.s32 	%r1471, %r962, %r963;
$L__BB14_360:
	shl.b32 	%r964, %r1471, 2;
	mov.u32 	%r965, _ZZN3cub18CUB_300001_SM_10006detail19three_way_partition29DeviceThreeWayPartitionKernelINS2_10policy_hubIjiE10Policy1000EN6thrust24THRUST_300001_SM_1000_NS17counting_iteratorIjNS8_11use_defaultESA_SA_EEPjSC_NS8_16reverse_iteratorISC_EESC_NS0_13ScanTileStateImLb1EEENS0_21DispatchSegmentedSortILNS0_9SortOrderE0EjNS0_8NullTypeElPmSK_NS1_14segmented_sort10policy_hubIjSJ_EEE22LargeSegmentsSelectorTENSO_22SmallSegmentsSelectorTEiNS2_19streaming_context_tIlEEEEvT0_T1_T2_T3_T4_T5_T6_T7_T8_iT9_E12temp_storage;
	add.s32 	%r966, %r965, %r964;
	st.shared.u32 	[%r966], %r228;
$L__BB14_361:
	add.s64 	%rd928, %rd186, %rd193;
	mad.lo.s32 	%r272, %r248, 11, 6;
	setp.ge.s32 	%p230, %r272, %r240;
	{ .reg .b32 tmp; mov.b64 {tmp, %r1472}, %rd928; }
	cvt.u32.u64 	%r274, %rd928;
	@%p230 bra 	$L__BB14_367;
	setp.gt.u64 	%p231, %rd1623, 4294967295;
	@%p231 bra 	$L__BB14_366;
	setp.eq.s64 	%p232, %rd1623, 0;
	@%p232 bra 	$L__BB14_365;
	add.s32 	%r1472, %r274, %r247;
	bra.uni 	$L__BB14_366;
$L__BB14_365:
	add.s32 	%r967, %r272, %r246;
	add.s32 	%r968, %r274, %r1472;
	sub.s32 	%r1472, %r967, %r968;
$L__BB14_366:
	shl.b32 	%r969, %r1472, 2;
	mov.u32 	%r970, _ZZN3cub18CUB_300001_SM_10006detail19three_way_partition29DeviceThreeWayPartitionKernelINS2_10policy_hubIjiE10Policy1000EN6thrust24THRUST_300001_SM_1000_NS17counting_iteratorIjNS8_11use_defaultESA_SA_EEPjSC_NS8_16reverse_iteratorISC_EESC_NS0_13ScanTileStateImLb1EEENS0_21DispatchSegmentedSortILNS0_9SortOrderE0EjNS0_8NullTypeElPmSK_NS1_14segmented_sort10policy_hubIjSJ_EEE22LargeSegmentsSelectorTENSO_22SmallSegmentsSelectorTEiNS2_19streaming_context_tIlEEEEvT0_T1_T2_T3_T4_T5_T6_T7_T8_iT9_E12temp_storage;
	add.s32 	%r971, %r970, %r969;
	st.shared.u32 	[%r971], %r230;
$L__BB14_367:
	add.s64 	%rd929, %rd187, %rd193;
	mad.lo.s32 	%r278, %r248, 11, 7;
	setp.ge.s32 	%p233, %r278, %r240;
	{ .reg .b32 tmp; mov.b64 {tmp, %r1473}, %rd929; }
	cvt.u32.u64 	%r280, %rd929;
	@%p233 bra 	$L__BB14_373;
	setp.gt.u64 	%p234, %rd1624, 4294967295;
	@%p234 bra 	$L__BB14_372;
	setp.eq.s64 	%p235, %rd1624, 0;
	@%p235 bra 	$L__BB14_371;
	add.s32 	%r1473, %r280, %r247;
	bra.uni 	$L__BB14_372;
$L__BB14_371:
	add.s32 	%r972, %r278, %r246;
	add.s32 	%r973, %r280, %r1473;
	sub.s32 	%r1473, %r972, %r973;
$L__BB14_372:
	shl.b32 	%r974, %r1473, 2;
	mov.u32 	%r975, _ZZN3cub18CUB_300001_SM_10006detail19three_way_partition29DeviceThreeWayPartitionKernelINS2_10policy_hubIjiE10Policy1000EN6thrust24THRUST_300001_SM_1000_NS17counting_iteratorIjNS8_11use_defaultESA_SA_EEPjSC_NS8_16reverse_iteratorISC_EESC_NS0_13ScanTileStateImLb1EEENS0_21DispatchSegmentedSortILNS0_9SortOrderE0EjNS0_8NullTypeElPmSK_NS1_14segmented_sort10policy_hubIjSJ_EEE22LargeSegmentsSelectorTENSO_22SmallSegmentsSelectorTEiNS2_19streaming_context_tIlEEEEvT0_T1_T2_T3_T4_T5_T6_T7_T8_iT9_E12temp_storage;
	add.s32 	%r976, %r975, %r974;
	st.shared.u32 	[%r976], %r231;
$L__BB14_373:
	add.s64 	%rd930, %rd188, %rd193;
	mad.lo.s32 	%r284, %r248, 11, 8;
	setp.ge.s32 	%p236, %r284, %r240;
	{ .reg .b32 tmp; mov.b64 {tmp, %r1474}, %rd930; }
	cvt.u32.u64 	%r286, %rd930;
	@%p236 bra 	$L__BB14_379;
	setp.gt.u64 	%p237, %rd1625, 4294967295;
	@%p237 bra 	$L__BB14_378;
	setp.eq.s64 	%p238, %rd1625, 0;
	@%p238 bra 	$L__BB14_377;
	add.s32 	%r1474, %r286, %r247;
	bra.uni 	$L__BB14_378;
$L__BB14_377:
	add.s32 	%r977, %r284, %r246;
	add.s32 	%r978, %r286, %r1474;
	sub.s32 	%r1474, %r977, %r978;
$L__BB14_378:
	shl.b32 	%r979, %r1474, 2;
	mov.u32 	%r980, _ZZN3cub18CUB_300001_SM_10006detail19three_way_partition29DeviceThreeWayPartitionKernelINS2_10policy_hubIjiE10Policy1000EN6thrust24THRUST_300001_SM_1000_NS17counting_iteratorIjNS8_11use_defaultESA_SA_EEPjSC_NS8_16reverse_iteratorISC_EESC_NS0_13ScanTileStateImLb1EEENS0_21DispatchSegmentedSortILNS0_9SortOrderE0EjNS0_8NullTypeElPmSK_NS1_14segmented_sort10policy_hubIjSJ_EEE22LargeSegmentsSelectorTENSO_22SmallSegmentsSelectorTEiNS2_19streaming_context_tIlEEEEvT0_T1_T2_T3_T4_T5_T6_T7_T8_iT9_E12temp_storage;
	add.s32 	%r981, %r980, %r979;
	st.shared.u32 	[%r981], %r232;
$L__BB14_379:
	add.s64 	%rd931, %rd189, %rd193;
	mad.lo.s32 	%r290, %r248, 11, 9;
	setp.ge.s32 	%p239, %r290, %r240;
	{ .reg .b32 tmp; mov.b64 {tmp, %r1475}, %rd931; }
	cvt.u32.u64 	%r292, %rd931;
	@%p239 bra 	$L__BB14_385;
	setp.gt.u64 	%p240, %rd1626, 4294967295;
	@%p240 bra 	$L__BB14_384;
	setp.eq.s64 	%p241, %rd1626, 0;
	@%p241 bra 	$L__BB14_383;
	add.s32 	%r1475, %r292, %r247;
	bra.uni 	$L__BB14_384;
$L__BB14_383:
	add.s32 	%r982, %r290, %r246;
	add.s32 	%r983, %r292, %r1475;
	sub.s32 	%r1475, %r982, %r983;
$L__BB14_384:
	shl.b32 	%r984, %r1475, 2;
	mov.u32 	%r985, _ZZN3cub18CUB_300001_SM_10006detail19three_way_partition29DeviceThreeWayPartitionKernelINS2_10policy_hubIjiE10Policy1000EN6thrust24THRUST_300001_SM_1000_NS17counting_iteratorIjNS8_11use_defaultESA_SA_EEPjSC_NS8_16reverse_iteratorISC_EESC_NS0_13ScanTileStateImLb1EEENS0_21DispatchSegmentedSortILNS0_9SortOrderE0EjNS0_8NullTypeElPmSK_NS1_14segmented_sort10policy_hubIjSJ_EEE22LargeSegmentsSelectorTENSO_22SmallSegmentsSelectorTEiNS2_19streaming_context_tIlEEEEvT0_T1_T2_T3_T4_T5_T6_T7_T8_iT9_E12temp_storage;
	add.s32 	%r986, %r985, %r984;
	st.shared.u32 	[%r986], %r233;
$L__BB14_385:
	add.s64 	%rd932, %rd190, %rd193;
	mad.lo.s32 	%r296, %r248, 11, 10;
	setp.ge.s32 	%p242, %r296, %r240;
	{ .reg .b32 tmp; mov.b64 {tmp, %r1476}, %rd932; }
	cvt.u32.u64 	%r298, %rd932;
	@%p242 bra 	$L__BB14_391;
	setp.gt.u64 	%p243, %rd1627, 4294967295;
	@%p243 bra 	$L__BB14_390;
	setp.eq.s64 	%p244, %rd1627, 0;
	@%p244 bra 	$L__BB14_389;
	add.s32 	%r1476, %r298, %r247;
	bra.uni 	$L__BB14_390;
$L__BB14_389:
	add.s32 	%r987, %r296, %r246;
	add.s32 	%r988, %r298, %r1476;
	sub.s32 	%r1476, %r987, %r988;
$L__BB14_390:
	shl.b32 	%r989, %r1476, 2;
	mov.u32 	%r990, _ZZN3cub18CUB_300001_SM_10006detail19three_way_partition29DeviceThreeWayPartitionKernelINS2_10policy_hubIjiE10Policy1000EN6thrust24THRUST_300001_SM_1000_NS17counting_iteratorIjNS8_11use_defaultESA_SA_EEPjSC_NS8_16reverse_iteratorISC_EESC_NS0_13ScanTileStateImLb1EEENS0_21DispatchSegmentedSortILNS0_9SortOrderE0EjNS0_8NullTypeElPmSK_NS1_14segmented_sort10policy_hubIjSJ_EEE22LargeSegmentsSelectorTENSO_22SmallSegmentsSelectorTEiNS2_19streaming_context_tIlEEEEvT0_T1_T2_T3_T4_T5_T6_T7_T8_iT9_E12temp_storage;
	add.s32 	%r991, %r990, %r989;
	st.shared.u32 	[%r991], %r234;
$L__BB14_391:
	bar.sync 	0;
	mov.u64 	%rd195, %rd313;
	ld.param.u8 	%rs6, [%rd195];
	setp.ne.s16 	%p245, %rs6, 0;
	mov.b64 	%rd1628, 0;
	@%p245 bra 	$L__BB14_393;
	ld.param.u64 	%rd934, [%rd195+16];
	cvta.to.global.u64 	%rd935, %rd934;
	ld.global.u64 	%rd1628, [%rd935];
$L__BB14_393:
	setp.ne.s16 	%p246, %rs6, 0;
	mov.b64 	%rd1629, 0;
	@%p246 bra 	$L__BB14_395;
	ld.param.u64 	%rd937, [%rd195+16];
	cvta.to.global.u64 	%rd938, %rd937;
	ld.global.u64 	%rd1629, [%rd938+8];
$L__BB14_395:
	setp.ne.s16 	%p247, %rs6, 0;
	mov.b64 	%rd1630, 0;
	@%p247 bra 	$L__BB14_397;
	ld.param.u64 	%rd940, [%rd195+16];
	cvta.to.global.u64 	%rd941, %rd940;
	ld.global.u64 	%rd1630, [%rd941+16];
$L__BB14_397:
	ld.param.u64 	%rd1578, [_ZN3cub18CUB_300001_SM_10006detail19three_way_partition29DeviceThreeWayPartitionKernelINS2_10policy_hubIjiE10Policy1000EN6thrust24THRUST_300001_SM_1000_NS17counting_iteratorIjNS8_11use_defaultESA_SA_EEPjSC_NS8_16reverse_iteratorISC_EESC_NS0_13ScanTileStateImLb1EEENS0_21DispatchSegmentedSortILNS0_9SortOrderE0EjNS0_8NullTypeElPmSK_NS1_14segmented_sort10policy_hubIjSJ_EEE22LargeSegmentsSelectorTENSO_22SmallSegmentsSelectorTEiNS2_19streaming_context_tIlEEEEvT0_T1_T2_T3_T4_T5_T6_T7_T8_iT9__param_2];
	ld.param.u64 	%rd1574, [_ZN3cub18CUB_300001_SM_10006detail19three_way_partition29DeviceThreeWayPartitionKernelINS2_10policy_hubIjiE10Policy1000EN6thrust24THRUST_300001_SM_1000_NS17counting_iteratorIjNS8_11use_defaultESA_SA_EEPjSC_NS8_16reverse_iteratorISC_EESC_NS0_13ScanTileStateImLb1EEENS0_21DispatchSegmentedSortILNS0_9SortOrderE0EjNS0_8NullTypeElPmSK_NS1_14segmented_sort10policy_hubIjSJ_EEE22LargeSegmentsSelectorTENSO_22SmallSegmentsSelectorTEiNS2_19streaming_context_tIlEEEEvT0_T1_T2_T3_T4_T5_T6_T7_T8_iT9__param_1];
	add.s64 	%rd202, %rd3, -4;
	setp.ge.s32 	%p248, %r248, %r240;
	shl.b32 	%r992, %r248, 2;
	mov.u32 	%r993, _ZZN3cub18CUB_300001_SM_10006detail19three_way_partition29DeviceThreeWayPartitionKernelINS2_10policy_hubIjiE10Policy1000EN6thrust24THRUST_300001_SM_1000_NS17counting_iteratorIjNS8_11use_defaultESA_SA_EEPjSC_NS8_16reverse_iteratorISC_EESC_NS0_13ScanTileStateImLb1EEENS0_21DispatchSegmentedSortILNS0_9SortOrderE0EjNS0_8NullTypeElPmSK_NS1_14segmented_sort10policy_hubIjSJ_EEE22LargeSegmentsSelectorTENSO_22SmallSegmentsSelectorTEiNS2_19streaming_context_tIlEEEEvT0_T1_T2_T3_T4_T5_T6_T7_T8_iT9_E12temp_storage;
	add.s32 	%r302, %r993, %r992;
	cvt.u64.u32 	%rd203, %r248;
	add.s64 	%rd942, %rd1628, %rd203;
	cvta.to.global.u64 	%rd943, %rd1574;
	shl.b64 	%rd944, %rd942, 2;
	add.s64 	%rd204, %rd943, %rd944;
	sub.s32 	%r994, %r248, %r247;
	cvt.s64.s32 	%rd945, %r994;
	add.s64 	%rd946, %rd1629, %rd945;
	cvta.to.global.u64 	%rd947, %rd1578;
	shl.b64 	%rd948, %rd946, 2;
	add.s64 	%rd205, %rd947, %rd948;
	@%p248 bra 	$L__BB14_403;
	ld.shared.u32 	%r303, [%r302];
	setp.ge.s32 	%p249, %r248, %r247;
	@%p249 bra 	$L__BB14_400;
	st.global.u32 	[%rd204], %r303;
	bra.uni 	$L__BB14_403;
$L__BB14_400:
	setp.ge.s32 	%p250, %r248, %r246;
	@%p250 bra 	$L__BB14_402;
	st.global.u32 	[%rd205], %r303;
	bra.uni 	$L__BB14_403;
$L__BB14_402:
	shr.s64 	%rd949, %rd1652, 32;
	cvt.s64.s32 	%rd950, %rd192;
	cvt.s64.s32 	%rd951, %r240;
	add.s64 	%rd952, %rd950, %rd951;
	add.s64 	%rd953, %rd952, %rd949;
	add.s64 	%rd954, %rd1630, %rd203;
	sub.s64 	%rd955, %rd953, %rd954;
	shl.b64 	%rd956, %rd955, 2;
	add.s64 	%rd957, %rd202, %rd956;
	st.global.u32 	[%rd957+-22528], %r303;
$L__BB14_403:
	add.s32 	%r304, %r248, 512;
	setp.ge.s32 	%p251, %r304, %r240;
	cvt.s64.s32 	%rd958, %r246;
	add.s64 	%rd959, %rd1630, %rd203;
	sub.s64 	%rd960, %rd958, %rd959;
	shl.b64 	%rd961, %rd960, 2;
	add.s64 	%rd206, %rd202, %rd961;
	@%p251 bra 	$L__BB14_409;
	ld.shared.u32 	%r305, [%r302+2048];
	setp.lt.s32 	%p252, %r304, %r247;
	@%p252 bra 	$L__BB14_408;
	setp.lt.s32 	%p253, %r304, %r246;
	@%p253 bra 	$L__BB14_407;
	st.global.u32 	[%rd206+-2048], %r305;
	bra.uni 	$L__BB14_409;
$L__BB14_407:
	st.global.u32 	[%rd205+2048], %r305;
	bra.uni 	$L__BB14_409;
$L__BB14_408:
	st.global.u32 	[%rd204+2048], %r305;
$L__BB14_409:
	or.b32  	%r306, %r248, 1024;
	setp.ge.s32 	%p254, %r306, %r240;
	@%p254 bra 	$L__BB14_415;
	ld.shared.u32 	%r307, [%r302+4096];
	setp.lt.s32 	%p255, %r306, %r247;
	@%p255 bra 	$L__BB14_414;
	setp.lt.s32 	%p256, %r306, %r246;
	@%p256 bra 	$L__BB14_413;
	st.global.u32 	[%rd206+-4096], %r307;
	bra.uni 	$L__BB14_415;
$L__BB14_413:
	st.global.u32 	[%rd205+4096], %r307;
	bra.uni 	$L__BB14_415;
$L__BB14_414:
	st.global.u32 	[%rd204+4096], %r307;
$L__BB14_415:
	add.s32 	%r308, %r248, 1536;
	setp.ge.s32 	%p257, %r308, %r240;
	@%p257 bra 	$L__BB14_421;
	ld.shared.u32 	%r309, [%r302+6144];
	setp.lt.s32 	%p258, %r308, %r247;
	@%p258 bra 	$L__BB14_420;
	setp.lt.s32 	%p259, %r308, %r246;
	@%p259 bra 	$L__BB14_419;
	st.global.u32 	[%rd206+-6144], %r309;
	bra.uni 	$L__BB14_421;
$L__BB14_419:
	st.global.u32 	[%rd205+6144], %r309;
	bra.uni 	$L__BB14_421;
$L__BB14_420:
	st.global.u32 	[%rd204+6144], %r309;
$L__BB14_421:
	or.b32  	%r310, %r248, 2048;
	setp.ge.s32 	%p260, %r310, %r240;
	@%p260 bra 	$L__BB14_427;
	ld.shared.u32 	%r311, [%r302+8192];
	setp.lt.s32 	%p261, %r310, %r247;
	@%p261 bra 	$L__BB14_426;
	setp.lt.s32 	%p262, %r310, %r246;
	@%p262 bra 	$L__BB14_425;
	st.global.u32 	[%rd206+-8192], %r311;
	bra.uni 	$L__BB14_427;
$L__BB14_425:
	st.global.u32 	[%rd205+8192], %r311;
	bra.uni 	$L__BB14_427;
$L__BB14_426:
	st.global.u32 	[%rd204+8192], %r311;
$L__BB14_427:
	add.s32 	%r312, %r248, 2560;
	setp.ge.s32 	%p263, %r312, %r240;
	@%p263 bra 	$L__BB14_433;
	ld.shared.u32 	%r313, [%r302+10240];
	setp.lt.s32 	%p264, %r312, %r247;
	@%p264 bra 	$L__BB14_432;
	setp.lt.s32 	%p265, %r312, %r246;
	@%p265 bra 	$L__BB14_431;
	st.global.u32 	[%rd206+-10240], %r313;
	bra.uni 	$L__BB14_433;
$L__BB14_431:
	st.global.u32 	[%rd205+10240], %r313;
	bra.uni 	$L__BB14_433;
$L__BB14_432:
	st.global.u32 	[%rd204+10240], %r313;
$L__BB14_433:
	or.b32  	%r314, %r248, 3072;
	setp.ge.s32 	%p266, %r314, %r240;
	@%p266 bra 	$L__BB14_439;
	ld.shared.u32 	%r315, [%r302+12288];
	setp.lt.s32 	%p267, %r314, %r247;
	@%p267 bra 	$L__BB14_438;
	setp.lt.s32 	%p268, %r314, %r246;
	@%p268 bra 	$L__BB14_437;
	st.global.u32 	[%rd206+-12288], %r315;
	bra.uni 	$L__BB14_439;
$L__BB14_437:
	st.global.u32 	[%rd205+12288], %r315;
	bra.uni 	$L__BB14_439;
$L__BB14_438:
	st.global.u32 	[%rd204+12288], %r315;
$L__BB14_439:
	add.s32 	%r316, %r248, 3584;
	setp.ge.s32 	%p269, %r316, %r240;
	@%p269 bra 	$L__BB14_445;
	ld.shared.u32 	%r317, [%r302+14336];
	setp.lt.s32 	%p270, %r316, %r247;
	@%p270 bra 	$L__BB14_444;
	setp.lt.s32 	%p271, %r316, %r246;
	@%p271 bra 	$L__BB14_443;
	st.global.u32 	[%rd206+-14336], %r317;
	bra.uni 	$L__BB14_445;
$L__BB14_443:
	st.global.u32 	[%rd205+14336], %r317;
	bra.uni 	$L__BB14_445;
$L__BB14_444:
	st.global.u32 	[%rd204+14336], %r317;
$L__BB14_445:
	or.b32  	%r318, %r248, 4096;
	setp.ge.s32 	%p272, %r318, %r240;
	@%p272 bra 	$L__BB14_451;
	ld.shared.u32 	%r319, [%r302+16384];
	setp.lt.s32 	%p273, %r318, %r247;
	@%p273 bra 	$L__BB14_450;
	setp.lt.s32 	%p274, %r318, %r246;
	@%p274 bra 	$L__BB14_449;
	st.global.u32 	[%rd206+-16384], %r319;
	bra.uni 	$L__BB14_451;
$L__BB14_449:
	st.global.u32 	[%rd205+16384], %r319;
	bra.uni 	$L__BB14_451;
$L__BB14_450:
	st.global.u32 	[%rd204+16384], %r319;
$L__BB14_451:
	add.s32 	%r320, %r248, 4608;
	setp.ge.s32 	%p275, %r320, %r240;
	@%p275 bra 	$L__BB14_457;
	ld.shared.u32 	%r321, [%r302+18432];
	setp.lt.s32 	%p276, %r320, %r247;
	@%p276 bra 	$L__BB14_456;
	setp.lt.s32 	%p277, %r320, %r246;
	@%p277 bra 	$L__BB14_455;
	st.global.u32 	[%rd206+-18432], %r321;
	bra.uni 	$L__BB14_457;
$L__BB14_455:
	st.global.u32 	[%rd205+18432], %r321;
	bra.uni 	$L__BB14_457;
$L__BB14_456:
	st.global.u32 	[%rd204+18432], %r321;
$L__BB14_457:
	or.b32  	%r322, %r248, 5120;
	setp.ge.s32 	%p278, %r322, %r240;
	@%p278 bra 	$L__BB14_663;
	ld.shared.u32 	%r323, [%r302+20480];
	setp.lt.s32 	%p279, %r322, %r247;
	@%p279 bra 	$L__BB14_462;
	setp.lt.s32 	%p280, %r322, %r246;
	@%p280 bra 	$L__BB14_461;
	st.global.u32 	[%rd206+-20480], %r323;
	bra.uni 	$L__BB14_663;
$L__BB14_461:
	st.global.u32 	[%rd205+20480], %r323;
	bra.uni 	$L__BB14_663;
$L__BB14_462:
	st.global.u32 	[%rd204+20480], %r323;
	bra.uni 	$L__BB14_663;
$L__BB14_463:
	ld.param.u8 	%rs1, [%rd1];
	setp.eq.s16 	%p3, %rs1, 0;
	ld.param.u32 	%r469, [%rd1+8];
	selp.b32 	%r470, %r469, 0, %p3;
	mov.u32 	%r324, %tid.x;
	mul.lo.s32 	%r471, %r324, 11;
	add.s32 	%r472, %r1, %r3;
	add.s32 	%r473, %r472, %r470;
	setp.ge.s32 	%p4, %r471, %r216;
	add.s32 	%r325, %r473, %r471;
	add.s32 	%r326, %r471, 1;
	add.s32 	%r327, %r325, 1;
	add.s32 	%r328, %r471, 2;
	add.s32 	%r329, %r325, 2;
	add.s32 	%r330, %r471, 3;
	add.s32 	%r331, %r325, 3;
	add.s32 	%r332, %r471, 4;
	add.s32 	%r333, %r325, 4;
	add.s32 	%r334, %r325, 5;
	add.s32 	%r335, %r325, 6;
	add.s32 	%r336, %r325, 7;
	add.s32 	%r337, %r325, 8;
	add.s32 	%r338, %r325, 9;
	add.s32 	%r339, %r325, 10;
	mov.b64 	%rd1631, 4294967297;
	@%p4 bra 	$L__BB14_466;
	cvt.u64.u32 	%rd207, %r325;
	add.s64 	%rd317, %rd308, %rd207;
	shl.b64 	%rd318, %rd317, 3;
	add.s64 	%rd319, %rd6, %rd318;
	ld.global.u64 	%rd320, [%rd319];
	add.s64 	%rd321, %rd5, %rd318;
	ld.global.u64 	%rd322, [%rd321];
	sub.s64 	%rd323, %rd320, %rd322;
	setp.gt.s64 	%p5, %rd323, %rd305;
	mov.b64 	%rd1631, 4294967296;
	@%p5 bra 	$L__BB14_466;
	add.s64 	%rd324, %rd312, %rd207;
	shl.b64 	%rd325, %rd324, 3;
	add.s64 	%rd326, %rd10, %rd325;
	ld.global.u64 	%rd327, [%rd326];
	add.s64 	%rd328, %rd9, %rd325;
	ld.global.u64 	%rd329, [%rd328];
	sub.s64 	%rd330, %rd327, %rd329;
	setp.lt.s64 	%p6, %rd330, %rd309;
	selp.u64 	%rd1631, 1, 0, %p6;
$L__BB14_466:
	setp.ge.s32 	%p7, %r326, %r216;
	mov.b64 	%rd1632, 4294967297;
	@%p7 bra 	$L__BB14_469;
	cvt.u64.u32 	%rd210, %r327;
	add.s64 	%rd333, %rd308, %rd210;
	shl.b64 	%rd334, %rd333, 3;
	add.s64 	%rd335, %rd6, %rd334;
	ld.global.u64 	%rd336, [%rd335];
	add.s64 	%rd337, %rd5, %rd334;
	ld.global.u64 	%rd338, [%rd337];
	sub.s64 	%rd339, %rd336, %rd338;
	setp.gt.s64 	%p8, %rd339, %rd305;
	mov.b64 	%rd1632, 4294967296;
	@%p8 bra 	$L__BB14_469;
	add.s64 	%rd340, %rd312, %rd210;
	shl.b64 	%rd341, %rd340, 3;
	add.s64 	%rd342, %rd10, %rd341;
	ld.global.u64 	%rd343, [%rd342];
	add.s64 	%rd344, %rd9, %rd341;
	ld.global.u64 	%rd345, [%rd344];
	sub.s64 	%rd346, %rd343, %rd345;
	setp.lt.s64 	%p9, %rd346, %rd309;
	selp.u64 	%rd1632, 1, 0, %p9;
$L__BB14_469:
	setp.ge.s32 	%p10, %r328, %r216;
	mov.b64 	%rd1633, 4294967297;
	@%p10 bra 	$L__BB14_472;
	cvt.u64.u32 	%rd213, %r329;
	add.s64 	%rd349, %rd308, %rd213;
	shl.b64 	%rd350, %rd349, 3;
	add.s64 	%rd351, %rd6, %rd350;
	ld.global.u64 	%rd352, [%rd351];
	add.s64 	%rd353, %rd5, %rd350;
	ld.global.u64 	%rd354, [%rd353];
	sub.s64 	%rd355, %rd352, %rd354;
	setp.gt.s64 	%p11, %rd355, %rd305;
	mov.b64 	%rd1633, 4294967296;
	@%p11 bra 	$L__BB14_472;
	add.s64 	%rd356, %rd312, %rd213;
	shl.b64 	%rd357, %rd356, 3;
	add.s64 	%rd358, %rd10, %rd357;
	ld.global.u64 	%rd359, [%rd358];
	add.s64 	%rd360, %rd9, %rd357;
	ld.global.u64 	%rd361, [%rd360];
	sub.s64 	%rd362, %rd359, %rd361;
	setp.lt.s64 	%p12, %rd362, %rd309;
	selp.u64 	%rd1633, 1, 0, %p12;
$L__BB14_472:
	setp.ge.s32 	%p13, %r330, %r216;
	mov.b64 	%rd1634, 4294967297;
	@%p13 bra 	$L__BB14_475;
	cvt.u64.u32 	%rd216, %r331;
	add.s64 	%rd365, %rd308, %rd216;
	shl.b64 	%rd366, %rd365, 3;
	add.s64 	%rd367, %rd6, %rd366;
	ld.global.u64 	%rd368, [%rd367];
	add.s64 	%rd369, %rd5, %rd366;
	ld.global.u64 	%rd370, [%rd369];
	sub.s64 	%rd371, %rd368, %rd370;
	setp.gt.s64 	%p14, %rd371, %rd305;
	mov.b64 	%rd1634, 4294967296;
	@%p14 bra 	$L__BB14_475;
	add.s64 	%rd372, %rd312, %rd216;
	shl.b64 	%rd373, %rd372, 3;
	add.s64 	%rd374, %rd10, %rd373;
	ld.global.u64 	%rd375, [%rd374];
	add.s64 	%rd376, %rd9, %rd373;
	ld.global.u64 	%rd377, [%rd376];
	sub.s64 	%rd378, %rd375, %rd377;
	setp.lt.s64 	%p15, %rd378, %rd309;
	selp.u64 	%rd1634, 1, 0, %p15;
$L__BB14_475:
	setp.ge.s32 	%p16, %r332, %r216;
	mov.b64 	%rd1635, 4294967297;
	@%p16 bra 	$L__BB14_478;
	cvt.u64.u32 	%rd219, %r333;
	add.s64 	%rd381, %rd308, %rd219;
	shl.b64 	%rd382, %rd381, 3;
	add.s64 	%rd383, %rd6, %rd382;
	ld.global.u64 	%rd384, [%rd383];
	add.s64 	%rd385, %rd5, %rd382;
	ld.global.u64 	%rd386, [%rd385];
	sub.s64 	%rd387, %rd384, %rd386;
	setp.gt.s64 	%p17, %rd387, %rd305;
	mov.b64 	%rd1635, 4294967296;
	@%p17 bra 	$L__BB14_478;
	add.s64 	%rd388, %rd312, %rd219;
	shl.b64 	%rd389, %rd388, 3;
	add.s64 	%rd390, %rd10, %rd389;
	ld.global.u64 	%rd391, [%rd390];
	add.s64 	%rd392, %rd9, %rd389;
	ld.global.u64 	%rd393, [%rd392];
	sub.s64 	%rd394, %rd391, %rd393;
	setp.lt.s64 	%p18, %rd394, %rd309;
	selp.u64 	%rd1635, 1, 0, %p18;
$L__BB14_478:
	mad.lo.s32 	%r474, %r324, 11, 5;
	setp.ge.s32 	%p19, %r474, %r216;
	mov.b64 	%rd1636, 4294967297;
	@%p19 bra 	$L__BB14_481;
	cvt.u64.u32 	%rd222, %r334;
	add.s64 	%rd397, %rd308, %rd222;
	shl.b64 	%rd398, %rd397, 3;
	add.s64 	%rd399, %rd6, %rd398;
	ld.global.u64 	%rd400, [%rd399];
	add.s64 	%rd401, %rd5, %rd398;
	ld.global.u64 	%rd402, [%rd401];
	sub.s64 	%rd403, %rd400, %rd402;
	setp.gt.s64 	%p20, %rd403, %rd305;
	mov.b64 	%rd1636, 4294967296;
	@%p20 bra 	$L__BB14_481;
	add.s64 	%rd404, %rd312, %rd222;
	shl.b64 	%rd405, %rd404, 3;
	add.s64 	%rd406, %rd10, %rd405;
	ld.global.u64 	%rd407, [%rd406];
	add.s64 	%rd408, %rd9, %rd405;
	ld.global.u64 	%rd409, [%rd408];
	sub.s64 	%rd410, %rd407, %rd409;
	setp.lt.s64 	%p21, %rd410, %rd309;
	selp.u64 	%rd1636, 1, 0, %p21;
$L__BB14_481:
	mad.lo.s32 	%r475, %r324, 11, 6;
	setp.ge.s32 	%p22, %r475, %r216;
	mov.b64 	%rd1637, 4294967297;
	@%p22 bra 	$L__BB14_484;
	cvt.u64.u32 	%rd225, %r335;
	add.s64 	%rd413, %rd308, %rd225;
	shl.b64 	%rd414, %rd413, 3;
	add.s64 	%rd415, %rd6, %rd414;
	ld.global.u64 	%rd416, [%rd415];
	add.s64 	%rd417, %rd5, %rd414;
	ld.global.u64 	%rd418, [%rd417];
	sub.s64 	%rd419, %rd416, %rd418;
	setp.gt.s64 	%p23, %rd419, %rd305;
	mov.b64 	%rd1637, 4294967296;
	@%p23 bra 	$L__BB14_484;
	add.s64 	%rd420, %rd312, %rd225;
	shl.b64 	%rd421, %rd420, 3;
	add.s64 	%rd422, %rd10, %rd421;
	ld.global.u64 	%rd423, [%rd422];
	add.s64 	%rd424, %rd9, %rd421;
	ld.global.u64 	%rd425, [%rd424];
	sub.s64 	%rd426, %rd423, %rd425;
	setp.lt.s64 	%p24, %rd426, %rd309;
	selp.u64 	%rd1637, 1, 0, %p24;
$L__BB14_484:
	mad.lo.s32 	%r476, %r324, 11, 7;
	setp.ge.s32 	%p25, %r476, %r216;
	mov.b64 	%rd1638, 4294967297;
	@%p25 bra 	$L__BB14_487;
	cvt.u64.u32 	%rd228, %r336;
	add.s64 	%rd429, %rd308, %rd228;
	shl.b64 	%rd430, %rd429, 3;
	add.s64 	%rd431, %rd6, %rd430;
	ld.global.u64 	%rd432, [%rd431];
	add.s64 	%rd433, %rd5, %rd430;
	ld.global.u64 	%rd434, [%rd433];
	sub.s64 	%rd435, %rd432, %rd434;
	setp.gt.s64 	%p26, %rd435, %rd305;
	mov.b64 	%rd1638, 4294967296;
	@%p26 bra 	$L__BB14_487;
	add.s64 	%rd436, %rd312, %rd228;
	shl.b64 	%rd437, %rd436, 3;
	add.s64 	%rd438, %rd10, %rd437;
	ld.global.u64 	%rd439, [%rd438];
	add.s64 	%rd440, %rd9, %rd437;
	ld.global.u64 	%rd441, [%rd440];
	sub.s64 	%rd442, %rd439, %rd441;
	setp.lt.s64 	%p27, %rd442, %rd309;
	selp.u64 	%rd1638, 1, 0, %p27;
$L__BB14_487:
	mad.lo.s32 	%r477, %r324, 11, 8;
	setp.ge.s32 	%p28, %r477, %r216;
	mov.b64 	%rd1639, 4294967297;
	@%p28 bra 	$L__BB14_490;
	cvt.u64.u32 	%rd445, %r337;
	add.s64 	%rd446, %rd308, %rd445;
	shl.b64 	%rd447, %rd446, 3;
	add.s64 	%rd448, %rd6, %rd447;
	ld.global.u64 	%rd449, [%rd448];
	add.s64 	%rd450, %rd5, %rd447;
	ld.global.u64 	%rd451, [%rd450];
	sub.s64 	%rd452, %rd449, %rd451;
	setp.gt.s64 	%p29, %rd452, %rd305;
	mov.b64 	%rd1639, 4294967296;
	@%p29 bra 	$L__BB14_490;
	add.s64 	%rd454, %rd312, %rd445;
	shl.b64 	%rd455, %rd454, 3;
	add.s64 	%rd456, %rd10, %rd455;
	ld.global.u64 	%rd457, [%rd456];
	add.s64 	%rd458, %rd9, %rd455;
	ld.global.u64 	%rd459, [%rd458];
	sub.s64 	%rd460, %rd457, %rd459;
	setp.lt.s64 	%p30, %rd460, %rd309;
	selp.u64 	%rd1639, 1, 0, %p30;
$L__BB14_490:
	mad.lo.s32 	%r478, %r324, 11, 9;
	setp.ge.s32 	%p31, %r478, %r216;
	mov.b64 	%rd1640, 4294967297;
	@%p31 bra 	$L__BB14_493;
	cvt.u64.u32 	%rd463, %r338;
	add.s64 	%rd464, %rd308, %rd463;
	shl.b64 	%rd465, %rd464, 3;
	add.s64 	%rd466, %rd6, %rd465;
	ld.global.u64 	%rd467, [%rd466];
	add.s64 	%rd468, %rd5, %rd465;
	ld.global.u64 	%rd469, [%rd468];
	sub.s64 	%rd470, %rd467, %rd469;
	setp.gt.s64 	%p32, %rd470, %rd305;
	mov.b64 	%rd1640, 4294967296;
	@%p32 bra 	$L__BB14_493;
	add.s64 	%rd472, %rd312, %rd463;
	shl.b64 	%rd473, %rd472, 3;
	add.s64 	%rd474, %rd10, %rd473;
	ld.global.u64 	%rd475, [%rd474];
	add.s64 	%rd476, %rd9, %rd473;
	ld.global.u64 	%rd477, [%rd476];
	sub.s64 	%rd478, %rd475, %rd477;
	setp.lt.s64 	%p33, %rd478, %rd309;
	selp.u64 	%rd1640, 1, 0, %p33;
$L__BB14_493:
	mad.lo.s32 	%r479, %r324, 11, 10;
	setp.ge.s32 	%p34, %r479, %r216;
	mov.b64 	%rd1641, 4294967297;
	@%p34 bra 	$L__BB14_496;
	cvt.u64.u32 	%rd235, %r339;
	add.s64 	%rd481, %rd308, %rd235;
	shl.b64 	%rd482, %rd481, 3;
	add.s64 	%rd483, %rd6, %rd482;
	ld.global.u64 	%rd484, [%rd483];
	add.s64 	%rd485, %rd5, %rd482;
	ld.global.u64 	%rd486, [%rd485];
	sub.s64 	%rd487, %rd484, %rd486;
	setp.gt.s64 	%p35, %rd487, %rd305;
	mov.b64 	%rd1641, 4294967296;
	@%p35 bra 	$L__BB14_496;
	add.s64 	%rd488, %rd312, %rd235;
	shl.b64 	%rd489, %rd488, 3;
	add.s64 	%rd490, %rd10, %rd489;
	ld.global.u64 	%rd491, [%rd490];
	add.s64 	%rd492, %rd9, %rd489;
	ld.global.u64 	%rd493, [%rd492];
	sub.s64 	%rd494, %rd491, %rd493;
	setp.lt.s64 	%p36, %rd494, %rd309;
	selp.u64 	%rd1641, 1, 0, %p36;
$L__BB14_496:
	bar.sync 	0;
	add.s64 	%rd238, %rd1632, %rd1631;
	add.s64 	%rd239, %rd1633, %rd238;
	add.s64 	%rd240, %rd1634, %rd239;
	add.s64 	%rd241, %rd1635, %rd240;
	add.s64 	%rd242, %rd1636, %rd241;
	add.s64 	%rd243, %rd1637, %rd242;
	add.s64 	%rd244, %rd1638, %rd243;
	add.s64 	%rd245, %rd1639, %rd244;
	add.s64 	%rd246, %rd1640, %rd245;
	add.s64 	%rd495, %rd1641, %rd246;
	mov.b64 	{%r482, %r487}, %rd495;
	// begin inline asm
	mov.u32 %r480, %laneid;
	// end inline asm
	mov.b32 	%r488, 1;
	mov.b32 	%r529, 0;
	mov.b32 	%r530, -1;
	// begin inline asm
	shfl.sync.up.b32 %r481, %r482, %r488, %r529, %r530;
	// end inline asm
	// begin inline asm
	shfl.sync.up.b32 %r486, %r487, %r488, %r529, %r530;
	// end inline asm
	mov.b64 	%rd496, {%r481, %r486};
	setp.lt.s32 	%p37, %r480, 1;
	selp.b64 	%rd497, 0, %rd496, %p37;
	add.s64 	%rd498, %rd497, %rd495;
	mov.b64 	{%r492, %r497}, %rd498;
	mov.b32 	%r498, 2;
	// begin inline asm
	shfl.sync.up.b32 %r491, %r492, %r498, %r529, %r530;
	// end inline asm
	// begin inline asm
	shfl.sync.up.b32 %r496, %r497, %r498, %r529, %r530;
	// end inline asm
	mov.b64 	%rd499, {%r491, %r496};
	setp.lt.s32 	%p38, %r480, 2;
	selp.b64 	%rd500, 0, %rd499, %p38;
	add.s64 	%rd501, %rd500, %rd498;
	mov.b64 	{%r502, %r507}, %rd501;
	mov.b32 	%r508, 4;
	// begin inline asm
	shfl.sync.up.b32 %r501, %r502, %r508, %r529, %r530;
	// end inline asm
	// begin inline asm
	shfl.sync.up.b32 %r506, %r507, %r508, %r529, %r530;
	// end inline asm
	mov.b64 	%rd502, {%r501, %r506};
	setp.lt.s32 	%p39, %r480, 4;
	selp.b64 	%rd503, 0, %rd502, %p39;
	add.s64 	%rd504, %rd503, %rd501;
	mov.b64 	{%r512, %r517}, %rd504;
	mov.b32 	%r518, 8;
	// begin inline asm
	shfl.sync.up.b32 %r511, %r512, %r518, %r529, %r530;
	// end inline asm
	// begin inline asm
	shfl.sync.up.b32 %r516, %r517, %r518, %r529, %r530;
	// end inline asm
	mov.b64 	%rd505, {%r511, %r516};
	setp.lt.s32 	%p40, %r480, 8;
	selp.b64 	%rd506, 0, %rd505, %p40;
	add.s64 	%rd507, %rd506, %rd504;
	mov.b64 	{%r522, %r527}, %rd507;
	mov.b32 	%r528, 16;
	// begin inline asm
	shfl.sync.up.b32 %r521, %r522, %r528, %r529, %r530;
	// end inline asm
	// begin inline asm
	shfl.sync.up.b32 %r526, %r527, %r528, %r529, %r530;
	// end inline asm
	mov.b64 	%rd508, {%r521, %r526};
	setp.lt.s32 	%p41, %r480, 16;
	selp.b64 	%rd509, 0, %rd508, %p41;
	add.s64 	%rd247, %rd509, %rd507;
	setp.ne.s32 	%p42, %r480, 31;
	@%p42 bra 	$L__BB14_498;
	mov.u32 	%r531, %tid.x;
	shr.u32 	%r532, %r531, 2;
	and.b32  	%r533, %r532, 248;
	mov.u32 	%r534, _ZZN3cub18CUB_300001_SM_10006detail19three_way_partition29DeviceThreeWayPartitionKernelINS2_10policy_hubIjiE10Policy1000EN6thrust24THRUST_300001_SM_1000_NS17counting_iteratorIjNS8_11use_defaultESA_SA_EEPjSC_NS8_16reverse_iteratorISC_EESC_NS0_13ScanTileStateImLb1EEENS0_21DispatchSegmentedSortILNS0_9SortOrderE0EjNS0_8NullTypeElPmSK_NS1_14segmented_sort10policy_hubIjSJ_EEE22LargeSegmentsSelectorTENSO_22SmallSegmentsSelectorTEiNS2_19streaming_context_tIlEEEEvT0_T1_T2_T3_T4_T5_T6_T7_T8_iT9_E12temp_storage;
	add.s32 	%r535, %r534, %r533;
	st.shared.u64 	[%r535], %rd247;
$L__BB14_498:
	add.s64 	%rd510, %rd1641, %rd246;
	sub.s64 	%rd511, %rd247, %rd510;
	bar.sync 	0;
	ld.shared.v2.u64 	{%rd512, %rd513}, [_ZZN3cub18CUB_300001_SM_10006detail19three_way_partition29DeviceThreeWayPartitionKernelINS2_10policy_hubIjiE10Policy1000EN6thrust24THRUST_300001_SM_1000_NS17counting_iteratorIjNS8_11use_defaultESA_SA_EEPjSC_NS8_16reverse_iteratorISC_EESC_NS0_13ScanTileStateImLb1EEENS0_21DispatchSegmentedSortILNS0_9SortOrderE0EjNS0_8NullTypeElPmSK_NS1_14segmented_sort10policy_hubIjSJ_EEE22LargeSegmentsSelectorTENSO_22SmallSegmentsSelectorTEiNS2_19streaming_context_tIlEEEEvT0_T1_T2_T3_T4_T5_T6_T7_T8_iT9_E12temp_storage];
	mov.u32 	%r536, %tid.x;
	shr.u32 	%r537, %r536, 5;
	add.s64 	%rd514, %rd513, %rd512;
	setp.eq.s32 	%p43, %r537, 2;
	selp.b64 	%rd515, %rd514, %rd512, %p43;
	ld.shared.v2.u64 	{%rd516, %rd517}, [_ZZN3cub18CUB_300001_SM_10006detail19three_way_partition29DeviceThreeWayPartitionKernelINS2_10policy_hubIjiE10Policy1000EN6thrust24THRUST_300001_SM_1000_NS17counting_iteratorIjNS8_11use_defaultESA_SA_EEPjSC_NS8_16reverse_iteratorISC_EESC_NS0_13ScanTileStateImLb1EEENS0_21DispatchSegmentedSortILNS0_9SortOrderE0EjNS0_8NullTypeElPmSK_NS1_14segmented_sort10policy_hubIjSJ_EEE22LargeSegmentsSelectorTENSO_22SmallSegmentsSelectorTEiNS2_19streaming_context_tIlEEEEvT0_T1_T2_T3_T4_T5_T6_T7_T8_iT9_E12temp_storage+16];
	add.s64 	%rd518, %rd514, %rd516;
	setp.eq.s32 	%p44, %r537, 3;
	selp.b64 	%rd519, %rd518, %rd515, %p44;
	add.s64 	%rd520, %rd518, %rd517;
	setp.eq.s32 	%p45, %r537, 4;
	selp.b64 	%rd521, %rd520, %rd519, %p45;
	ld.shared.v2.u64 	{%rd522, %rd523}, [_ZZN3cub18CUB_300001_SM_10006detail19three_way_partition29DeviceThreeWayPartitionKernelINS2_10policy_hubIjiE10Policy1000EN6thrust24THRUST_300001_SM_1000_NS17counting_iteratorIjNS8_11use_defaultESA_SA_EEPjSC_NS8_16reverse_iteratorISC_EESC_NS0_13ScanTileStateImLb1EEENS0_21DispatchSegmentedSortILNS0_9SortOrderE0EjNS0_8NullTypeElPmSK_NS1_14segmented_sort10policy_hubIjSJ_EEE22LargeSegmentsSelectorTENSO_22SmallSegmentsSelectorTEiNS2_19streaming_context_tIlEEEEvT0_T1_T2_T3_T4_T5_T6_T7_T8_iT9_E12temp_storage+32];
	add.s64 	%rd524, %rd520, %rd522;
	setp.eq.s32 	%p46, %r537, 5;
	selp.b64 	%rd525, %rd524, %rd521, %p46;
	add.s64 	%rd526, %rd524, %rd523;
	setp.eq.s32 	%p47, %r537, 6;
	selp.b64 	%rd527, %rd526, %rd525, %p47;
	ld.shared.v2.u64 	{%rd528, %rd529}, [_ZZN3cub18CUB_300001_SM_10006detail19three_way_partition29DeviceThreeWayPartitionKernelINS2_10policy_hubIjiE10Policy1000EN6thrust24THRUST_300001_SM_1000_NS17counting_iteratorIjNS8_11use_defaultESA_SA_EEPjSC_NS8_16reverse_iteratorISC_EESC_NS0_13ScanTileStateImLb1EEENS0_21DispatchSegmentedSortILNS0_9SortOrderE0EjNS0_8NullTypeElPmSK_NS1_14segmented_sort10policy_hubIjSJ_EEE22LargeSegmentsSelectorTENSO_22SmallSegmentsSelectorTEiNS2_19streaming_context_tIlEEEEvT0_T1_T2_T3_T4_T5_T6_T7_T8_iT9_E12temp_storage+48];
	add.s64 	%rd530, %rd526, %rd528;
	setp.eq.s32 	%p48, %r537, 7;
	selp.b64 	%rd531, %rd530, %rd527, %p48;
	add.s64 	%rd532, %rd530, %rd529;
	setp.eq.s32 	%p49, %r537, 8;
	selp.b64 	%rd533, %rd532, %rd531, %p49;
	ld.shared.v2.u64 	{%rd534, %rd535}, [_ZZN3cub18CUB_300001_SM_10006detail19three_way_partition29DeviceThreeWayPartitionKernelINS2_10policy_hubIjiE10Policy1000EN6thrust24THRUST_300001_SM_1000_NS17counting_iteratorIjNS8_11use_defaultESA_SA_EEPjSC_NS8_16reverse_iteratorISC_EESC_NS0_13ScanTileStateImLb1EEENS0_21DispatchSegmentedSortILNS0_9SortOrderE0EjNS0_8NullTypeElPmSK_NS1_14segmented_sort10policy_hubIjSJ_EEE22LargeSegmentsSelectorTENSO_22SmallSegmentsSelectorTEiNS2_19streaming_context_tIlEEEEvT0_T1_T2_T3_T4_T5_T6_T7_T8_iT9_E12temp_storage+64];
	add.s64 	%rd536, %rd532, %rd534;
	setp.eq.s32 	%p50, %r537, 9;
	selp.b64 	%rd537, %rd536, %rd533, %p50;
	add.s64 	%rd538, %rd536, %rd535;
	setp.eq.s32 	%p51, %r537, 10;
	selp.b64 	%rd539, %rd538, %rd537, %p51;
	ld.shared.v2.u64 	{%rd540, %rd541}, [_ZZN3cub18CUB_300001_SM_10006detail19three_way_partition29DeviceThreeWayPartitionKernelINS2_10policy_hubIjiE10Policy1000EN6thrust24THRUST_300001_SM_1000_NS17counting_iteratorIjNS8_11use_defaultESA_SA_EEPjSC_NS8_16reverse_iteratorISC_EESC_NS0_13ScanTileStateImLb1EEENS0_21DispatchSegmentedSortILNS0_9SortOrderE0EjNS0_8NullTypeElPmSK_NS1_14segmented_sort10policy_hubIjSJ_EEE22LargeSegmentsSelectorTENSO_22SmallSegmentsSelectorTEiNS2_19streaming_context_tIlEEEEvT0_T1_T2_T3_T4_T5_T6_T7_T8_iT9_E12temp_storage+80];
	add.s64 	%rd542, %rd538, %rd540;
	setp.eq.s32 	%p52, %r537, 11;
	selp.b64 	%rd543, %rd542, %rd539, %p52;
	add.s64 	%rd544, %rd542, %rd541;
	setp.eq.s32 	%p53, %r537, 12;
	selp.b64 	%rd545, %rd544, %rd543, %p53;
	ld.shared.v2.u64 	{%rd546, %rd547}, [_ZZN3cub18CUB_300001_SM_10006detail19three_way_partition29DeviceThreeWayPartitionKernelINS2_10policy_hubIjiE10Policy1000EN6thrust24THRUST_300001_SM_1000_NS17counting_iteratorIjNS8_11use_defaultESA_SA_EEPjSC_NS8_16reverse_iteratorISC_EESC_NS0_13ScanTileStateImLb1EEENS0_21DispatchSegmentedSortILNS0_9SortOrderE0EjNS0_8NullTypeElPmSK_NS1_14segmented_sort10policy_hubIjSJ_EEE22LargeSegmentsSelectorTENSO_22SmallSegmentsSelectorTEiNS2_19streaming_context_tIlEEEEvT0_T1_T2_T3_T4_T5_T6_T7_T8_iT9_E12temp_storage+96];
	add.s64 	%rd548, %rd544, %rd546;
	setp.eq.s32 	%p54, %r537, 13;
	selp.b64 	%rd549, %rd548, %rd545, %p54;
	add.s64 	%rd550, %rd548, %rd547;
	setp.eq.s32 	%p55, %r537, 14;
	selp.b64 	%rd551, %rd550, %rd549, %p55;
	ld.shared.v2.u64 	{%rd552, %rd553}, [_ZZN3cub18CUB_300001_SM_10006detail19three_way_partition29DeviceThreeWayPartitionKernelINS2_10policy_hubIjiE10Policy1000EN6thrust24THRUST_300001_SM_1000_NS17counting_iteratorIjNS8_11use_defaultESA_SA_EEPjSC_NS8_16reverse_iteratorISC_EESC_NS0_13ScanTileStateImLb1EEENS0_21DispatchSegmentedSortILNS0_9SortOrderE0EjNS0_8NullTypeElPmSK_NS1_14segmented_sort10policy_hubIjSJ_EEE22LargeSegmentsSelectorTENSO_22SmallSegmentsSelectorTEiNS2_19streaming_context_tIlEEEEvT0_T1_T2_T3_T4_T5_T6_T7_T8_iT9_E12temp_storage+112];
	add.s64 	%rd554, %rd550, %rd552;
	setp.eq.s32 	%p56, %r537, 15;
	selp.b64 	%rd555, %rd554, %rd551, %p56;
	add.s64 	%rd248, %rd554, %rd553;
	setp.gt.u32 	%p57, %r536, 31;
	setp.lt.u32 	%p58, %r536, 32;
	setp.eq.s32 	%p59, %r480, 0;
	selp.b64 	%rd556, 0, %rd511, %p59;
	add.s64 	%rd1648, %rd555, %rd556;
	selp.b64 	%rd250, %rd511, %rd1648, %p58;
	@%p57 bra 	$L__BB14_514;
	mov.u32 	%r538, %tid.x;
	setp.ne.s32 	%p60, %r538, 0;
	mov.u32 	%r539, %ctaid.x;
	mul.wide.u32 	%rd557, %r539, 16;
	add.s64 	%rd251, %rd2, %rd557;
	@%p60 bra 	$L__BB14_501;
	st.shared.u64 	[_ZZN3cub18CUB_300001_SM_10006detail19three_way_partition29DeviceThreeWayPartitionKernelINS2_10policy_hubIjiE10Policy1000EN6thrust24THRUST_300001_SM_1000_NS17counting_iteratorIjNS8_11use_defaultESA_SA_EEPjSC_NS8_16reverse_iteratorISC_EESC_NS0_13ScanTileStateImLb1EEENS0_21DispatchSegmentedSortILNS0_9SortOrderE0EjNS0_8NullTypeElPmSK_NS1_14segmented_sort10policy_hubIjSJ_EEE22LargeSegmentsSelectorTENSO_22SmallSegmentsSelectorTEiNS2_19streaming_context_tIlEEEEvT0_T1_T2_T3_T4_T5_T6_T7_T8_iT9_E12temp_storage+184], %rd248;
	add.s64 	%rd558, %rd251, 512;
	mov.b64 	%rd559, 100;
	// begin inline asm
	st.relaxed.gpu.v2.u64 [%rd558], {%rd559, %rd248};
	// end inline asm
$L__BB14_501:
	mov.u32 	%r1482, %ctaid.x;
	mov.u32 	%r542, %tid.x;
	mov.b32 	%r540, 840;
	// begin inline asm
	nanosleep.u32 %r540;
	// end inline asm
	mul.wide.u32 	%rd564, %r542, 16;
	xor.b64  	%rd565, %rd564, -16;
	add.s64 	%rd566, %rd251, %rd565;
	add.s64 	%rd563, %rd566, 512;
	// begin inline asm
	ld.relaxed.gpu.v2.u64 {%rd1646, %rd1643}, [%rd563];
	// end inline asm
	mov.b32 	%r1478, 36;
$L__BB14_502:
	setp.eq.s64 	%p61, %rd1646, 99;
	mov.b32 	%r543, -1;
	vote.sync.any.pred 	%p62, %p61, %r543;
	not.pred 	%p63, %p62;
	@%p63 bra 	$L__BB14_504;
	mul.lo.s32 	%r814, %r1482, 16807;
	and.b32  	%r1482, %r814, 2147483647;
	add.s32 	%r815, %r1478, 1;
	rem.u32 	%r813, %r1482, %r815;
	// begin inline asm
	nanosleep.u32 %r813;
	// end inline asm
	shr.u32 	%r1478, %r1478, 1;
	mov.u32 	%r816, %tid.x;
	mul.wide.u32 	%rd660, %r816, 16;
	xor.b64  	%rd661, %rd660, -16;
	add.s64 	%rd662, %rd251, %rd661;
	add.s64 	%rd659, %rd662, 512;
	// begin inline asm
	ld.relaxed.gpu.v2.u64 {%rd1646, %rd1643}, [%rd659];
	// end inline asm
	bra.uni 	$L__BB14_502;
$L__BB14_504:
	setp.eq.s64 	%p64, %rd1646, 101;
	mov.b32 	%r595, -1;
	vote.sync.ballot.b32 	%r597, %p64, %r595;
	// begin inline asm
	mov.u32 %r545, %lanemask_ge;
	// end inline asm
	and.b32  	%r598, %r597, %r545;
	or.b32  	%r599, %r598, -2147483648;
	add.s32 	%r600, %r599, -1;
	not.b32 	%r601, %r599;
	and.b32  	%r602, %r601, %r600;
	popc.b32 	%r549, %r602;
	mov.b64 	{%r547, %r552}, %rd1643;
	mov.b32 	%r553, 1;
	// begin inline asm
	shfl.sync.down.b32 %r546, %r547, %r553, %r549, %r595;
	// end inline asm
	// begin inline asm
	shfl.sync.down.b32 %r551, %r552, %r553, %r549, %r595;
	// end inline asm
	mov.b64 	%rd567, {%r546, %r551};
	setp.lt.s32 	%p66, %r480, %r549;
	selp.b64 	%rd568, %rd567, 0, %p66;
	add.s64 	%rd569, %rd568, %rd1643;
	mov.b64 	{%r557, %r562}, %rd569;
	mov.b32 	%r563, 2;
	// begin inline asm
	shfl.sync.down.b32 %r556, %r557, %r563, %r549, %r595;
	// end inline asm
	// begin inline asm
	shfl.sync.down.b32 %r561, %r562, %r563, %r549, %r595;
	// end inline asm
	mov.b64 	%rd570, {%r556, %r561};
	add.s32 	%r603, %r480, 2;
	setp.gt.s32 	%p67, %r603, %r549;
	selp.b64 	%rd571, 0, %rd570, %p67;
	add.s64 	%rd572, %rd571, %rd569;
	mov.b64 	{%r567, %r572}, %rd572;
	mov.b32 	%r573, 4;
	// begin inline asm
	shfl.sync.down.b32 %r566, %r567, %r573, %r549, %r595;
	// end inline asm
	// begin inline asm
	shfl.sync.down.b32 %r571, %r572, %r573, %r549, %r595;
	// end inline asm
	mov.b64 	%rd573, {%r566, %r571};
	add.s32 	%r604, %r480, 4;
	setp.gt.s32 	%p68, %r604, %r549;
	selp.b64 	%rd574, 0, %rd573, %p68;
	add.s64 	%rd575, %rd574, %rd572;
	mov.b64 	{%r577, %r582}, %rd575;
	mov.b32 	%r583, 8;
	// begin inline asm
	shfl.sync.down.b32 %r576, %r577, %r583, %r549, %r595;
	// end inline asm
	// begin inline asm
	shfl.sync.down.b32 %r581, %r582, %r583, %r549, %r595;
	// end inline asm
	mov.b64 	%rd576, {%r576, %r581};
	add.s32 	%r605, %r480, 8;
	setp.gt.s32 	%p69, %r605, %r549;
	selp.b64 	%rd577, 0, %rd576, %p69;
	add.s64 	%rd578, %rd577, %rd575;
	mov.b64 	{%r587, %r592}, %rd578;
	mov.b32 	%r593, 16;
	// begin inline asm
	shfl.sync.down.b32 %r586, %r587, %r593, %r549, %r595;
	// end inline asm
	// begin inline asm
	shfl.sync.down.b32 %r591, %r592, %r593, %r549, %r595;
	// end inline asm
	mov.b64 	%rd579, {%r586, %r591};
	add.s32 	%r606, %r480, 16;
	setp.gt.s32 	%p70, %r606, %r549;
	selp.b64 	%rd580, 0, %rd579, %p70;
	add.s64 	%rd1644, %rd580, %rd578;
	add.s64 	%rd261, %rd2, 512;
	mov.u32 	%r607, %tid.x;
	not.b32 	%r608, %r607;
	mov.u32 	%r609, %ctaid.x;
	add.s32 	%r1481, %r609, %r608;
	mov.b32 	%r1480, 36;
$L__BB14_505:
	setp.ne.s64 	%p71, %rd1646, 101;
	mov.b32 	%r610, -1;
	vote.sync.all.pred 	%p72, %p71, %r610;
	not.pred 	%p73, %p72;
	@%p73 bra 	$L__BB14_510;
	shr.u32 	%r1480, %r1480, 1;
	mul.wide.s32 	%rd635, %r1481, 16;
	add.s64 	%rd636, %rd261, %rd635;
	add.s64 	%rd634, %rd636, -512;
	// begin inline asm
	ld.relaxed.gpu.v2.u64 {%rd1646, %rd1647}, [%rd634];
	// end inline asm
	mov.u32 	%r1483, %r1480;
$L__BB14_507:
	setp.eq.s64 	%p146, %rd1646, 99;
	mov.b32 	%r748, -1;
	vote.sync.any.pred 	%p147, %p146, %r748;
	not.pred 	%p148, %p147;
	@%p148 bra 	$L__BB14_509;
	mul.lo.s32 	%r811, %r1482, 16807;
	and.b32  	%r1482, %r811, 2147483647;
	add.s32 	%r812, %r1483, 1;
	rem.u32 	%r810, %r1482, %r812;
	// begin inline asm
	nanosleep.u32 %r810;
	// end inline asm
	shr.u32 	%r1483, %r1483, 1;
	mul.wide.s32 	%rd655, %r1481, 16;
	add.s64 	%rd656, %rd261, %rd655;
	add.s64 	%rd654, %rd656, -512;
	// begin inline asm
	ld.relaxed.gpu.v2.u64 {%rd1646, %rd1647}, [%rd654];
	// end inline asm
	bra.uni 	$L__BB14_507;
$L__BB14_509:
	setp.eq.s64 	%p149, %rd1646, 101;
	mov.b32 	%r799, -1;
	vote.sync.ballot.b32 	%r800, %p149, %r799;
	and.b32  	%r801, %r800, %r545;
	or.b32  	%r802, %r801, -2147483648;
	add.s32 	%r803, %r802, -1;
	not.b32 	%r804, %r802;
	and.b32  	%r805, %r804, %r803;
	popc.b32 	%r753, %r805;
	mov.b64 	{%r751, %r756}, %rd1647;
	mov.b32 	%r757, 1;
	// begin inline asm
	shfl.sync.down.b32 %r750, %r751, %r757, %r753, %r799;
	// end inline asm
	// begin inline asm
	shfl.sync.down.b32 %r755, %r756, %r757, %r753, %r799;
	// end inline asm
	mov.b64 	%rd637, {%r750, %r755};
	setp.lt.s32 	%p151, %r480, %r753;
	selp.b64 	%rd638, %rd637, 0, %p151;
	add.s64 	%rd639, %rd638, %rd1647;
	mov.b64 	{%r761, %r766}, %rd639;
	mov.b32 	%r767, 2;
	// begin inline asm
	shfl.sync.down.b32 %r760, %r761, %r767, %r753, %r799;
	// end inline asm
	// begin inline asm
	shfl.sync.down.b32 %r765, %r766, %r767, %r753, %r799;
	// end inline asm
	mov.b64 	%rd640, {%r760, %r765};
	add.s32 	%r806, %r480, 2;
	setp.gt.s32 	%p152, %r806, %r753;
	selp.b64 	%rd641, 0, %rd640, %p152;
	add.s64 	%rd642, %rd639, %rd641;
	mov.b64 	{%r771, %r776}, %rd642;
	mov.b32 	%r777, 4;
	// begin inline asm
	shfl.sync.down.b32 %r770, %r771, %r777, %r753, %r799;
	// end inline asm
	// begin inline asm
	shfl.sync.down.b32 %r775, %r776, %r777, %r753, %r799;
	// end inline asm
	mov.b64 	%rd643, {%r770, %r775};
	add.s32 	%r807, %r480, 4;
	setp.gt.s32 	%p153, %r807, %r753;
	selp.b64 	%rd644, 0, %rd643, %p153;
	add.s64 	%rd645, %rd644, %rd642;
	mov.b64 	{%r781, %r786}, %rd645;
	mov.b32 	%r787, 8;
	// begin inline asm
	shfl.sync.down.b32 %r780, %r781, %r787, %r753, %r799;
	// end inline asm
	// begin inline asm
	shfl.sync.down.b32 %r785, %r786, %r787, %r753, %r799;
	// end inline asm
	mov.b64 	%rd646, {%r780, %r785};
	add.s32 	%r808, %r480, 8;
	setp.gt.s32 	%p154, %r808, %r753;
	selp.b64 	%rd647, 0, %rd646, %p154;
	add.s64 	%rd648, %rd647, %rd645;
	mov.b64 	{%r791, %r796}, %rd648;
	mov.b32 	%r797, 16;
	// begin inline asm
	shfl.sync.down.b32 %r790, %r791, %r797, %r753, %r799;
	// end inline asm
	// begin inline asm
	shfl.sync.down.b32 %r795, %r796, %r797, %r753, %r799;
	// end inline asm
	mov.b64 	%rd649, {%r790, %r795};
	add.s32 	%r809, %r480, 16;
	setp.gt.s32 	%p155, %r809, %r753;
	selp.b64 	%rd650, 0, %rd649, %p155;
	add.s64 	%rd651, %rd648, %rd1644;
	add.s64 	%rd1644, %rd651, %rd650;
	add.s32 	%r1481, %r1481, -32;
	bra.uni 	$L__BB14_505;
$L__BB14_510:
	mov.u32 	%r612, %tid.x;
	setp.ne.s32 	%p74, %r612, 0;
	@%p74 bra 	$L__BB14_512;
	add.s64 	%rd583, %rd1644, %rd248;
	add.s64 	%rd581, %rd251, 512;
	mov.b64 	%rd582, 101;
	// begin inline asm
	st.relaxed.gpu.v2.u64 [%rd581], {%rd582, %rd583};
	// end inline asm
	st.shared.u64 	[_ZZN3cub18CUB_300001_SM_10006detail19three_way_partition29DeviceThreeWayPartitionKernelINS2_10policy_hubIjiE10Policy1000EN6thrust24THRUST_300001_SM_1000_NS17counting_iteratorIjNS8_11use_defaultESA_SA_EEPjSC_NS8_16reverse_iteratorISC_EESC_NS0_13ScanTileStateImLb1EEENS0_21DispatchSegmentedSortILNS0_9SortOrderE0EjNS0_8NullTypeElPmSK_NS1_14segmented_sort10policy_hubIjSJ_EEE22LargeSegmentsSelectorTENSO_22SmallSegmentsSelectorTEiNS2_19streaming_context_tIlEEEEvT0_T1_T2_T3_T4_T5_T6_T7_T8_iT9_E12temp_storage+168], %rd1644;
	st.shared.u64 	[_ZZN3cub18CUB_300001_SM_10006detail19three_way_partition29DeviceThreeWayPartitionKernelINS2_10policy_hubIjiE10Policy1000EN6thrust24THRUST_300001_SM_1000_NS17counting_iteratorIjNS8_11use_defaultESA_SA_EEPjSC_NS8_16reverse_iteratorISC_EESC_NS0_13ScanTileStateImLb1EEENS0_21DispatchSegmentedSortILNS0_9SortOrderE0EjNS0_8NullTypeElPmSK_NS1_14segmented_sort10policy_hubIjSJ_EEE22LargeSegmentsSelectorTENSO_22SmallSegmentsSelectorTEiNS2_19streaming_context_tIlEEEEvT0_T1_T2_T3_T4_T5_T6_T7_T8_iT9_E12temp_storage+176], %rd583;
$L__BB14_512:
	setp.ne.s32 	%p75, %r480, 0;
	mov.u64 	%rd1648, %rd250;
	@%p75 bra 	$L__BB14_514;
	st.shared.u64 	[_ZZN3cub18CUB_300001_SM_10006detail19three_way_partition29DeviceThreeWayPartitionKernelINS2_10policy_hubIjiE10Policy1000EN6thrust24THRUST_300001_SM_1000_NS17counting_iteratorIjNS8_11use_defaultESA_SA_EEPjSC_NS8_16reverse_iteratorISC_EESC_NS0_13ScanTileStateImLb1EEENS0_21DispatchSegmentedSortILNS0_9SortOrderE0EjNS0_8NullTypeElPmSK_NS1_14segmented_sort10policy_hubIjSJ_EEE22LargeSegmentsSelectorTENSO_22SmallSegmentsSelectorTEiNS2_19streaming_context_tIlEEEEvT0_T1_T2_T3_T4_T5_T6_T7_T8_iT9_E12temp_storage+144], %rd1644;
	mov.u64 	%rd1648, %rd1644;
$L__BB14_514:
	ld.param.u32 	%r1427, [_ZN3cub18CUB_300001_SM_10006detail19three_way_partition29DeviceThreeWayPartitionKernelINS2_10policy_hubIjiE10Policy1000EN6thrust24THRUST_300001_SM_1000_NS17counting_iteratorIjNS8_11use_defaultESA_SA_EEPjSC_NS8_16reverse_iteratorISC_EESC_NS0_13ScanTileStateImLb1EEENS0_21DispatchSegmentedSortILNS0_9SortOrderE0EjNS0_8NullTypeElPmSK_NS1_14segmented_sort10policy_hubIjSJ_EEE22LargeSegmentsSelectorTENSO_22SmallSegmentsSelectorTEiNS2_19streaming_context_tIlEEEEvT0_T1_T2_T3_T4_T5_T6_T7_T8_iT9__param_8];
	mov.u32 	%r613, %tid.x;
	mul.lo.s32 	%r614, %r613, 11;
	mov.u32 	%r615, %ctaid.x;
	mul.lo.s32 	%r616, %r615, 5632;
	sub.s32 	%r617, %r1427, %r616;
	setp.ge.s32 	%p76, %r614, %r617;
	bar.sync 	0;
	setp.eq.s32 	%p77, %r613, 0;
	ld.shared.u64 	%rd584, [_ZZN3cub18CUB_300001_SM_10006detail19three_way_partition29DeviceThreeWayPartitionKernelINS2_10policy_hubIjiE10Policy1000EN6thrust24THRUST_300001_SM_1000_NS17counting_iteratorIjNS8_11use_defaultESA_SA_EEPjSC_NS8_16reverse_iteratorISC_EESC_NS0_13ScanTileStateImLb1EEENS0_21DispatchSegmentedSortILNS0_9SortOrderE0EjNS0_8NullTypeElPmSK_NS1_14segmented_sort10policy_hubIjSJ_EEE22LargeSegmentsSelectorTENSO_22SmallSegmentsSelectorTEiNS2_19streaming_context_tIlEEEEvT0_T1_T2_T3_T4_T5_T6_T7_T8_iT9_E12temp_storage+144];
	selp.b64 	%rd585, 0, %rd584, %p77;
	add.s64 	%rd274, %rd585, %rd1648;
	ld.shared.u64 	%rd275, [_ZZN3cub18CUB_300001_SM_10006detail19three_way_partition29DeviceThreeWayPartitionKernelINS2_10policy_hubIjiE10Policy1000EN6thrust24THRUST_300001_SM_1000_NS17counting_iteratorIjNS8_11use_defaultESA_SA_EEPjSC_NS8_16reverse_iteratorISC_EESC_NS0_13ScanTileStateImLb1EEENS0_21DispatchSegmentedSortILNS0_9SortOrderE0EjNS0_8NullTypeElPmSK_NS1_14segmented_sort10policy_hubIjSJ_EEE22LargeSegmentsSelectorTENSO_22SmallSegmentsSelectorTEiNS2_19streaming_context_tIlEEEEvT0_T1_T2_T3_T4_T5_T6_T7_T8_iT9_E12temp_storage+168];
	ld.shared.v4.u32 	{%r618, %r619, %r359, %r620}, [_ZZN3cub18CUB_300001_SM_10006detail19three_way_partition29DeviceThreeWayPartitionKernelINS2_10policy_hubIjiE10Policy1000EN6thrust24THRUST_300001_SM_1000_NS17counting_iteratorIjNS8_11use_defaultESA_SA_EEPjSC_NS8_16reverse_iteratorISC_EESC_NS0_13ScanTileStateImLb1EEENS0_21DispatchSegmentedSortILNS0_9SortOrderE0EjNS0_8NullTypeElPmSK_NS1_14segmented_sort10policy_hubIjSJ_EEE22LargeSegmentsSelectorTENSO_22SmallSegmentsSelectorTEiNS2_19streaming_context_tIlEEEEvT0_T1_T2_T3_T4_T5_T6_T7_T8_iT9_E12temp_storage+176];
	bar.sync 	0;
	sub.s32 	%r621, 5632, %r617;
	sub.s32 	%r357, %r619, %r621;
	sub.s32 	%r358, %r618, %r621;
	sub.s32 	%r622, %r620, %r621;
	sub.s32 	%r623, %r359, %r621;
	bar.sync 	0;
	shr.s32 	%r624, %r623, 31;
	or.b32  	%r360, %r624, %r622;
	@%p76 bra 	$L__BB14_521;
	setp.lt.u64 	%p78, %rd1631, 4294967296;
	@%p78 bra 	$L__BB14_517;
	{ .reg .b32 tmp; mov.b64 {tmp, %r625}, %rd274; }
	{ .reg .b32 tmp; mov.b64 {tmp, %r626}, %rd275; }
	sub.s32 	%r1484, %r625, %r626;
	bra.uni 	$L__BB14_520;
$L__BB14_517:
	setp.eq.s64 	%p79, %rd1631, 0;
	@%p79 bra 	$L__BB14_519;
	cvt.u32.u64 	%r627, %rd274;
	cvt.u32.u64 	%r628, %rd275;
	sub.s32 	%r629, %r360, %r628;
	add.s32 	%r1484, %r629, %r627;
	bra.uni 	$L__BB14_520;
$L__BB14_519:
	ld.param.u32 	%r1428, [_ZN3cub18CUB_300001_SM_10006detail19three_way_partition29DeviceThreeWayPartitionKernelINS2_10policy_hubIjiE10Policy1000EN6thrust24THRUST_300001_SM_1000_NS17counting_iteratorIjNS8_11use_defaultESA_SA_EEPjSC_NS8_16reverse_iteratorISC_EESC_NS0_13ScanTileStateImLb1EEENS0_21DispatchSegmentedSortILNS0_9SortOrderE0EjNS0_8NullTypeElPmSK_NS1_14segmented_sort10policy_hubIjSJ_EEE22LargeSegmentsSelectorTENSO_22SmallSegmentsSelectorTEiNS2_19streaming_context_tIlEEEEvT0_T1_T2_T3_T4_T5_T6_T7_T8_iT9__param_8];
	mov.u32 	%r630, %tid.x;
	cvt.u32.u64 	%r631, %rd275;
	{ .reg .b32 tmp; mov.b64 {tmp, %r632}, %rd275; }
	add.s32 	%r633, %r631, %r632;
	mov.u32 	%r634, %ctaid.x;
	mul.lo.s32 	%r635, %r634, 5632;
	sub.s32 	%r636, %r1428, %r635;
	add.s32 	%r637, %r636, %r359;
	add.s32 	%r638, %r637, %r360;
	add.s32 	%r639, %r638, %r633;
	mad.lo.s32 	%r640, %r630, 11, %r639;
	cvt.u32.u64 	%r641, %rd274;
	{ .reg .b32 tmp; mov.b64 {tmp, %r642}, %rd274; }
	add.s32 	%r643, %r641, %r642;
	sub.s32 	%r644, %r640, %r643;
	add.s32 	%r1484, %r644, -5632;
$L__BB14_520:
	shl.b32 	%r645, %r1484, 2;
	mov.u32 	%r646, _ZZN3cub18CUB_300001_SM_10006detail19three_way_partition29DeviceThreeWayPartitionKernelINS2_10policy_hubIjiE10Policy1000EN6thrust24THRUST_300001_SM_1000_NS17counting_iteratorIjNS8_11use_defaultESA_SA_EEPjSC_NS8_16reverse_iteratorISC_EESC_NS0_13ScanTileStateImLb1EEENS0_21DispatchSegmentedSortILNS0_9SortOrderE0EjNS0_8NullTypeElPmSK_NS1_14segmented_sort10policy_hubIjSJ_EEE22LargeSegmentsSelectorTENSO_22SmallSegmentsSelectorTEiNS2_19streaming_context_tIlEEEEvT0_T1_T2_T3_T4_T5_T6_T7_T8_iT9_E12temp_storage;
	add.s32 	%r647, %r646, %r645;
	st.shared.u32 	[%r647], %r325;
$L__BB14_521:
	ld.param.u32 	%r1429, [_ZN3cub18CUB_300001_SM_10006detail19three_way_partition29DeviceThreeWayPartitionKernelINS2_10policy_hubIjiE10Policy1000EN6thrust24THRUST_300001_SM_1000_NS17counting_iteratorIjNS8_11use_defaultESA_SA_EEPjSC_NS8_16reverse_iteratorISC_EESC_NS0_13ScanTileStateImLb1EEENS0_21DispatchSegmentedSortILNS0_9SortOrderE0EjNS0_8NullTypeElPmSK_NS1_14segmented_sort10policy_hubIjSJ_EEE22LargeSegmentsSelectorTENSO_22SmallSegmentsSelectorTEiNS2_19streaming_context_tIlEEEEvT0_T1_T2_T3_T4_T5_T6_T7_T8_iT9__param_8];
	add.s64 	%rd586, %rd274, %rd1631;
	mov.u32 	%r648, %tid.x;
	mad.lo.s32 	%r649, %r648, 11, 1;
	mov.u32 	%r650, %ctaid.x;
	mul.lo.s32 	%r651, %r650, 5632;
	sub.s32 	%r652, %r1429, %r651;
	setp.ge.s32 	%p80, %r649, %r652;
	{ .reg .b32 tmp; mov.b64 {tmp, %r365}, %rd586; }
	cvt.u32.u64 	%r366, %rd586;
	@%p80 bra 	$L__BB14_528;
	setp.lt.u64 	%p81, %rd1632, 4294967296;
	@%p81 bra 	$L__BB14_524;
	{ .reg .b32 tmp; mov.b64 {tmp, %r653}, %rd275; }
	sub.s32 	%r1485, %r365, %r653;
	bra.uni 	$L__BB14_527;
$L__BB14_524:
	setp.eq.s64 	%p82, %rd1632, 0;
	@%p82 bra 	$L__BB14_526;
	cvt.u32.u64 	%r654, %rd275;
	sub.s32 	%r655, %r360, %r654;
	add.s32 	%r1485, %r655, %r366;
	bra.uni 	$L__BB14_527;
$L__BB14_526:
	ld.param.u32 	%r1430, [_ZN3cub18CUB_300001_SM_10006detail19three_way_partition29DeviceThreeWayPartitionKernelINS2_10policy_hubIjiE10Policy1000EN6thrust24THRUST_300001_SM_1000_NS17counting_iteratorIjNS8_11use_defaultESA_SA_EEPjSC_NS8_16reverse_iteratorISC_EESC_NS0_13ScanTileStateImLb1EEENS0_21DispatchSegmentedSortILNS0_9SortOrderE0EjNS0_8NullTypeElPmSK_NS1_14segmented_sort10policy_hubIjSJ_EEE22LargeSegmentsSelectorTENSO_22SmallSegmentsSelectorTEiNS2_19streaming_context_tIlEEEEvT0_T1_T2_T3_T4_T5_T6_T7_T8_iT9__param_8];
	mov.u32 	%r656, %tid.x;
	cvt.u32.u64 	%r657, %rd275;
	{ .reg .b32 tmp; mov.b64 {tmp, %r658}, %rd275; }
	add.s32 	%r659, %r657, %r658;
	mov.u32 	%r660, %ctaid.x;
	mul.lo.s32 	%r661, %r660, 5632;
	sub.s32 	%r662, %r1430, %r661;
	add.s32 	%r663, %r662, %r359;
	add.s32 	%r664, %r663, %r360;
	add.s32 	%r665, %r664, %r659;
	mad.lo.s32 	%r666, %r656, 11, %r665;
	add.s32 	%r667, %r366, %r365;
	sub.s32 	%r668, %r666, %r667;
	add.s32 	%r1485, %r668, -5631;
$L__BB14_527:
	shl.b32 	%r669, %r1485, 2;
	mov.u32 	%r670, _ZZN3cub18CUB_300001_SM_10006detail19three_way_partition29DeviceThreeWayPartitionKernelINS2_10policy_hubIjiE10Policy1000EN6thrust24THRUST_300001_SM_1000_NS17counting_iteratorIjNS8_11use_defaultESA_SA_EEPjSC_NS8_16reverse_iteratorISC_EESC_NS0_13ScanTileStateImLb1EEENS0_21DispatchSegmentedSortILNS0_9SortOrderE0EjNS0_8NullTypeElPmSK_NS1_14segmented_sort10policy_hubIjSJ_EEE22LargeSegmentsSelectorTENSO_22SmallSegmentsSelectorTEiNS2_19streaming_context_tIlEEEEvT0_T1_T2_T3_T4_T5_T6_T7_T8_iT9_E12temp_storage;
	add.s32 	%r671, %r670, %r669;
	st.shared.u32 	[%r671], %r327;
$L__BB14_528:
	ld.param.u32 	%r1431, [_ZN3cub18CUB_300001_SM_10006detail19three_way_partition29DeviceThreeWayPartitionKernelINS2_10policy_hubIjiE10Policy1000EN6thrust24THRUST_300001_SM_1000_NS17counting_iteratorIjNS8_11use_defaultESA_SA_EEPjSC_NS8_16reverse_iteratorISC_EESC_NS0_13ScanTileStateImLb1EEENS0_21DispatchSegmentedSortILNS0_9SortOrderE0EjNS0_8NullTypeElPmSK_NS1_14segmented_sort10policy_hubIjSJ_EEE22LargeSegmentsSelectorTENSO_22SmallSegmentsSelectorTEiNS2_19streaming_context_tIlEEEEvT0_T1_T2_T3_T4_T5_T6_T7_T8_iT9__param_8];
	mov.u32 	%r672, %ctaid.x;
	mul.lo.s32 	%r673, %r672, 5632;
	sub.s32 	%r371, %r1431, %r673;
	add.s32 	%r674, %r371, %r359;
	add.s32 	%r675, %r674, %r360;
	add.s32 	%r372, %r675, -5632;
	add.s64 	%rd587, %rd238, %rd274;
	mov.u32 	%r676, %tid.x;
	mad.lo.s32 	%r677, %r676, 11, 2;
	setp.ge.s32 	%p83, %r677, %r371;
	{ .reg .b32 tmp; mov.b64 {tmp, %r373}, %rd587; }
	cvt.u32.u64 	%r374, %rd587;
	@%p83 bra 	$L__BB14_535;
	setp.lt.u64 	%p84, %rd1633, 4294967296;
	@%p84 bra 	$L__BB14_531;
	{ .reg .b32 tmp; mov.b64 {tmp, %r678}, %rd275; }
	sub.s32 	%r1486, %r373, %r678;
	bra.uni 	$L__BB14_534;
$L__BB14_531:
	setp.eq.s64 	%p85, %rd1633, 0;
	@%p85 bra 	$L__BB14_533;
	cvt.u32.u64 	%r679, %rd275;
	sub.s32 	%r680, %r360, %r679;
	add.s32 	%r1486, %r680, %r374;
	bra.uni 	$L__BB14_534;
$L__BB14_533:
	cvt.u32.u64 	%r682, %rd275;
	{ .reg .b32 tmp; mov.b64 {tmp, %r683}, %rd275; }
	add.s32 	%r684, %r682, %r683;
	add.s32 	%r685, %r684, %r372;
	mad.lo.s32 	%r686, %r676, 11, %r685;
	add.s32 	%r687, %r374, %r373;
	sub.s32 	%r688, %r686, %r687;
	add.s32 	%r1486, %r688, 2;
$L__BB14_534:
	shl.b32 	%r689, %r1486, 2;
	mov.u32 	%r690, _ZZN3cub18CUB_300001_SM_10006detail19three_way_partition29DeviceThreeWayPartitionKernelINS2_10policy_hubIjiE10Policy1000EN6thrust24THRUST_300001_SM_1000_NS17counting_iteratorIjNS8_11use_defaultESA_SA_EEPjSC_NS8_16reverse_iteratorISC_EESC_NS0_13ScanTileStateImLb1EEENS0_21DispatchSegmentedSortILNS0_9SortOrderE0EjNS0_8NullTypeElPmSK_NS1_14segmented_sort10policy_hubIjSJ_EEE22LargeSegmentsSelectorTENSO_22SmallSegmentsSelectorTEiNS2_19streaming_context_tIlEEEEvT0_T1_T2_T3_T4_T5_T6_T7_T8_iT9_E12temp_storage;
	add.s32 	%r691, %r690, %r689;
	st.shared.u32 	[%r691], %r329;
$L__BB14_535:
	cvt.u32.u64 	%r692, %rd275;
	{ .reg .b32 tmp; mov.b64 {tmp, %r379}, %rd275; }
	add.s32 	%r693, %r692, %r379;
	add.s32 	%r380, %r693, %r372;
	add.s64 	%rd588, %rd239, %rd274;
	mad.lo.s32 	%r694, %r676, 11, 3;
	setp.ge.s32 	%p86, %r694, %r371;
	{ .reg .b32 tmp; mov.b64 {tmp, %r382}, %rd588; }
	cvt.u32.u64 	%r383, %rd588;
	@%p86 bra 	$L__BB14_542;
	setp.lt.u64 	%p87, %rd1634, 4294967296;
	@%p87 bra 	$L__BB14_538;
	sub.s32 	%r1487, %r382, %r379;
	bra.uni 	$L__BB14_541;
$L__BB14_538:
	setp.eq.s64 	%p88, %rd1634, 0;
	@%p88 bra 	$L__BB14_540;
	sub.s32 	%r696, %r360, %r692;
	add.s32 	%r1487, %r696, %r383;
	bra.uni 	$L__BB14_541;
$L__BB14_540:
	mad.lo.s32 	%r697, %r676, 11, %r380;
	add.s32 	%r698, %r383, %r382;
	sub.s32 	%r699, %r697, %r698;
	add.s32 	%r1487, %r699, 3;
$L__BB14_541:
	shl.b32 	%r700, %r1487, 2;
	mov.u32 	%r701, _ZZN3cub18CUB_300001_SM_10006detail19three_way_partition29DeviceThreeWayPartitionKernelINS2_10policy_hubIjiE10Policy1000EN6thrust24THRUST_300001_SM_1000_NS17counting_iteratorIjNS8_11use_defaultESA_SA_EEPjSC_NS8_16reverse_iteratorISC_EESC_NS0_13ScanTileStateImLb1EEENS0_21DispatchSegmentedSortILNS0_9SortOrderE0EjNS0_8NullTypeElPmSK_NS1_14segmented_sort10policy_hubIjSJ_EEE22LargeSegmentsSelectorTENSO_22SmallSegmentsSelectorTEiNS2_19streaming_context_tIlEEEEvT0_T1_T2_T3_T4_T5_T6_T7_T8_iT9_E12temp_storage;
	add.s32 	%r702, %r701, %r700;
	st.shared.u32 	[%r702], %r331;
$L__BB14_542:
	sub.s32 	%r388, %r360, %r692;
	add.s64 	%rd589, %rd240, %rd274;
	mad.lo.s32 	%r389, %r676, 11, 4;
	setp.ge.s32 	%p89, %r389, %r371;
	{ .reg .b32 tmp; mov.b64 {tmp, %r390}, %rd589; }
	cvt.u32.u64 	%r391, %rd589;
	@%p89 bra 	$L__BB14_549;
	setp.lt.u64 	%p90, %rd1635, 4294967296;
	@%p90 bra 	$L__BB14_545;
	sub.s32 	%r1488, %r390, %r379;
	bra.uni 	$L__BB14_548;
$L__BB14_545:
	setp.eq.s64 	%p91, %rd1635, 0;
	@%p91 bra 	$L__BB14_547;
	add.s32 	%r1488, %r388, %r391;
	bra.uni 	$L__BB14_548;
$L__BB14_547:
	add.s32 	%r704, %r380, %r389;
	add.s32 	%r705, %r391, %r390;
	sub.s32 	%r1488, %r704, %r705;
$L__BB14_548:
	shl.b32 	%r706, %r1488, 2;
	mov.u32 	%r707, _ZZN3cub18CUB_300001_SM_10006detail19three_way_partition29DeviceThreeWayPartitionKernelINS2_10policy_hubIjiE10Policy1000EN6thrust24THRUST_300001_SM_1000_NS17counting_iteratorIjNS8_11use_defaultESA_SA_EEPjSC_NS8_16reverse_iteratorISC_EESC_NS0_13ScanTileStateImLb1EEENS0_21DispatchSegmentedSortILNS0_9SortOrderE0EjNS0_8NullTypeElPmSK_NS1_14segmented_sort10policy_hubIjSJ_EEE22LargeSegmentsSelectorTENSO_22SmallSegmentsSelectorTEiNS2_19streaming_context_tIlEEEEvT0_T1_T2_T3_T4_T5_T6_T7_T8_iT9_E12temp_storage;
	add.s32 	%r708, %r707, %r706;
	st.shared.u32 	[%r708], %r333;
$L__BB14_549:
	add.s64 	%rd590, %rd241, %rd274;
	mad.lo.s32 	%r396, %r676, 11, 5;
	setp.ge.s32 	%p92, %r396, %r371;
	{ .reg .b32 tmp; mov.b64 {tmp, %r397}, %rd590; }
	cvt.u32.u64 	%r398, %rd590;
	@%p92 bra 	$L__BB14_556;
	setp.lt.u64 	%p93, %rd1636, 4294967296;
	@%p93 bra 	$L__BB14_552;
	sub.s32 	%r1489, %r397, %r379;
	bra.uni 	$L__BB14_555;
$L__BB14_552:
	setp.eq.s64 	%p94, %rd1636, 0;
	@%p94 bra 	$L__BB14_554;
	add.s32 	%r1489, %r388, %r398;
	bra.uni 	$L__BB14_555;
$L__BB14_554:
	add.s32 	%r709, %r380, %r396;
	add.s32 	%r710, %r398, %r397;
	sub.s32 	%r1489, %r709, %r710;
$L__BB14_555:
	shl.b32 	%r711, %r1489, 2;
	mov.u32 	%r712, _ZZN3cub18CUB_300001_SM_10006detail19three_way_partition29DeviceThreeWayPartitionKernelINS2_10policy_hubIjiE10Policy1000EN6thrust24THRUST_300001_SM_1000_NS17counting_iteratorIjNS8_11use_defaultESA_SA_EEPjSC_NS8_16reverse_iteratorISC_EESC_NS0_13ScanTileStateImLb1EEENS0_21DispatchSegmentedSortILNS0_9SortOrderE0EjNS0_8NullTypeElPmSK_NS1_14segmented_sort10policy_hubIjSJ_EEE22LargeSegmentsSelectorTENSO_22SmallSegmentsSelectorTEiNS2_19streaming_context_tIlEEEEvT0_T1_T2_T3_T4_T5_T6_T7_T8_iT9_E12temp_storage;
	add.s32 	%r713, %r712, %r711;
	st.shared.u32 	[%r713], %r334;
$L__BB14_556:
	add.s64 	%rd591, %rd242, %rd274;
	mad.lo.s32 	%r403, %r676, 11, 6;
	setp.ge.s32 	%p95, %r403, %r371;
	{ .reg .b32 tmp; mov.b64 {tmp, %r404}, %rd591; }
	cvt.u32.u64 	%r405, %rd591;
	@%p95 bra 	$L__BB14_563;
	setp.lt.u64 	%p96, %rd1637, 4294967296;
	@%p96 bra 	$L__BB14_559;
	sub.s32 	%r1490, %r404, %r379;
	bra.uni 	$L__BB14_562;
$L__BB14_559:
	setp.eq.s64 	%p97, %rd1637, 0;
	@%p97 bra 	$L__BB14_561;
	add.s32 	%r1490, %r388, %r405;
	bra.uni 	$L__BB14_562;
$L__BB14_561:
	add.s32 	%r714, %r380, %r403;
	add.s32 	%r715, %r405, %r404;
	sub.s32 	%r1490, %r714, %r715;
$L__BB14_562:
	shl.b32 	%r716, %r1490, 2;
	mov.u32 	%r717, _ZZN3cub18CUB_300001_SM_10006detail19three_way_partition29DeviceThreeWayPartitionKernelINS2_10policy_hubIjiE10Policy1000EN6thrust24THRUST_300001_SM_1000_NS17counting_iteratorIjNS8_11use_defaultESA_SA_EEPjSC_NS8_16reverse_iteratorISC_EESC_NS0_13ScanTileStateImLb1EEENS0_21DispatchSegmentedSortILNS0_9SortOrderE0EjNS0_8NullTypeElPmSK_NS1_14segmented_sort10policy_hubIjSJ_EEE22LargeSegmentsSelectorTENSO_22SmallSegmentsSelectorTEiNS2_19streaming_context_tIlEEEEvT0_T1_T2_T3_T4_T5_T6_T7_T8_iT9_E12temp_storage;
	add.s32 	%r718, %r717, %r716;
	st.shared.u32 	[%r718], %r335;
$L__BB14_563:
	add.s64 	%rd592, %rd243, %rd274;
	mad.lo.s32 	%r410, %r676, 11, 7;
	setp.ge.s32 	%p98, %r410, %r371;
	{ .reg .b32 tmp; mov.b64 {tmp, %r411}, %rd592; }
	cvt.u32.u64 	%r412, %rd592;
	@%p98 bra 	$L__BB14_570;
	setp.lt.u64 	%p99, %rd1638, 4294967296;
	@%p99 bra 	$L__BB14_566;
	sub.s32 	%r1491, %r411, %r379;
	bra.uni 	$L__BB14_569;
$L__BB14_566:
	setp.eq.s64 	%p100, %rd1638, 0;
	@%p100 bra 	$L__BB14_568;
	add.s32 	%r1491, %r388, %r412;
	bra.uni 	$L__BB14_569;
$L__BB14_568:
	add.s32 	%r719, %r380, %r410;
	add.s32 	%r720, %r412, %r411;
	sub.s32 	%r1491, %r719, %r720;
$L__BB14_569:
	shl.b32 	%r721, %r1491, 2;
	mov.u32 	%r722, _ZZN3cub18CUB_300001_SM_10006detail19three_way_partition29DeviceThreeWayPartitionKernelINS2_10policy_hubIjiE10Policy1000EN6thrust24THRUST_300001_SM_1000_NS17counting_iteratorIjNS8_11use_defaultESA_SA_EEPjSC_NS8_16reverse_iteratorISC_EESC_NS0_13ScanTileStateImLb1EEENS0_21DispatchSegmentedSortILNS0_9SortOrderE0EjNS0_8NullTypeElPmSK_NS1_14segmented_sort10policy_hubIjSJ_EEE22LargeSegmentsSelectorTENSO_22SmallSegmentsSelectorTEiNS2_19streaming_context_tIlEEEEvT0_T1_T2_T3_T4_T5_T6_T7_T8_iT9_E12temp_storage;
	add.s32 	%r723, %r722, %r721;
	st.shared.u32 	[%r723], %r336;
$L__BB14_570:
	add.s64 	%rd593, %rd244, %rd274;
	mad.lo.s32 	%r417, %r676, 11, 8;
	setp.ge.s32 	%p101, %r417, %r371;
	{ .reg .b32 tmp; mov.b64 {tmp, %r418}, %rd593; }
	cvt.u32.u64 	%r419, %rd593;
	@%p101 bra 	$L__BB14_577;
	setp.lt.u64 	%p102, %rd1639, 4294967296;
	@%p102 bra 	$L__BB14_573;
	sub.s32 	%r1492, %r418, %r379;
	bra.uni 	$L__BB14_576;
$L__BB14_573:
	setp.eq.s64 	%p103, %rd1639, 0;
	@%p103 bra 	$L__BB14_575;
	add.s32 	%r1492, %r388, %r419;
	bra.uni 	$L__BB14_576;
$L__BB14_575:
	add.s32 	%r724, %r380, %r417;
	add.s32 	%r725, %r419, %r418;
	sub.s32 	%r1492, %r724, %r725;
$L__BB14_576:
	shl.b32 	%r726, %r1492, 2;
	mov.u32 	%r727, _ZZN3cub18CUB_300001_SM_10006detail19three_way_partition29DeviceThreeWayPartitionKernelINS2_10policy_hubIjiE10Policy1000EN6thrust24THRUST_300001_SM_1000_NS17counting_iteratorIjNS8_11use_defaultESA_SA_EEPjSC_NS8_16reverse_iteratorISC_EESC_NS0_13ScanTileStateImLb1EEENS0_21DispatchSegmentedSortILNS0_9SortOrderE0EjNS0_8NullTypeElPmSK_NS1_14segmented_sort10policy_hubIjSJ_EEE22LargeSegmentsSelectorTENSO_22SmallSegmentsSelectorTEiNS2_19streaming_context_tIlEEEEvT0_T1_T2_T3_T4_T5_T6_T7_T8_iT9_E12temp_storage;
	add.s32 	%r728, %r727, %r726;
	st.shared.u32 	[%r728], %r337;
$L__BB14_577:
	add.s64 	%rd594, %rd245, %rd274;
	mad.lo.s32 	%r424, %r676, 11, 9;
	setp.ge.s32 	%p104, %r424, %r371;
	{ .reg .b32 tmp; mov.b64 {tmp, %r425}, %rd594; }
	cvt.u32.u64 	%r426, %rd594;
	@%p104 bra 	$L__BB14_584;
	setp.lt.u64 	%p105, %rd1640, 4294967296;
	@%p105 bra 	$L__BB14_580;
	sub.s32 	%r1493, %r425, %r379;
	bra.uni 	$L__BB14_583;
$L__BB14_580:
	setp.eq.s64 	%p106, %rd1640, 0;
	@%p106 bra 	$L__BB14_582;
	add.s32 	%r1493, %r388, %r426;
	bra.uni 	$L__BB14_583;
$L__BB14_582:
	add.s32 	%r729, %r380, %r424;
	add.s32 	%r730, %r426, %r425;
	sub.s32 	%r1493, %r729, %r730;
$L__BB14_583:
	shl.b32 	%r731, %r1493, 2;
	mov.u32 	%r732, _ZZN3cub18CUB_300001_SM_10006detail19three_way_partition29DeviceThreeWayPartitionKernelINS2_10policy_hubIjiE10Policy1000EN6thrust24THRUST_300001_SM_1000_NS17counting_iteratorIjNS8_11use_defaultESA_SA_EEPjSC_NS8_16reverse_iteratorISC_EESC_NS0_13ScanTileStateImLb1EEENS0_21DispatchSegmentedSortILNS0_9SortOrderE0EjNS0_8NullTypeElPmSK_NS1_14segmented_sort10policy_hubIjSJ_EEE22LargeSegmentsSelectorTENSO_22SmallSegmentsSelectorTEiNS2_19streaming_context_tIlEEEEvT0_T1_T2_T3_T4_T5_T6_T7_T8_iT9_E12temp_storage;
	add.s32 	%r733, %r732, %r731;
	st.shared.u32 	[%r733], %r338;
$L__BB14_584:
	add.s64 	%rd595, %rd246, %rd274;
	mad.lo.s32 	%r431, %r676, 11, 10;
	setp.ge.s32 	%p107, %r431, %r371;
	{ .reg .b32 tmp; mov.b64 {tmp, %r432}, %rd595; }
	cvt.u32.u64 	%r433, %rd595;
	@%p107 bra 	$L__BB14_591;
	setp.lt.u64 	%p108, %rd1641, 4294967296;
	@%p108 bra 	$L__BB14_587;
	sub.s32 	%r1494, %r432, %r379;
	bra.uni 	$L__BB14_590;
$L__BB14_587:
	setp.eq.s64 	%p109, %rd1641, 0;
	@%p109 bra 	$L__BB14_589;
	add.s32 	%r1494, %r388, %r433;
	bra.uni 	$L__BB14_590;
$L__BB14_589:
	add.s32 	%r734, %r380, %r431;
	add.s32 	%r735, %r433, %r432;
	sub.s32 	%r1494, %r734, %r735;
$L__BB14_590:
	shl.b32 	%r736, %r1494, 2;
	mov.u32 	%r737, _ZZN3cub18CUB_300001_SM_10006detail19three_way_partition29DeviceThreeWayPartitionKernelINS2_10policy_hubIjiE10Policy1000EN6thrust24THRUST_300001_SM_1000_NS17counting_iteratorIjNS8_11use_defaultESA_SA_EEPjSC_NS8_16reverse_iteratorISC_EESC_NS0_13ScanTileStateImLb1EEENS0_21DispatchSegmentedSortILNS0_9SortOrderE0EjNS0_8NullTypeElPmSK_NS1_14segmented_sort10policy_hubIjSJ_EEE22LargeSegmentsSelectorTENSO_22SmallSegmentsSelectorTEiNS2_19streaming_context_tIlEEEEvT0_T1_T2_T3_T4_T5_T6_T7_T8_iT9_E12temp_storage;
	add.s32 	%r738, %r737, %r736;
	st.shared.u32 	[%r738], %r339;
$L__BB14_591:
	bar.sync 	0;
	mov.u64 	%rd276, %rd313;
	ld.param.u8 	%rs2, [%rd276];
	setp.ne.s16 	%p110, %rs2, 0;
	mov.b64 	%rd1649, 0;
	@%p110 bra 	$L__BB14_593;
	ld.param.u64 	%rd597, [%rd276+16];
	cvta.to.global.u64 	%rd598, %rd597;
	ld.global.u64 	%rd1649, [%rd598];
$L__BB14_593:
	setp.ne.s16 	%p111, %rs2, 0;
	mov.b64 	%rd1650, 0;
	@%p111 bra 	$L__BB14_595;
	ld.param.u64 	%rd600, [%rd276+16];
	cvta.to.global.u64 	%rd601, %rd600;
	ld.global.u64 	%rd1650, [%rd601+8];
$L__BB14_595:
	cvt.s64.s32 	%rd603, %rd275;
	add.s64 	%rd281, %rd1650, %rd603;
	setp.ne.s16 	%p112, %rs2, 0;
	mov.b64 	%rd1651, 0;
	@%p112 bra 	$L__BB14_597;
	ld.param.u64 	%rd604, [%rd276+16];
	cvta.to.global.u64 	%rd605, %rd604;
	ld.global.u64 	%rd1651, [%rd605+16];
$L__BB14_597:
	ld.param.u64 	%rd1577, [_ZN3cub18CUB_300001_SM_10006detail19three_way_partition29DeviceThreeWayPartitionKernelINS2_10policy_hubIjiE10Policy1000EN6thrust24THRUST_300001_SM_1000_NS17counting_iteratorIjNS8_11use_defaultESA_SA_EEPjSC_NS8_16reverse_iteratorISC_EESC_NS0_13ScanTileStateImLb1EEENS0_21DispatchSegmentedSortILNS0_9SortOrderE0EjNS0_8NullTypeElPmSK_NS1_14segmented_sort10policy_hubIjSJ_EEE22LargeSegmentsSelectorTENSO_22SmallSegmentsSelectorTEiNS2_19streaming_context_tIlEEEEvT0_T1_T2_T3_T4_T5_T6_T7_T8_iT9__param_2];
	ld.param.u64 	%rd1573, [_ZN3cub18CUB_300001_SM_10006detail19three_way_partition29DeviceThreeWayPartitionKernelINS2_10policy_hubIjiE10Policy1000EN6thrust24THRUST_300001_SM_1000_NS17counting_iteratorIjNS8_11use_defaultESA_SA_EEPjSC_NS8_16reverse_iteratorISC_EESC_NS0_13ScanTileStateImLb1EEENS0_21DispatchSegmentedSortILNS0_9SortOrderE0EjNS0_8NullTypeElPmSK_NS1_14segmented_sort10policy_hubIjSJ_EEE22LargeSegmentsSelectorTENSO_22SmallSegmentsSelectorTEiNS2_19streaming_context_tIlEEEEvT0_T1_T2_T3_T4_T5_T6_T7_T8_iT9__param_1];
	sub.s32 	%r744, %r673, %r693;
	cvt.s64.s32 	%rd606, %r744;
	add.s64 	%rd284, %rd1651, %rd606;
	add.s64 	%rd285, %rd3, -4;
	setp.ge.s32 	%p113, %r676, %r371;
	shl.b32 	%r745, %r676, 2;
	mov.u32 	%r746, _ZZN3cub18CUB_300001_SM_10006detail19three_way_partition29DeviceThreeWayPartitionKernelINS2_10policy_hubIjiE10Policy1000EN6thrust24THRUST_300001_SM_1000_NS17counting_iteratorIjNS8_11use_defaultESA_SA_EEPjSC_NS8_16reverse_iteratorISC_EESC_NS0_13ScanTileStateImLb1EEENS0_21DispatchSegmentedSortILNS0_9SortOrderE0EjNS0_8NullTypeElPmSK_NS1_14segmented_sort10policy_hubIjSJ_EEE22LargeSegmentsSelectorTENSO_22SmallSegmentsSelectorTEiNS2_19streaming_context_tIlEEEEvT0_T1_T2_T3_T4_T5_T6_T7_T8_iT9_E12temp_storage;
	add.s32 	%r438, %r746, %r745;
	cvt.u64.u32 	%rd286, %r676;
	shr.s64 	%rd607, %rd275, 32;
	add.s64 	%rd608, %rd1649, %rd607;
	add.s64 	%rd609, %rd608, %rd286;
	cvta.to.global.u64 	%rd610, %rd1573;
	shl.b64 	%rd611, %rd609, 2;
	add.s64 	%rd287, %rd610, %rd611;
	sub.s32 	%r747, %r676, %r360;
	cvt.s64.s32 	%rd612, %r747;
	add.s64 	%rd613, %rd281, %rd612;
	cvta.to.global.u64 	%rd614, %rd1577;
	shl.b64 	%rd615, %rd613, 2;
	add.s64 	%rd288, %rd614, %rd615;
	@%p113 bra 	$L__BB14_603;
	ld.shared.u32 	%r439, [%r438];
	setp.ge.s32 	%p114, %r676, %r360;
	@%p114 bra 	$L__BB14_600;
	st.global.u32 	[%rd287], %r439;
	bra.uni 	$L__BB14_603;
$L__BB14_600:
	setp.ge.s32 	%p115, %r676, %r372;
	@%p115 bra 	$L__BB14_602;
	st.global.u32 	[%rd288], %r439;
	bra.uni 	$L__BB14_603;
$L__BB14_602:
	cvt.s64.s32 	%rd616, %r360;
	cvt.s64.s32 	%rd617, %r359;
	cvt.s64.s32 	%rd618, %r371;
	add.s64 	%rd619, %rd617, %rd618;
	add.s64 	%rd620, %rd619, %rd616;
	add.s64 	%rd621, %rd284, %rd286;
	sub.s64 	%rd622, %rd620, %rd621;
	shl.b64 	%rd623, %rd622, 2;
	add.s64 	%rd624, %rd285, %rd623;
	st.global.u32 	[%rd624+-22528], %r439;
$L__BB14_603:
	add.s32 	%r440, %r676, 512;
	setp.ge.s32 	%p116, %r440, %r371;
	cvt.s64.s32 	%rd625, %r372;
	add.s64 	%rd626, %rd284, %rd286;
	sub.s64 	%rd627, %rd625, %rd626;
	shl.b64 	%rd628, %rd627, 2;
	add.s64 	%rd289, %rd285, %rd628;
	@%p116 bra 	$L__BB14_609;
	ld.shared.u32 	%r441, [%r438+2048];
	setp.lt.s32 	%p117, %r440, %r360;
	@%p117 bra 	$L__BB14_608;
	setp.lt.s32 	%p118, %r440, %r372;
	@%p118 bra 	$L__BB14_607;
	st.global.u32 	[%rd289+-2048], %r441;
	bra.uni 	$L__BB14_609;
$L__BB14_607:
	st.global.u32 	[%rd288+2048], %r441;
	bra.uni 	$L__BB14_609;
$L__BB14_608:
	st.global.u32 	[%rd287+2048], %r441;
$L__BB14_609:
	or.b32  	%r442, %r676, 1024;
	setp.ge.s32 	%p119, %r442, %r371;
	@%p119 bra 	$L__BB14_615;
	ld.shared.u32 	%r443, [%r438+4096];
	setp.lt.s32 	%p120, %r442, %r360;
	@%p120 bra 	$L__BB14_614;
	setp.lt.s32 	%p121, %r442, %r372;
	@%p121 bra 	$L__BB14_613;
	st.global.u32 	[%rd289+-4096], %r443;
	bra.uni 	$L__BB14_615;
$L__BB14_613:
	st.global.u32 	[%rd288+4096], %r443;
	bra.uni 	$L__BB14_615;
$L__BB14_614:
	st.global.u32 	[%rd287+4096], %r443;
$L__BB14_615:
	add.s32 	%r444, %r676, 1536;
	setp.ge.s32 	%p122, %r444, %r371;
	@%p122 bra 	$L__BB14_621;
	ld.shared.u32 	%r445, [%r438+6144];
	setp.lt.s32 	%p123, %r444, %r360;
	@%p123 bra 	$L__BB14_620;
	setp.lt.s32 	%p124, %r444, %r372;
	@%p124 bra 	$L__BB14_619;
	st.global.u32 	[%rd289+-6144], %r445;
	bra.uni 	$L__BB14_621;
$L__BB14_619:
	st.global.u32 	[%rd288+6144], %r445;
	bra.uni 	$L__BB14_621;
$L__BB14_620:
	st.global.u32 	[%rd287+6144], %r445;
$L__BB14_621:
	or.b32  	%r446, %r676, 2048;
	setp.ge.s32 	%p125, %r446, %r371;
	@%p125 bra 	$L__BB14_627;
	ld.shared.u32 	%r447, [%r438+8192];
	setp.lt.s32 	%p126, %r446, %r360;
	@%p126 bra 	$L__BB14_626;
	setp.lt.s32 	%p127, %r446, %r372;
	@%p127 bra 	$L__BB14_625;
	st.global.u32 	[%rd289+-8192], %r447;
	bra.uni 	$L__BB14_627;
$L__BB14_625:
	st.global.u32 	[%rd288+8192], %r447;
	bra.uni 	$L__BB14_627;
$L__BB14_626:
	st.global.u32 	[%rd287+8192], %r447;
$L__BB14_627:
	add.s32 	%r448, %r676, 2560;
	setp.ge.s32 	%p128, %r448, %r371;
	@%p128 bra 	$L__BB14_633;
	ld.shared.u32 	%r449, [%r438+10240];
	setp.lt.s32 	%p129, %r448, %r360;
	@%p129 bra 	$L__BB14_632;
	setp.lt.s32 	%p130, %r448, %r372;
	@%p130 bra 	$L__BB14_631;
	st.global.u32 	[%rd289+-10240], %r449;
	bra.uni 	$L__BB14_633;
$L__BB14_631:
	st.global.u32 	[%rd288+10240], %r449;
	bra.uni 	$L__BB14_633;
$L__BB14_632:
	st.global.u32 	[%rd287+10240], %r449;
$L__BB14_633:
	or.b32  	%r450, %r676, 3072;
	setp.ge.s32 	%p131, %r450, %r371;
	@%p131 bra 	$L__BB14_639;
	ld.shared.u32 	%r451, [%r438+12288];
	setp.lt.s32 	%p132, %r450, %r360;
	@%p132 bra 	$L__BB14_638;
	setp.lt.s32 	%p133, %r450, %r372;
	@%p133 bra 	$L__BB14_637;
	st.global.u32 	[%rd289+-12288], %r451;
	bra.uni 	$L__BB14_639;
$L__BB14_637:
	st.global.u32 	[%rd288+12288], %r451;
	bra.uni 	$L__BB14_639;
$L__BB14_638:
	st.global.u32 	[%rd287+12288], %r451;
$L__BB14_639:
	add.s32 	%r452, %r676, 3584;
	setp.ge.s32 	%p134, %r452, %r371;
	@%p134 bra 	$L__BB14_645;
	ld.shared.u32 	%r453, [%r438+14336];
	setp.lt.s32 	%p135, %r452, %r360;
	@%p135 bra 	$L__BB14_644;
	setp.lt.s32 	%p136, %r452, %r372;
	@%p136 bra 	$L__BB14_643;
	st.global.u32 	[%rd289+-14336], %r453;
	bra.uni 	$L__BB14_645;
$L__BB14_643:
	st.global.u32 	[%rd288+14336], %r453;
	bra.uni 	$L__BB14_645;
$L__BB14_644:
	st.global.u32 	[%rd287+14336], %r453;
$L__BB14_645:
	or.b32  	%r454, %r676, 4096;
	setp.ge.s32 	%p137, %r454, %r371;
	@%p137 bra 	$L__BB14_651;
	ld.shared.u32 	%r455, [%r438+16384];
	setp.lt.s32 	%p138, %r454, %r360;
	@%p138 bra 	$L__BB14_650;
	setp.lt.s32 	%p139, %r454, %r372;
	@%p139 bra 	$L__BB14_649;
	st.global.u32 	[%rd289+-16384], %r455;
	bra.uni 	$L__BB14_651;
$L__BB14_649:
	st.global.u32 	[%rd288+16384], %r455;
	bra.uni 	$L__BB14_651;
$L__BB14_650:
	st.global.u32 	[%rd287+16384], %r455;
$L__BB14_651:
	add.s32 	%r456, %r676, 4608;
	setp.ge.s32 	%p140, %r456, %r371;
	@%p140 bra 	$L__BB14_657;
	ld.shared.u32 	%r457, [%r438+18432];
	setp.lt.s32 	%p141, %r456, %r360;
	@%p141 bra 	$L__BB14_656;
	setp.lt.s32 	%p142, %r456, %r372;
	@%p142 bra 	$L__BB14_655;
	st.global.u32 	[%rd289+-18432], %r457;
	bra.uni 	$L__BB14_657;
$L__BB14_655:
	st.global.u32 	[%rd288+18432], %r457;
	bra.uni 	$L__BB14_657;
$L__BB14_656:
	st.global.u32 	[%rd287+18432], %r457;
$L__BB14_657:
	cvt.s64.s32 	%rd629, %r358;
	cvt.u64.u32 	%rd630, %r357;
	shl.b64 	%rd631, %rd630, 32;
	or.b64  	%rd1652, %rd631, %rd629;
	or.b32  	%r458, %r676, 5120;
	setp.ge.s32 	%p143, %r458, %r371;
	@%p143 bra 	$L__BB14_663;
	ld.shared.u32 	%r459, [%r438+20480];
	setp.lt.s32 	%p144, %r458, %r360;
	@%p144 bra 	$L__BB14_662;
	setp.lt.s32 	%p145, %r458, %r372;
	@%p145 bra 	$L__BB14_661;
	st.global.u32 	[%rd289+-20480], %r459;
	bra.uni 	$L__BB14_663;
$L__BB14_661:
	st.global.u32 	[%rd288+20480], %r459;
	bra.uni 	$L__BB14_663;
$L__BB14_662:
	st.global.u32 	[%rd287+20480], %r459;
$L__BB14_663:
	mov.u32 	%r995, %tid.x;
	setp.ne.s32 	%p281, %r995, 0;
	@%p281 bra 	$L__BB14_677;
	{ .reg .b32 tmp; mov.b64 {tmp, %r460}, %rd1652; }
	shr.s64 	%rd292, %rd1652, 32;
	cvt.u32.u64 	%r461, %rd1652;
	cvt.s64.s32 	%rd293, %rd1652;
	mov.u64 	%rd294, %rd313;
	ld.param.u8 	%rs9, [%rd294+1];
	setp.eq.s16 	%p282, %rs9, 0;
	@%p282 bra 	$L__BB14_670;
	ld.param.u8 	%rs10, [%rd294];
	setp.ne.s16 	%p283, %rs10, 0;
	mov.b32 	%r1495, 0;
	@%p283 bra 	$L__BB14_667;
	ld.param.u64 	%rd962, [%rd294+16];
	cvta.to.global.u64 	%rd963, %rd962;
	ld.global.u32 	%r1495, [%rd963];
$L__BB14_667:
	ld.param.u64 	%rd1581, [_ZN3cub18CUB_300001_SM_10006detail19three_way_partition29DeviceThreeWayPartitionKernelINS2_10policy_hubIjiE10Policy1000EN6thrust24THRUST_300001_SM_1000_NS17counting_iteratorIjNS8_11use_defaultESA_SA_EEPjSC_NS8_16reverse_iteratorISC_EESC_NS0_13ScanTileStateImLb1EEENS0_21DispatchSegmentedSortILNS0_9SortOrderE0EjNS0_8NullTypeElPmSK_NS1_14segmented_sort10policy_hubIjSJ_EEE22LargeSegmentsSelectorTENSO_22SmallSegmentsSelectorTEiNS2_19streaming_context_tIlEEEEvT0_T1_T2_T3_T4_T5_T6_T7_T8_iT9__param_4];
	add.s32 	%r998, %r1495, %r460;
	cvta.to.global.u64 	%rd295, %rd1581;
	st.global.u32 	[%rd295], %r998;
	setp.ne.s16 	%p284, %rs10, 0;
	mov.b32 	%r1496, 0;
	@%p284 bra 	$L__BB14_669;
	ld.param.u64 	%rd964, [%rd294+16];
	cvta.to.global.u64 	%rd965, %rd964;
	ld.global.u32 	%r1496, [%rd965+8];
$L__BB14_669:
	add.s32 	%r999, %r1496, %r461;
	st.global.u32 	[%rd295+4], %r999;
	bra.uni 	$L__BB14_677;
$L__BB14_670:
	ld.param.u8 	%rs12, [%rd294];
	setp.ne.s16 	%p285, %rs12, 0;
	mov.b64 	%rd1653, 0;
	@%p285 bra 	$L__BB14_672;
	ld.param.u64 	%rd967, [%rd294+16];
	cvta.to.global.u64 	%rd968, %rd967;
	ld.global.u64 	%rd1653, [%rd968];
$L__BB14_672:
	add.s64 	%rd970, %rd1653, %rd292;
	ld.param.u64 	%rd971, [%rd294+24];
	cvta.to.global.u64 	%rd972, %rd971;
	st.global.u64 	[%rd972], %rd970;
	setp.ne.s16 	%p286, %rs12, 0;
	mov.b64 	%rd1654, 0;
	@%p286 bra 	$L__BB14_674;
	ld.param.u64 	%rd973, [%rd294+16];
	cvta.to.global.u64 	%rd974, %rd973;
	ld.global.u64 	%rd1654, [%rd974+8];
$L__BB14_674:
	add.s64 	%rd976, %rd1654, %rd293;
	cvta.to.global.u64 	%rd978, %rd971;
	st.global.u64 	[%rd978+8], %rd976;
	setp.ne.s16 	%p287, %rs12, 0;
	mov.b64 	%rd1655, 0;
	@%p287 bra 	$L__BB14_676;
	ld.param.u64 	%rd979, [%rd294+16];
	cvta.to.global.u64 	%rd980, %rd979;
	ld.global.u64 	%rd1655, [%rd980+16];
$L__BB14_676:
	ld.param.u32 	%r1436, [_ZN3cub18CUB_300001_SM_10006detail19three_way_partition29DeviceThreeWayPartitionKernelINS2_10policy_hubIjiE10Policy1000EN6thrust24THRUST_300001_SM_1000_NS17counting_iteratorIjNS8_11use_defaultESA_SA_EEPjSC_NS8_16reverse_iteratorISC_EESC_NS0_13ScanTileStateImLb1EEENS0_21DispatchSegmentedSortILNS0_9SortOrderE0EjNS0_8NullTypeElPmSK_NS1_14segmented_sort10policy_hubIjSJ_EEE22LargeSegmentsSelectorTENSO_22SmallSegmentsSelectorTEiNS2_19streaming_context_tIlEEEEvT0_T1_T2_T3_T4_T5_T6_T7_T8_iT9__param_8];
	add.s64 	%rd981, %rd292, %rd293;
	cvt.s64.s32 	%rd982, %r1436;
	sub.s64 	%rd983, %rd982, %rd981;
	add.s64 	%rd984, %rd983, %rd1655;
	cvta.to.global.u64 	%rd986, %rd971;
	st.global.u64 	[%rd986+16], %rd984;
$L__BB14_677:
	ret;

}
	// .globl	_ZN3cub18CUB_300001_SM_10006detail14segmented_sort30DeviceSegmentedSortKernelLargeILNS0_9SortOrderE0ENS2_10policy_hubIjNS0_8NullTypeEE9Policy860EjS6_PmS9_lEEvPKjPKT1_PSC_NS1_20device_double_bufferISC_EEPKT2_PSI_NSG_ISI_EET3_T4_
.visible .entry _ZN3cub18CUB_300001_SM_10006detail14segmented_sort30DeviceSegmentedSortKernelLargeILNS0_9SortOrderE0ENS2_10policy_hubIjNS0_8NullTypeEE9Policy860EjS6_PmS9_lEEvPKjPKT1_PSC_NS1_20device_double_bufferISC_EEPKT2_PSI_NSG_ISI_EET3_T4_(
	.param .u64 .ptr .align 1 _ZN3cub18CUB_300001_SM_10006detail14segmented_sort30DeviceSegmentedSortKernelLargeILNS0_9SortOrderE0ENS2_10policy_hubIjNS0_8NullTypeEE9Policy860EjS6_PmS9_lEEvPKjPKT1_PSC_NS1_20device_double_bufferISC_EEPKT2_PSI_NSG_ISI_EET3_T4__param_0,
	.param .u64 .ptr .align 1 _ZN3cub18CUB_300001_SM_10006detail14segmented_sort30DeviceSegmentedSortKernelLargeILNS0_9SortOrderE0ENS2_10policy_hubIjNS0_8NullTypeEE9Policy860EjS6_PmS9_lEEvPKjPKT1_PSC_NS1_20device_double_bufferISC_EEPKT2_PSI_NSG_ISI_EET3_T4__param_1,
	.param .u64 .ptr .align 1 _ZN3cub18CUB_300001_SM_10006detail14segmented_sort30DeviceSegmentedSortKernelLargeILNS0_9SortOrderE0ENS2_10policy_hubIjNS0_8NullTypeEE9Policy860EjS6_PmS9_lEEvPKjPKT1_PSC_NS1_20device_double_bufferISC_EEPKT2_PSI_NSG_ISI_EET3_T4__param_2,
	.param .align 8 .b8 _ZN3cub18CUB_300001_SM_10006detail14segmented_sort30DeviceSegmentedSortKernelLargeILNS0_9SortOrderE0ENS2_10policy_hubIjNS0_8NullTypeEE9Policy860EjS6_PmS9_lEEvPKjPKT1_PSC_NS1_20device_double_bufferISC_EEPKT2_PSI_NSG_ISI_EET3_T4__param_3[16],
	.param .u64 .ptr .align 1 _ZN3cub18CUB_300001_SM_10006detail14segmented_sort30DeviceSegmentedSortKernelLargeILNS0_9SortOrderE0ENS2_10policy_hubIjNS0_8NullTypeEE9Policy860EjS6_PmS9_lEEvPKjPKT1_PSC_NS1_20device_double_bufferISC_EEPKT2_PSI_NSG_ISI_EET3_T4__param_4,
	.param .u64 .ptr .align 1 _ZN3cub18CUB_300001_SM_10006detail14segmented_sort30DeviceSegmentedSortKernelLargeILNS0_9SortOrderE0ENS2_10policy_hubIjNS0_8NullTypeEE9Policy860EjS6_PmS9_lEEvPKjPKT1_PSC_NS1_20device_double_bufferISC_EEPKT2_PSI_NSG_ISI_EET3_T4__param_5,
	.param .align 8 .b8 _ZN3cub18CUB_300001_SM_10006detail14segmented_sort30DeviceSegmentedSortKernelLargeILNS0_9SortOrderE0ENS2_10policy_hubIjNS0_8NullTypeEE9Policy860EjS6_PmS9_lEEvPKjPKT1_PSC_NS1_20device_double_bufferISC_EEPKT2_PSI_NSG_ISI_EET3_T4__param_6[16],
	.param .u64 .ptr .align 1 _ZN3cub18CUB_300001_SM_10006detail14segmented_sort30DeviceSegmentedSortKernelLargeILNS0_9SortOrderE0ENS2_10policy_hubIjNS0_8NullTypeEE9Policy860EjS6_PmS9_lEEvPKjPKT1_PSC_NS1_20device_double_bufferISC_EEPKT2_PSI_NSG_ISI_EET3_T4__param_7,
	.param .u64 .ptr .align 1 _ZN3cub18CUB_300001_SM_10006detail14segmented_sort30DeviceSegmentedSortKernelLargeILNS0_9SortOrderE0ENS2_10policy_hubIjNS0_8NullTypeEE9Policy860EjS6_PmS9_lEEvPKjPKT1_PSC_NS1_20device_double_bufferISC_EEPKT2_PSI_NSG_ISI_EET3_T4__param_8
)
.maxntid 256
{
	.reg .pred 	%p<376>;
	.reg .b16 	%rs<427>;
	.reg .b32 	%r<6104>;
	.reg .b64 	%rd<1752>;
	// demoted variable
	.shared .align 16 .b8 _ZZN3cub18CUB_300001_SM_10006detail14segmented_sort30DeviceSegmentedSortKernelLargeILNS0_9SortOrderE0ENS2_10policy_hubIjNS0_8NullTypeEE9Policy860EjS6_PmS9_lEEvPKjPKT1_PSC_NS1_20device_double_bufferISC_EEPKT2_PSI_NSG_ISI_EET3_T4_E7storage[33856];
	ld.param.u64 	%rd208, [_ZN3cub18CUB_300001_SM_10006detail14segmented_sort30DeviceSegmentedSortKernelLargeILNS0_9SortOrderE0ENS2_10policy_hubIjNS0_8NullTypeEE9Policy860EjS6_PmS9_lEEvPKjPKT1_PSC_NS1_20device_double_bufferISC_EEPKT2_PSI_NSG_ISI_EET3_T4__param_3+8];
	ld.param.u64 	%rd207, [_ZN3cub18CUB_300001_SM_10006detail14segmented_sort30DeviceSegmentedSortKernelLargeILNS0_9SortOrderE0ENS2_10policy_hubIjNS0_8NullTypeEE9Policy860EjS6_PmS9_lEEvPKjPKT1_PSC_NS1_20device_double_bufferISC_EEPKT2_PSI_NSG_ISI_EET3_T4__param_3];
	ld.param.u64 	%rd209, [_ZN3cub18CUB_300001_SM_10006detail14segmented_sort30DeviceSegmentedSortKernelLargeILNS0_9SortOrderE0ENS2_10policy_hubIjNS0_8NullTypeEE9Policy860EjS6_PmS9_lEEvPKjPKT1_PSC_NS1_20device_double_bufferISC_EEPKT2_PSI_NSG_ISI_EET3_T4__param_0];
	ld.param.u64 	%rd210, [_ZN3cub18CUB_300001_SM_10006detail14segmented_sort30DeviceSegmentedSortKernelLargeILNS0_9SortOrderE0ENS2_10policy_hubIjNS0_8NullTypeEE9Policy860EjS6_PmS9_lEEvPKjPKT1_PSC_NS1_20device_double_bufferISC_EEPKT2_PSI_NSG_ISI_EET3_T4__param_1];
	ld.param.u64 	%rd211, [_ZN3cub18CUB_300001_SM_10006detail14segmented_sort30DeviceSegmentedSortKernelLargeILNS0_9SortOrderE0ENS2_10policy_hubIjNS0_8NullTypeEE9Policy860EjS6_PmS9_lEEvPKjPKT1_PSC_NS1_20device_double_bufferISC_EEPKT2_PSI_NSG_ISI_EET3_T4__param_7];
	ld.param.u64 	%rd212, [_ZN3cub18CUB_300001_SM_10006detail14segmented_sort30DeviceSegmentedSortKernelLargeILNS0_9SortOrderE0ENS2_10policy_hubIjNS0_8NullTypeEE9Policy860EjS6_PmS9_lEEvPKjPKT1_PSC_NS1_20device_double_bufferISC_EEPKT2_PSI_NSG_ISI_EET3_T4__param_8];
	cvta.to.global.u64 	%rd213, %rd210;
	cvta.to.global.u64 	%rd214, %rd212;
	cvta.to.global.u64 	%rd215, %rd211;
	cvta.to.global.u64 	%rd216, %rd209;
	mov.u32 	%r1074, %ctaid.x;
	mul.wide.u32 	%rd217, %r1074, 4;
	add.s64 	%rd218, %rd216, %rd217;
	ld.global.u32 	%r1075, [%rd218];
	mul.wide.u32 	%rd219, %r1075, 8;
	add.s64 	%rd220, %rd215, %rd219;
	ld.global.u64 	%rd1, [%rd220];
	add.s64 	%rd221, %rd214, %rd219;
	ld.global.u64 	%rd222, [%rd221];
	sub.s64 	%rd2, %rd222, %rd1;
	shl.b64 	%rd223, %rd1, 2;
	add.s64 	%rd3, %rd213, %rd223;
	setp.gt.s64 	%p1, %rd2, 5887;
	@%p1 bra 	$L__BB15_99;
	cvt.u32.u64 	%r1, %rd2;
	mov.u32 	%r2, %tid.x;
	setp.ge.s32 	%p317, %r2, %r1;
	shl.b32 	%r5301, %r2, 2;
	cvt.u64.u32 	%rd1649, %r5301;
	add.s64 	%rd4, %rd3, %rd1649;
	mov.b32 	%r5886, -1;
	@%p317 bra 	$L__BB15_3;
	ld.global.u32 	%r5886, [%rd4];
$L__BB15_3:
	add.s32 	%r5303, %r2, 256;
	setp.ge.s32 	%p318, %r5303, %r1;
	mov.b32 	%r5887, -1;
	@%p318 bra 	$L__BB15_5;
	ld.global.u32 	%r5887, [%rd4+1024];
$L__BB15_5:
	add.s32 	%r5305, %r2, 512;
	setp.ge.s32 	%p319, %r5305, %r1;
	mov.b32 	%r5888, -1;
	@%p319 bra 	$L__BB15_7;
	ld.global.u32 	%r5888, [%rd4+2048];
$L__BB15_7:
	add.s32 	%r5307, %r2, 768;
	setp.ge.s32 	%p320, %r5307, %r1;
	mov.b32 	%r5889, -1;
	@%p320 bra 	$L__BB15_9;
	ld.global.u32 	%r5889, [%rd4+3072];
$L__BB15_9:
	or.b32  	%r5309, %r2, 1024;
	setp.ge.s32 	%p321, %r5309, %r1;
	mov.b32 	%r5890, -1;
	@%p321 bra 	$L__BB15_11;
	ld.global.u32 	%r5890, [%rd4+4096];
$L__BB15_11:
	add.s32 	%r5311, %r2, 1280;
	setp.ge.s32 	%p322, %r5311, %r1;
	mov.b32 	%r5891, -1;
	@%p322 bra 	$L__BB15_13;
	ld.global.u32 	%r5891, [%rd4+5120];
$L__BB15_13:
	add.s32 	%r5313, %r2, 1536;
	setp.ge.s32 	%p323, %r5313, %r1;
	mov.b32 	%r5892, -1;
	@%p323 bra 	$L__BB15_15;
	ld.global.u32 	%r5892, [%rd4+6144];
$L__BB15_15:
	add.s32 	%r5315, %r2, 1792;
	setp.ge.s32 	%p324, %r5315, %r1;
	mov.b32 	%r5893, -1;
	@%p324 bra 	$L__BB15_17;
	ld.global.u32 	%r5893, [%rd4+7168];
$L__BB15_17:
	or.b32  	%r5317, %r2, 2048;
	setp.ge.s32 	%p325, %r5317, %r1;
	mov.b32 	%r5894, -1;
	@%p325 bra 	$L__BB15_19;
	ld.global.u32 	%r5894, [%rd4+8192];
$L__BB15_19:
	add.s32 	%r5319, %r2, 2304;
	setp.ge.s32 	%p326, %r5319, %r1;
	mov.b32 	%r5895, -1;
	@%p326 bra 	$L__BB15_21;
	ld.global.u32 	%r5895, [%rd4+9216];
$L__BB15_21:
	add.s32 	%r5321, %r2, 2560;
	setp.ge.s32 	%p327, %r5321, %r1;
	mov.b32 	%r5896, -1;
	@%p327 bra 	$L__BB15_23;
	ld.global.u32 	%r5896, [%rd4+10240];
$L__BB15_23:
	add.s32 	%r5323, %r2, 2816;
	setp.ge.s32 	%p328, %r5323, %r1;
	mov.b32 	%r5897, -1;
	@%p328 bra 	$L__BB15_25;
	ld.global.u32 	%r5897, [%rd4+11264];
$L__BB15_25:
	or.b32  	%r5325, %r2, 3072;
	setp.ge.s32 	%p329, %r5325, %r1;
	mov.b32 	%r5898, -1;
	@%p329 bra 	$L__BB15_27;
	ld.global.u32 	%r5898, [%rd4+12288];
$L__BB15_27:
	add.s32 	%r5327, %r2, 3328;
	setp.ge.s32 	%p330, %r5327, %r1;
	mov.b32 	%r5899, -1;
	@%p330 bra 	$L__BB15_29;
	ld.global.u32 	%r5899, [%rd4+13312];
$L__BB15_29:
	add.s32 	%r5329, %r2, 3584;
	setp.ge.s32 	%p331, %r5329, %r1;
	mov.b32 	%r5900, -1;
	@%p331 bra 	$L__BB15_31;
	ld.global.u32 	%r5900, [%rd4+14336];
$L__BB15_31:
	add.s32 	%r5331, %r2, 3840;
	setp.ge.s32 	%p332, %r5331, %r1;
	mov.b32 	%r5901, -1;
	@%p332 bra 	$L__BB15_33;
	ld.global.u32 	%r5901, [%rd4+15360];
$L__BB15_33:
	or.b32  	%r5333, %r2, 4096;
	setp.ge.s32 	%p333, %r5333, %r1;
	mov.b32 	%r5902, -1;
	@%p333 bra 	$L__BB15_35;
	ld.global.u32 	%r5902, [%rd4+16384];
$L__BB15_35:
	add.s32 	%r5335, %r2, 4352;
	setp.ge.s32 	%p334, %r5335, %r1;
	mov.b32 	%r5903, -1;
	@%p334 bra 	$L__BB15_37;
	ld.global.u32 	%r5903, [%rd4+17408];
$L__BB15_37:
	add.s32 	%r5337, %r2, 4608;
	setp.ge.s32 	%p335, %r5337, %r1;
	mov.b32 	%r5904, -1;
	@%p335 bra 	$L__BB15_39;
	ld.global.u32 	%r5904, [%rd4+18432];
$L__BB15_39:
	add.s32 	%r5339, %r2, 4864;
	setp.ge.s32 	%p336, %r5339, %r1;
	mov.b32 	%r5905, -1;
	@%p336 bra 	$L__BB15_41;
	ld.global.u32 	%r5905, [%rd4+19456];
$L__BB15_41:
	or.b32  	%r5341, %r2, 5120;
	setp.ge.s32 	%p337, %r5341, %r1;
	mov.b32 	%r5906, -1;
	@%p337 bra 	$L__BB15_43;
	ld.global.u32 	%r5906, [%rd4+20480];
$L__BB15_43:
	add.s32 	%r5343, %r2, 5376;
	setp.ge.s32 	%p338, %r5343, %r1;
	mov.b32 	%r5907, -1;
	@%p338 bra 	$L__BB15_45;
	ld.global.u32 	%r5907, [%rd4+21504];
$L__BB15_45:
	add.s32 	%r5345, %r2, 5632;
	setp.ge.s32 	%p339, %r5345, %r1;
	mov.b32 	%r5908, -1;
	@%p339 bra 	$L__BB15_47;
	ld.global.u32 	%r5908, [%rd4+22528];
$L__BB15_47:
	// begin inline asm
	mov.u32 %r5346, %laneid;
	// end inline asm
	mov.u32 	%r5350, _ZZN3cub18CUB_300001_SM_10006detail14segmented_sort30DeviceSegmentedSortKernelLargeILNS0_9SortOrderE0ENS2_10policy_hubIjNS0_8NullTypeEE9Policy860EjS6_PmS9_lEEvPKjPKT1_PSC_NS1_20device_double_bufferISC_EEPKT2_PSI_NSG_ISI_EET3_T4_E7storage;
	add.s32 	%r5351, %r5350, %r5301;
	st.shared.u32 	[%r5351], %r5886;
	st.shared.u32 	[%r5351+1024], %r5887;
	st.shared.u32 	[%r5351+2048], %r5888;
	st.shared.u32 	[%r5351+3072], %r5889;
	st.shared.u32 	[%r5351+4096], %r5890;
	st.shared.u32 	[%r5351+5120], %r5891;
	st.shared.u32 	[%r5351+6144], %r5892;
	st.shared.u32 	[%r5351+7168], %r5893;
	st.shared.u32 	[%r5351+8192], %r5894;
	st.shared.u32 	[%r5351+9216], %r5895;
	st.shared.u32 	[%r5351+10240], %r5896;
	st.shared.u32 	[%r5351+11264], %r5897;
	st.shared.u32 	[%r5351+12288], %r5898;
	st.shared.u32 	[%r5351+13312], %r5899;
	st.shared.u32 	[%r5351+14336], %r5900;
	st.shared.u32 	[%r5351+15360], %r5901;
	st.shared.u32 	[%r5351+16384], %r5902;
	st.shared.u32 	[%r5351+17408], %r5903;
	st.shared.u32 	[%r5351+18432], %r5904;
	st.shared.u32 	[%r5351+19456], %r5905;
	st.shared.u32 	[%r5351+20480], %r5906;
	st.shared.u32 	[%r5351+21504], %r5907;
	st.shared.u32 	[%r5351+22528], %r5908;
	bar.sync 	0;
	mad.lo.s32 	%r5352, %r2, 88, %r5351;
	ld.shared.u32 	%r5932, [%r5352];
	ld.shared.u32 	%r5931, [%r5352+4];
	ld.shared.u32 	%r5930, [%r5352+8];
	ld.shared.u32 	%r5929, [%r5352+12];
	ld.shared.u32 	%r5928, [%r5352+16];
	ld.shared.u32 	%r5927, [%r5352+20];
	ld.shared.u32 	%r5926, [%r5352+24];
	ld.shared.u32 	%r5925, [%r5352+28];
	ld.shared.u32 	%r5924, [%r5352+32];
	ld.shared.u32 	%r5923, [%r5352+36];
	ld.shared.u32 	%r5922, [%r5352+40];
	ld.shared.u32 	%r5921, [%r5352+44];
	ld.shared.u32 	%r5920, [%r5352+48];
	ld.shared.u32 	%r5919, [%r5352+52];
	ld.shared.u32 	%r5918, [%r5352+56];
	ld.shared.u32 	%r5917, [%r5352+60];
	ld.shared.u32 	%r5916, [%r5352+64];
	ld.shared.u32 	%r5915, [%r5352+68];
	ld.shared.u32 	%r5914, [%r5352+72];
	ld.shared.u32 	%r5913, [%r5352+76];
	ld.shared.u32 	%r5912, [%r5352+80];
	ld.shared.u32 	%r5911, [%r5352+84];
	ld.shared.u32 	%r5910, [%r5352+88];
	bar.sync 	0;
	mov.b32 	%r5909, 0;
	mov.u32 	%r5934, %r5909;
$L__BB15_48:
	setp.ne.s32 	%p340, %r5346, 31;
	add.s32 	%r5455, %r5909, 32;
	min.u32 	%r5355, %r5455, 6;
	mov.u32 	%r99, %tid.x;
	shl.b32 	%r5456, %r99, 2;
	mov.u32 	%r5457, _ZZN3cub18CUB_300001_SM_10006detail14segmented_sort30DeviceSegmentedSortKernelLargeILNS0_9SortOrderE0ENS2_10policy_hubIjNS0_8NullTypeEE9Policy860EjS6_PmS9_lEEvPKjPKT1_PSC_NS1_20device_double_bufferISC_EEPKT2_PSI_NSG_ISI_EET3_T4_E7storage;
	add.s32 	%r5458, %r5457, %r5456;
	mad.lo.s32 	%r5459, %r99, 88, %r5458;
	mad.lo.s32 	%r5460, %r99, -88, %r5459;
	mov.b32 	%r5452, 0;
	st.shared.u32 	[%r5460], %r5452;
	st.shared.u32 	[%r5460+1024], %r5452;
	st.shared.u32 	[%r5460+2048], %r5452;
	st.shared.u32 	[%r5460+3072], %r5452;
	st.shared.u32 	[%r5460+4096], %r5452;
	st.shared.u32 	[%r5460+5120], %r5452;
	st.shared.u32 	[%r5460+6144], %r5452;
	st.shared.u32 	[%r5460+7168], %r5452;
	st.shared.u32 	[%r5460+8192], %r5452;
	st.shared.u32 	[%r5460+9216], %r5452;
	st.shared.u32 	[%r5460+10240], %r5452;
	st.shared.u32 	[%r5460+11264], %r5452;
	st.shared.u32 	[%r5460+12288], %r5452;
	st.shared.u32 	[%r5460+13312], %r5452;
	st.shared.u32 	[%r5460+14336], %r5452;
	st.shared.u32 	[%r5460+15360], %r5452;
	st.shared.u32 	[%r5460+16384], %r5452;
	st.shared.u32 	[%r5460+17408], %r5452;
	st.shared.u32 	[%r5460+18432], %r5452;
	st.shared.u32 	[%r5460+19456], %r5452;
	st.shared.u32 	[%r5460+20480], %r5452;
	st.shared.u32 	[%r5460+21504], %r5452;
	st.shared.u32 	[%r5460+22528], %r5452;
	st.shared.u32 	[%r5460+23552], %r5452;
	st.shared.u32 	[%r5460+24576], %r5452;
	st.shared.u32 	[%r5460+25600], %r5452;
	st.shared.u32 	[%r5460+26624], %r5452;
	st.shared.u32 	[%r5460+27648], %r5452;
	st.shared.u32 	[%r5460+28672], %r5452;
	st.shared.u32 	[%r5460+29696], %r5452;
	st.shared.u32 	[%r5460+30720], %r5452;
	st.shared.u32 	[%r5460+31744], %r5452;
	st.shared.u32 	[%r5460+32768], %r5452;
	// begin inline asm
	bmsk.clamp.b32 %r5353, %r5452, %r5355;
	// end inline asm
	// begin inline asm
	shr.b32 %r5356, %r5932, %r5934;
	// end inline asm
	and.b32  	%r5461, %r5353, %r5356;
	shl.b32 	%r5462, %r5461, 10;
	and.b32  	%r5463, %r5462, 31744;
	add.s32 	%r5464, %r5460, %r5463;
	shr.u32 	%r5465, %r5461, 4;
	and.b32  	%r5466, %r5465, 268435454;
	add.s32 	%r100, %r5464, %r5466;
	ld.shared.u16 	%rs1, [%r100];
	add.s16 	%rs404, %rs1, 1;
	st.shared.u16 	[%r100], %rs404;
	// begin inline asm
	shr.b32 %r5359, %r5931, %r5934;
	// end inline asm
	and.b32  	%r5467, %r5353, %r5359;
	shl.b32 	%r5468, %r5467, 10;
	and.b32  	%r5469, %r5468, 31744;
	add.s32 	%r5470, %r5460, %r5469;
	shr.u32 	%r5471, %r5467, 4;
	and.b32  	%r5472, %r5471, 268435454;
	add.s32 	%r101, %r5470, %r5472;
	ld.shared.u16 	%rs2, [%r101];
	add.s16 	%rs405, %rs2, 1;
	st.shared.u16 	[%r101], %rs405;
	// begin inline asm
	shr.b32 %r5362, %r5930, %r5934;
	// end inline asm
	and.b32  	%r5473, %r5353, %r5362;
	shl.b32 	%r5474, %r5473, 10;
	and.b32  	%r5475, %r5474, 31744;
	add.s32 	%r5476, %r5460, %r5475;
	shr.u32 	%r5477, %r5473, 4;
	and.b32  	%r5478, %r5477, 268435454;
	add.s32 	%r102, %r5476, %r5478;
	ld.shared.u16 	%rs3, [%r102];
	add.s16 	%rs406, %rs3, 1;
	st.shared.u16 	[%r102], %rs406;
	// begin inline asm
	shr.b32 %r5365, %r5929, %r5934;
	// end inline asm
	and.b32  	%r5479, %r5353, %r5365;
	shl.b32 	%r5480, %r5479, 10;
	and.b32  	%r5481, %r5480, 31744;
	add.s32 	%r5482, %r5460, %r5481;
	shr.u32 	%r5483, %r5479, 4;
	and.b32  	%r5484, %r5483, 268435454;
	add.s32 	%r103, %r5482, %r5484;
	ld.shared.u16 	%rs4, [%r103];
	add.s16 	%rs407, %rs4, 1;
	st.shared.u16 	[%r103], %rs407;
	// begin inline asm
	shr.b32 %r5368, %r5928, %r5934;
	// end inline asm
	and.b32  	%r5485, %r5353, %r5368;
	shl.b32 	%r5486, %r5485, 10;
	and.b32  	%r5487, %r5486, 31744;
	add.s32 	%r5488, %r5460, %r5487;
	shr.u32 	%r5489, %r5485, 4;
	and.b32  	%r5490, %r5489, 268435454;
	add.s32 	%r104, %r5488, %r5490;
	ld.shared.u16 	%rs5, [%r104];
	add.s16 	%rs408, %rs5, 1;
	st.shared.u16 	[%r104], %rs408;
	// begin inline asm
	shr.b32 %r5371, %r5927, %r5934;
	// end inline asm
	and.b32  	%r5491, %r5353, %r5371;
	shl.b32 	%r5492, %r5491, 10;
	and.b32  	%r5493, %r5492, 31744;
	add.s32 	%r5494, %r5460, %r5493;
	shr.u32 	%r5495, %r5491, 4;
	and.b32  	%r5496, %r5495, 268435454;
	add.s32 	%r105, %r5494, %r5496;
	ld.shared.u16 	%rs6, [%r105];
	add.s16 	%rs409, %rs6, 1;
	st.shared.u16 	[%r105], %rs409;
	// begin inline asm
	shr.b32 %r5374, %r5926, %r5934;
	// end inline asm
	and.b32  	%r5497, %r5353, %r5374;
	shl.b32 	%r5498, %r5497, 10;
	and.b32  	%r5499, %r5498, 31744;
	add.s32 	%r5500, %r5460, %r5499;
	shr.u32 	%r5501, %r5497, 4;
	and.b32  	%r5502, %r5501, 268435454;
	add.s32 	%r106, %r5500, %r5502;
	ld.shared.u16 	%rs7, [%r106];
	add.s16 	%rs410, %rs7, 1;
	st.shared.u16 	[%r106], %rs410;
	// begin inline asm
	shr.b32 %r5377, %r5925, %r5934;
	// end inline asm
	and.b32  	%r5503, %r5353, %r5377;
	shl.b32 	%r5504, %r5503, 10;
	and.b32  	%r5505, %r5504, 31744;
	add.s32 	%r5506, %r5460, %r5505;
	shr.u32 	%r5507, %r5503, 4;
	and.b32  	%r5508, %r5507, 268435454;
	add.s32 	%r107, %r5506, %r5508;
	ld.shared.u16 	%rs8, [%r107];
	add.s16 	%rs411, %rs8, 1;
	st.shared.u16 	[%r107], %rs411;
	// begin inline asm
	shr.b32 %r5380, %r5924, %r5934;
	// end inline asm
	and.b32  	%r5509, %r5353, %r5380;
	shl.b32 	%r5510, %r5509, 10;
	and.b32  	%r5511, %r5510, 31744;
	add.s32 	%r5512, %r5460, %r5511;
	shr.u32 	%r5513, %r5509, 4;
	and.b32  	%r5514, %r5513, 268435454;
	add.s32 	%r108, %r5512, %r5514;
	ld.shared.u16 	%rs9, [%r108];
	add.s16 	%rs412, %rs9, 1;
	st.shared.u16 	[%r108], %rs412;
	// begin inline asm
	shr.b32 %r5383, %r5923, %r5934;
	// end inline asm
	and.b32  	%r5515, %r5353, %r5383;
	shl.b32 	%r5516, %r5515, 10;
	and.b32  	%r5517, %r5516, 31744;
	add.s32 	%r5518, %r5460, %r5517;
	shr.u32 	%r5519, %r5515, 4;
	and.b32  	%r5520, %r5519, 268435454;
	add.s32 	%r109, %r5518, %r5520;
	ld.shared.u16 	%rs10, [%r109];
	add.s16 	%rs413, %rs10, 1;
	st.shared.u16 	[%r109], %rs413;
	// begin inline asm
	shr.b32 %r5386, %r5922, %r5934;
	// end inline asm
	and.b32  	%r5521, %r5353, %r5386;
	shl.b32 	%r5522, %r5521, 10;
	and.b32  	%r5523, %r5522, 31744;
	add.s32 	%r5524, %r5460, %r5523;
	shr.u32 	%r5525, %r5521, 4;
	and.b32  	%r5526, %r5525, 268435454;
	add.s32 	%r110, %r5524, %r5526;
	ld.shared.u16 	%rs11, [%r110];
	add.s16 	%rs414, %rs11, 1;
	st.shared.u16 	[%r110], %rs414;
	// begin inline asm
	shr.b32 %r5389, %r5921, %r5934;
	// end inline asm
	and.b32  	%r5527, %r5353, %r5389;
	shl.b32 	%r5528, %r5527, 10;
	and.b32  	%r5529, %r5528, 31744;
	add.s32 	%r5530, %r5460, %r5529;
	shr.u32 	%r5531, %r5527, 4;
	and.b32  	%r5532, %r5531, 268435454;
	add.s32 	%r111, %r5530, %r5532;
	ld.shared.u16 	%rs12, [%r111];
	add.s16 	%rs415, %rs12, 1;
	st.shared.u16 	[%r111], %rs415;
	// begin inline asm
	shr.b32 %r5392, %r5920, %r5934;
	// end inline asm
	and.b32  	%r5533, %r5353, %r5392;
	shl.b32 	%r5534, %r5533, 10;
	and.b32  	%r5535, %r5534, 31744;
	add.s32 	%r5536, %r5460, %r5535;
	shr.u32 	%r5537, %r5533, 4;
	and.b32  	%r5538, %r5537, 268435454;
	add.s32 	%r112, %r5536, %r5538;
	ld.shared.u16 	%rs13, [%r112];
	add.s16 	%rs416, %rs13, 1;
	st.shared.u16 	[%r112], %rs416;
	// begin inline asm
	shr.b32 %r5395, %r5919, %r5934;
	// end inline asm
	and.b32  	%r5539, %r5353, %r5395;
	shl.b32 	%r5540, %r5539, 10;
	and.b32  	%r5541, %r5540, 31744;
	add.s32 	%r5542, %r5460, %r5541;
	shr.u32 	%r5543, %r5539, 4;
	and.b32  	%r5544, %r5543, 268435454;
	add.s32 	%r113, %r5542, %r5544;
	ld.shared.u16 	%rs14, [%r113];
	add.s16 	%rs417, %rs14, 1;
	st.shared.u16 	[%r113], %rs417;
	// begin inline asm
	shr.b32 %r5398, %r5918, %r5934;
	// end inline asm
	and.b32  	%r5545, %r5353, %r5398;
	shl.b32 	%r5546, %r5545, 10;
	and.b32  	%r5547, %r5546, 31744;
	add.s32 	%r5548, %r5460, %r5547;
	shr.u32 	%r5549, %r5545, 4;
	and.b32  	%r5550, %r5549, 268435454;
	add.s32 	%r114, %r5548, %r5550;
	ld.shared.u16 	%rs15, [%r114];
	add.s16 	%rs418, %rs15, 1;
	st.shared.u16 	[%r114], %rs418;
	// begin inline asm
	shr.b32 %r5401, %r5917, %r5934;
	// end inline asm
	and.b32  	%r5551, %r5353, %r5401;
	shl.b32 	%r5552, %r5551, 10;
	and.b32  	%r5553, %r5552, 31744;
	add.s32 	%r5554, %r5460, %r5553;
	shr.u32 	%r5555, %r5551, 4;
	and.b32  	%r5556, %r5555, 268435454;
	add.s32 	%r115, %r5554, %r5556;
	ld.shared.u16 	%rs16, [%r115];
	add.s16 	%rs419, %rs16, 1;
	st.shared.u16 	[%r115], %rs419;
	// begin inline asm
	shr.b32 %r5404, %r5916, %r5934;
	// end inline asm
	and.b32  	%r5557, %r5353, %r5404;
	shl.b32 	%r5558, %r5557, 10;
	and.b32  	%r5559, %r5558, 31744;
	add.s32 	%r5560, %r5460, %r5559;
	shr.u32 	%r5561, %r5557, 4;
	and.b32  	%r5562, %r5561, 268435454;
	add.s32 	%r116, %r5560, %r5562;
	ld.shared.u16 	%rs17, [%r116];
	add.s16 	%rs420, %rs17, 1;
	st.shared.u16 	[%r116], %rs420;
	// begin inline asm
	shr.b32 %r5407, %r5915, %r5934;
	// end inline asm
	and.b32  	%r5563, %r5353, %r5407;
	shl.b32 	%r5564, %r5563, 10;
	and.b32  	%r5565, %r5564, 31744;
	add.s32 	%r5566, %r5460, %r5565;
	shr.u32 	%r5567, %r5563, 4;
	and.b32  	%r5568, %r5567, 268435454;
	add.s32 	%r117, %r5566, %r5568;
	ld.shared.u16 	%rs18, [%r117];
	add.s16 	%rs421, %rs18, 1;
	st.shared.u16 	[%r117], %rs421;
	// begin inline asm
	shr.b32 %r5410, %r5914, %r5934;
	// end inline asm
	and.b32  	%r5569, %r5353, %r5410;
	shl.b32 	%r5570, %r5569, 10;
	and.b32  	%r5571, %r5570, 31744;
	add.s32 	%r5572, %r5460, %r5571;
	shr.u32 	%r5573, %r5569, 4;
	and.b32  	%r5574, %r5573, 268435454;
	add.s32 	%r118, %r5572, %r5574;
	ld.shared.u16 	%rs19, [%r118];
	add.s16 	%rs422, %rs19, 1;
	st.shared.u16 	[%r118], %rs422;
	// begin inline asm
	shr.b32 %r5413, %r5913, %r5934;
	// end inline asm
	and.b32  	%r5575, %r5353, %r5413;
	shl.b32 	%r5576, %r5575, 10;
	and.b32  	%r5577, %r5576, 31744;
	add.s32 	%r5578, %r5460, %r5577;
	shr.u32 	%r5579, %r5575, 4;
	and.b32  	%r5580, %r5579, 268435454;
	add.s32 	%r119, %r5578, %r5580;
	ld.shared.u16 	%rs20, [%r119];
	add.s16 	%rs423, %rs20, 1;
	st.shared.u16 	[%r119], %rs423;
	// begin inline asm
	shr.b32 %r5416, %r5912, %r5934;
	// end inline asm
	and.b32  	%r5581, %r5353, %r5416;
	shl.b32 	%r5582, %r5581, 10;
	and.b32  	%r5583, %r5582, 31744;
	add.s32 	%r5584, %r5460, %r5583;
	shr.u32 	%r5585, %r5581, 4;
	and.b32  	%r5586, %r5585, 268435454;
	add.s32 	%r120, %r5584, %r5586;
	ld.shared.u16 	%rs21, [%r120];
	add.s16 	%rs424, %rs21, 1;
	st.shared.u16 	[%r120], %rs424;
	// begin inline asm
	shr.b32 %r5419, %r5911, %r5934;
	// end inline asm
	and.b32  	%r5587, %r5353, %r5419;
	shl.b32 	%r5588, %r5587, 10;
	and.b32  	%r5589, %r5588, 31744;
	add.s32 	%r5590, %r5460, %r5589;
	shr.u32 	%r5591, %r5587, 4;
	and.b32  	%r5592, %r5591, 268435454;
	add.s32 	%r121, %r5590, %r5592;
	ld.shared.u16 	%rs22, [%r121];
	add.s16 	%rs425, %rs22, 1;
	st.shared.u16 	[%r121], %rs425;
	// begin inline asm
	shr.b32 %r5422, %r5910, %r5934;
	// end inline asm
	and.b32  	%r5593, %r5353, %r5422;
	shl.b32 	%r5594, %r5593, 10;
	and.b32  	%r5595, %r5594, 31744;
	add.s32 	%r5596, %r5460, %r5595;
	shr.u32 	%r5597, %r5593, 4;
	and.b32  	%r5598, %r5597, 268435454;
	add.s32 	%r122, %r5596, %r5598;
	ld.shared.u16 	%rs23, [%r122];
	add.s16 	%rs426, %rs23, 1;
	st.shared.u16 	[%r122], %rs426;
	bar.sync 	0;
	shl.b32 	%r5599, %r99, 7;
	add.s32 	%r5600, %r5460, %r5599;
	ld.shared.u32 	%r123, [%r5600];
	ld.shared.u32 	%r5601, [%r5600+4];
	ld.shared.u32 	%r5602, [%r5600+8];
	ld.shared.u32 	%r5603, [%r5600+12];
	ld.shared.u32 	%r5604, [%r5600+16];
	ld.shared.u32 	%r5605, [%r5600+20];
	ld.shared.u32 	%r5606, [%r5600+24];
	ld.shared.u32 	%r5607, [%r5600+28];
	ld.shared.u32 	%r5608, [%r5600+32];
	ld.shared.u32 	%r5609, [%r5600+36];
	ld.shared.u32 	%r5610, [%r5600+40];
	ld.shared.u32 	%r5611, [%r5600+44];
	ld.shared.u32 	%r5612, [%r5600+48];
	ld.shared.u32 	%r5613, [%r5600+52];
	ld.shared.u32 	%r5614, [%r5600+56];
	ld.shared.u32 	%r5615, [%r5600+60];
	ld.shared.u32 	%r5616, [%r5600+64];
	ld.shared.u32 	%r5617, [%r5600+68];
	ld.shared.u32 	%r5618, [%r5600+72];
	ld.shared.u32 	%r5619, [%r5600+76];
	ld.shared.u32 	%r5620, [%r5600+80];
	ld.shared.u32 	%r5621, [%r5600+84];
	ld.shared.u32 	%r5622, [%r5600+88];
	ld.shared.u32 	%r5623, [%r5600+92];
	ld.shared.u32 	%r5624, [%r5600+96];
	ld.shared.u32 	%r5625, [%r5600+100];
	ld.shared.u32 	%r5626, [%r5600+104];
	ld.shared.u32 	%r5627, [%r5600+108];
	ld.shared.u32 	%r5628, [%r5600+112];
	ld.shared.u32 	%r5629, [%r5600+116];
	ld.shared.u32 	%r5630, [%r5600+120];
	ld.shared.u32 	%r5631, [%r5600+124];
	ld.shared.u32 	%r5632, [%r5600+128];
	add.s32 	%r124, %r5601, %r123;
	add.s32 	%r125, %r5602, %r124;
	add.s32 	%r126, %r5603, %r125;
	add.s32 	%r127, %r5604, %r126;
	add.s32 	%r128, %r5605, %r127;
	add.s32 	%r129, %r5606, %r128;
	add.s32 	%r130, %r5607, %r129;
	add.s32 	%r131, %r5608, %r130;
	add.s32 	%r132, %r5609, %r131;
	add.s32 	%r133, %r5610, %r132;
	add.s32 	%r134, %r5611, %r133;
	add.s32 	%r135, %r5612, %r134;
	add.s32 	%r136, %r5613, %r135;
	add.s32 	%r137, %r5614, %r136;
	add.s32 	%r138, %r5615, %r137;
	add.s32 	%r139, %r5616, %r138;
	add.s32 	%r140, %r5617, %r139;
	add.s32 	%r141, %r5618, %r140;
	add.s32 	%r142, %r5619, %r141;
	add.s32 	%r143, %r5620, %r142;
	add.s32 	%r144, %r5621, %r143;
	add.s32 	%r145, %r5622, %r144;
	add.s32 	%r146, %r5623, %r145;
	add.s32 	%r147, %r5624, %r146;
	add.s32 	%r148, %r5625, %r147;
	add.s32 	%r149, %r5626, %r148;
	add.s32 	%r150, %r5627, %r149;
	add.s32 	%r151, %r5628, %r150;
	add.s32 	%r152, %r5629, %r151;
	add.s32 	%r153, %r5630, %r152;
	add.s32 	%r154, %r5631, %r153;
	add.s32 	%r5429, %r5632, %r154;
	mov.b32 	%r5427, 1;
	mov.b32 	%r5454, -1;
	// begin inline asm
	{  .reg .u32 r0;  .reg .pred p;  shfl.sync.up.b32 r0|p, %r5429, %r5427, %r5452, %r5454;  @p add.u32 r0, r0, %r5429;  mov.u32 %r5425, r0;}
	// end inline asm
	mov.b32 	%r5433, 2;
	// begin inline asm
	{  .reg .u32 r0;  .reg .pred p;  shfl.sync.up.b32 r0|p, %r5425, %r5433, %r5452, %r5454;  @p add.u32 r0, r0, %r5425;  mov.u32 %r5431, r0;}
	// end inline asm
	mov.b32 	%r5439, 4;
	// begin inline asm
	{  .reg .u32 r0;  .reg .pred p;  shfl.sync.up.b32 r0|p, %r5431, %r5439, %r5452, %r5454;  @p add.u32 r0, r0, %r5431;  mov.u32 %r5437, r0;}
	// end inline asm
	mov.b32 	%r5445, 8;
	// begin inline asm
	{  .reg .u32 r0;  .reg .pred p;  shfl.sync.up.b32 r0|p, %r5437, %r5445, %r5452, %r5454;  @p add.u32 r0, r0, %r5437;  mov.u32 %r5443, r0;}
	// end inline asm
	mov.b32 	%r5451, 16;
	// begin inline asm
	{  .reg .u32 r0;  .reg .pred p;  shfl.sync.up.b32 r0|p, %r5443, %r5451, %r5452, %r5454;  @p add.u32 r0, r0, %r5443;  mov.u32 %r5449, r0;}
	// end inline asm
	@%p340 bra 	$L__BB15_50;
	shr.u32 	%r5633, %r99, 3;
	and.b32  	%r5634, %r5633, 124;
	add.s32 	%r5636, %r5457, %r5634;
	st.shared.u32 	[%r5636+33792], %r5449;
$L__BB15_50:
	sub.s32 	%r5637, %r5449, %r5429;
	setp.ne.s32 	%p341, %r5346, 0;
	mov.u32 	%r157, %tid.x;
	setp.gt.u32 	%p342, %r157, 31;
	shr.u32 	%r5638, %r157, 5;
	setp.eq.s32 	%p343, %r5638, 7;
	setp.eq.s32 	%p344, %r5638, 6;
	setp.eq.s32 	%p345, %r5638, 5;
	setp.eq.s32 	%p346, %r5638, 4;
	setp.eq.s32 	%p347, %r5638, 3;
	setp.eq.s32 	%p348, %r5638, 2;
	setp.eq.s32 	%p349, %r5638, 1;
	bar.sync 	0;
	ld.shared.v4.u32 	{%r5639, %r5640, %r5641, %r5642}, [_ZZN3cub18CUB_300001_SM_10006detail14segmented_sort30DeviceSegmentedSortKernelLargeILNS0_9SortOrderE0ENS2_10policy_hubIjNS0_8NullTypeEE9Policy860EjS6_PmS9_lEEvPKjPKT1_PSC_NS1_20device_double_bufferISC_EEPKT2_PSI_NSG_ISI_EET3_T4_E7storage+33792];
	selp.b32 	%r5643, %r5639, %r5933, %p349;
	add.s32 	%r5644, %r5640, %r5639;
	selp.b32 	%r5645, %r5644, %r5643, %p348;
	add.s32 	%r5646, %r5644, %r5641;
	selp.b32 	%r5647, %r5646, %r5645, %p347;
	add.s32 	%r5648, %r5646, %r5642;
	selp.b32 	%r5649, %r5648, %r5647, %p346;
	ld.shared.v4.u32 	{%r5650, %r5651, %r5652, %r5653}, [_ZZN3cub18CUB_300001_SM_10006detail14segmented_sort30DeviceSegmentedSortKernelLargeILNS0_9SortOrderE0ENS2_10policy_hubIjNS0_8NullTypeEE9Policy860EjS6_PmS9_lEEvPKjPKT1_PSC_NS1_20device_double_bufferISC_EEPKT2_PSI_NSG_ISI_EET3_T4_E7storage+33808];
	add.s32 	%r5654, %r5648, %r5650;
	selp.b32 	%r5655, %r5654, %r5649, %p345;
	add.s32 	%r5656, %r5654, %r5651;
	selp.b32 	%r5657, %r5656, %r5655, %p344;
	add.s32 	%r5658, %r5656, %r5652;
	selp.b32 	%r5933, %r5658, %r5657, %p343;
	add.s32 	%r159, %r5658, %r5653;
	selp.b32 	%r5659, %r5637, 0, %p341;
	add.s32 	%r5660, %r5933, %r5659;
	selp.b32 	%r5935, %r5660, %r5637, %p342;
	or.pred  	%p350, %p342, %p341;
	@%p350 bra 	$L__BB15_52;
	shl.b32 	%r5935, %r159, 16;
	st.shared.u32 	[_ZZN3cub18CUB_300001_SM_10006detail14segmented_sort30DeviceSegmentedSortKernelLargeILNS0_9SortOrderE0ENS2_10policy_hubIjNS0_8NullTypeEE9Policy860EjS6_PmS9_lEEvPKjPKT1_PSC_NS1_20device_double_bufferISC_EEPKT2_PSI_NSG_ISI_EET3_T4_E7storage+33832], %r5935;
$L__BB15_52:
	setp.eq.s32 	%p351, %r157, 0;
	bar.sync 	0;
	mov.u32 	%r5661, _ZZN3cub18CUB_300001_SM_10006detail14segmented_sort30DeviceSegmentedSortKernelLargeILNS0_9SortOrderE0ENS2_10policy_hubIjNS0_8NullTypeEE9Policy860EjS6_PmS9_lEEvPKjPKT1_PSC_NS1_20device_double_bufferISC_EEPKT2_PSI_NSG_ISI_EET3_T4_E7storage;
	ld.shared.u32 	%r5662, [_ZZN3cub18CUB_300001_SM_10006detail14segmented_sort30DeviceSegmentedSortKernelLargeILNS0_9SortOrderE0ENS2_10policy_hubIjNS0_8NullTypeEE9Policy860EjS6_PmS9_lEEvPKjPKT1_PSC_NS1_20device_double_bufferISC_EEPKT2_PSI_NSG_ISI_EET3_T4_E7storage+33832];
	selp.b32 	%r5663, 0, %r5662, %p351;
	add.s32 	%r5664, %r5935, %r5663;
	add.s32 	%r5665, %r123, %r5664;
	add.s32 	%r5666, %r124, %r5664;
	add.s32 	%r5667, %r125, %r5664;
	add.s32 	%r5668, %r126, %r5664;
	add.s32 	%r5669, %r127, %r5664;
	add.s32 	%r5670, %r128, %r5664;
	add.s32 	%r5671, %r129, %r5664;
	add.s32 	%r5672, %r130, %r5664;
	add.s32 	%r5673, %r131, %r5664;
	add.s32 	%r5674, %r132, %r5664;
	add.s32 	%r5675, %r133, %r5664;
	add.s32 	%r5676, %r134, %r5664;
	add.s32 	%r5677, %r135, %r5664;
	add.s32 	%r5678, %r136, %r5664;
	add.s32 	%r5679, %r137, %r5664;
	add.s32 	%r5680, %r138, %r5664;
	add.s32 	%r5681, %r139, %r5664;
	add.s32 	%r5682, %r140, %r5664;
	add.s32 	%r5683, %r141, %r5664;
	add.s32 	%r5684, %r142, %r5664;
	add.s32 	%r5685, %r143, %r5664;
	add.s32 	%r5686, %r144, %r5664;
	add.s32 	%r5687, %r145, %r5664;
	add.s32 	%r5688, %r146, %r5664;
	add.s32 	%r5689, %r147, %r5664;
	add.s32 	%r5690, %r148, %r5664;
	add.s32 	%r5691, %r149, %r5664;
	add.s32 	%r5692, %r150, %r5664;
	add.s32 	%r5693, %r151, %r5664;
	add.s32 	%r5694, %r152, %r5664;
	add.s32 	%r5695, %r153, %r5664;
	add.s32 	%r5696, %r154, %r5664;
	shl.b32 	%r5697, %r157, 7;
	shl.b32 	%r5698, %r157, 2;
	add.s32 	%r163, %r5661, %r5698;
	mad.lo.s32 	%r164, %r157, 88, %r163;
	mad.lo.s32 	%r5699, %r157, -88, %r164;
	add.s32 	%r5700, %r5699, %r5697;
	st.shared.u32 	[%r5700], %r5664;
	st.shared.u32 	[%r5700+4], %r5665;
	st.shared.u32 	[%r5700+8], %r5666;
	st.shared.u32 	[%r5700+12], %r5667;
	st.shared.u32 	[%r5700+16], %r5668;
	st.shared.u32 	[%r5700+20], %r5669;
	st.shared.u32 	[%r5700+24], %r5670;
	st.shared.u32 	[%r5700+28], %r5671;
	st.shared.u32 	[%r5700+32], %r5672;
	st.shared.u32 	[%r5700+36], %r5673;
	st.shared.u32 	[%r5700+40], %r5674;
	st.shared.u32 	[%r5700+44], %r5675;
	st.shared.u32 	[%r5700+48], %r5676;
	st.shared.u32 	[%r5700+52], %r5677;
	st.shared.u32 	[%r5700+56], %r5678;
	st.shared.u32 	[%r5700+60], %r5679;
	st.shared.u32 	[%r5700+64], %r5680;
	st.shared.u32 	[%r5700+68], %r5681;
	st.shared.u32 	[%r5700+72], %r5682;
	st.shared.u32 	[%r5700+76], %r5683;
	st.shared.u32 	[%r5700+80], %r5684;
	st.shared.u32 	[%r5700+84], %r5685;
	st.shared.u32 	[%r5700+88], %r5686;
	st.shared.u32 	[%r5700+92], %r5687;
	st.shared.u32 	[%r5700+96], %r5688;
	st.shared.u32 	[%r5700+100], %r5689;
	st.shared.u32 	[%r5700+104], %r5690;
	st.shared.u32 	[%r5700+108], %r5691;
	st.shared.u32 	[%r5700+112], %r5692;
	st.shared.u32 	[%r5700+116], %r5693;
	st.shared.u32 	[%r5700+120], %r5694;
	st.shared.u32 	[%r5700+124], %r5695;
	st.shared.u32 	[%r5700+128], %r5696;
	bar.sync 	0;
	cvt.u32.u16 	%r5701, %rs1;
	ld.shared.u16 	%r5702, [%r100];
	add.s32 	%r165, %r5702, %r5701;
	cvt.u32.u16 	%r5703, %rs2;
	ld.shared.u16 	%r5704, [%r101];
	add.s32 	%r166, %r5704, %r5703;
	cvt.u32.u16 	%r5705, %rs3;
	ld.shared.u16 	%r5706, [%r102];
	add.s32 	%r167, %r5706, %r5705;
	cvt.u32.u16 	%r5707, %rs4;
	ld.shared.u16 	%r5708, [%r103];
	add.s32 	%r168, %r5708, %r5707;
	cvt.u32.u16 	%r5709, %rs5;
	ld.shared.u16 	%r5710, [%r104];
	add.s32 	%r169, %r5710, %r5709;
	cvt.u32.u16 	%r5711, %rs6;
	ld.shared.u16 	%r5712, [%r105];
	add.s32 	%r170, %r5712, %r5711;
	cvt.u32.u16 	%r5713, %rs7;
	ld.shared.u16 	%r5714, [%r106];
	add.s32 	%r171, %r5714, %r5713;
	cvt.u32.u16 	%r5715, %rs8;
	ld.shared.u16 	%r5716, [%r107];
	add.s32 	%r172, %r5716, %r5715;
	cvt.u32.u16 	%r5717, %rs9;
	ld.shared.u16 	%r5718, [%r108];
	add.s32 	%r173, %r5718, %r5717;
	cvt.u32.u16 	%r5719, %rs10;
	ld.shared.u16 	%r5720, [%r109];
	add.s32 	%r174, %r5720, %r5719;
	cvt.u32.u16 	%r5721, %rs11;
	ld.shared.u16 	%r5722, [%r110];
	add.s32 	%r175, %r5722, %r5721;
	cvt.u32.u16 	%r5723, %rs12;
	ld.shared.u16 	%r5724, [%r111];
	add.s32 	%r176, %r5724, %r5723;
	cvt.u32.u16 	%r5725, %rs13;
	ld.shared.u16 	%r5726, [%r112];
	add.s32 	%r177, %r5726, %r5725;
	cvt.u32.u16 	%r5727, %rs14;
	ld.shared.u16 	%r5728, [%r113];
	add.s32 	%r178, %r5728, %r5727;
	cvt.u32.u16 	%r5729, %rs15;
	ld.shared.u16 	%r5730, [%r114];
	add.s32 	%r179, %r5730, %r5729;
	cvt.u32.u16 	%r5731, %rs16;
	ld.shared.u16 	%r5732, [%r115];
	add.s32 	%r180, %r5732, %r5731;
	cvt.u32.u16 	%r5733, %rs17;
	ld.shared.u16 	%r5734, [%r116];
	add.s32 	%r181, %r5734, %r5733;
	cvt.u32.u16 	%r5735, %rs18;
	ld.shared.u16 	%r5736, [%r117];
	add.s32 	%r182, %r5736, %r5735;
	cvt.u32.u16 	%r5737, %rs19;
	ld.shared.u16 	%r5738, [%r118];
	add.s32 	%r183, %r5738, %r5737;
	cvt.u32.u16 	%r5739, %rs20;
	ld.shared.u16 	%r5740, [%r119];
	add.s32 	%r184, %r5740, %r5739;
	cvt.u32.u16 	%r5741, %rs21;
	ld.shared.u16 	%r5742, [%r120];
	add.s32 	%r185, %r5742, %r5741;
	cvt.u32.u16 	%r5743, %rs22;
	ld.shared.u16 	%r5744, [%r121];
	add.s32 	%r186, %r5744, %r5743;
	cvt.u32.u16 	%r5745, %rs23;
	ld.shared.u16 	%r5746, [%r122];
	add.s32 	%r187, %r5746, %r5745;
	bar.sync 	0;
	setp.lt.u32 	%p352, %r5934, 26;
	@%p352 bra 	$L__BB15_582;
	ld.param.u64 	%rd1654, [_ZN3cub18CUB_300001_SM_10006detail14segmented_sort30DeviceSegmentedSortKernelLargeILNS0_9SortOrderE0ENS2_10policy_hubIjNS0_8NullTypeEE9Policy860EjS6_PmS9_lEEvPKjPKT1_PSC_NS1_20device_double_bufferISC_EEPKT2_PSI_NSG_ISI_EET3_T4__param_2];
	setp.lt.s32 	%p353, %r157, %r1;
	shl.b32 	%r5747, %r165, 2;
	add.s32 	%r5749, %r5661, %r5747;
	st.shared.u32 	[%r5749], %r5932;
	shl.b32 	%r5750, %r166, 2;
	add.s32 	%r5751, %r5661, %r5750;
	st.shared.u32 	[%r5751], %r5931;
	shl.b32 	%r5752, %r167, 2;
	add.s32 	%r5753, %r5661, %r5752;
	st.shared.u32 	[%r5753], %r5930;
	shl.b32 	%r5754, %r168, 2;
	add.s32 	%r5755, %r5661, %r5754;
	st.shared.u32 	[%r5755], %r5929;
	shl.b32 	%r5756, %r169, 2;
	add.s32 	%r5757, %r5661, %r5756;
	st.shared.u32 	[%r5757], %r5928;
	shl.b32 	%r5758, %r170, 2;
	add.s32 	%r5759, %r5661, %r5758;
	st.shared.u32 	[%r5759], %r5927;
	shl.b32 	%r5760, %r171, 2;
	add.s32 	%r5761, %r5661, %r5760;
	st.shared.u32 	[%r5761], %r5926;
	shl.b32 	%r5762, %r172, 2;
	add.s32 	%r5763, %r5661, %r5762;
	st.shared.u32 	[%r5763], %r5925;
	shl.b32 	%r5764, %r173, 2;
	add.s32 	%r5765, %r5661, %r5764;
	st.shared.u32 	[%r5765], %r5924;
	shl.b32 	%r5766, %r174, 2;
	add.s32 	%r5767, %r5661, %r5766;
	st.shared.u32 	[%r5767], %r5923;
	shl.b32 	%r5768, %r175, 2;
	add.s32 	%r5769, %r5661, %r5768;
	st.shared.u32 	[%r5769], %r5922;
	shl.b32 	%r5770, %r176, 2;
	add.s32 	%r5771, %r5661, %r5770;
	st.shared.u32 	[%r5771], %r5921;
	shl.b32 	%r5772, %r177, 2;
	add.s32 	%r5773, %r5661, %r5772;
	st.shared.u32 	[%r5773], %r5920;
	shl.b32 	%r5774, %r178, 2;
	add.s32 	%r5775, %r5661, %r5774;
	st.shared.u32 	[%r5775], %r5919;
	shl.b32 	%r5776, %r179, 2;
	add.s32 	%r5777, %r5661, %r5776;
	st.shared.u32 	[%r5777], %r5918;
	shl.b32 	%r5778, %r180, 2;
	add.s32 	%r5779, %r5661, %r5778;
	st.shared.u32 	[%r5779], %r5917;
	shl.b32 	%r5780, %r181, 2;
	add.s32 	%r5781, %r5661, %r5780;
	st.shared.u32 	[%r5781], %r5916;
	shl.b32 	%r5782, %r182, 2;
	add.s32 	%r5783, %r5661, %r5782;
	st.shared.u32 	[%r5783], %r5915;
	shl.b32 	%r5784, %r183, 2;
	add.s32 	%r5785, %r5661, %r5784;
	st.shared.u32 	[%r5785], %r5914;
	shl.b32 	%r5786, %r184, 2;
	add.s32 	%r5787, %r5661, %r5786;
	st.shared.u32 	[%r5787], %r5913;
	shl.b32 	%r5788, %r185, 2;
	add.s32 	%r5789, %r5661, %r5788;
	st.shared.u32 	[%r5789], %r5912;
	shl.b32 	%r5790, %r186, 2;
	add.s32 	%r5791, %r5661, %r5790;
	st.shared.u32 	[%r5791], %r5911;
	shl.b32 	%r5792, %r187, 2;
	add.s32 	%r5793, %r5661, %r5792;
	st.shared.u32 	[%r5793], %r5910;
	bar.sync 	0;
	ld.shared.u32 	%r188, [%r163+1024];
	ld.shared.u32 	%r189, [%r163+2048];
	ld.shared.u32 	%r190, [%r163+3072];
	ld.shared.u32 	%r191, [%r163+4096];
	ld.shared.u32 	%r192, [%r163+5120];
	ld.shared.u32 	%r193, [%r163+6144];
	ld.shared.u32 	%r194, [%r163+7168];
	ld.shared.u32 	%r195, [%r163+8192];
	ld.shared.u32 	%r196, [%r163+9216];
	ld.shared.u32 	%r197, [%r163+10240];
	ld.shared.u32 	%r198, [%r163+11264];
	ld.shared.u32 	%r199, [%r163+12288];
	ld.shared.u32 	%r200, [%r163+13312];
	ld.shared.u32 	%r201, [%r163+14336];
	ld.shared.u32 	%r202, [%r163+15360];
	ld.shared.u32 	%r203, [%r163+16384];
	ld.shared.u32 	%r204, [%r163+17408];
	ld.shared.u32 	%r205, [%r163+18432];
	ld.shared.u32 	%r206, [%r163+19456];
	ld.shared.u32 	%r207, [%r163+20480];
	ld.shared.u32 	%r208, [%r163+21504];
	ld.shared.u32 	%r209, [%r163+22528];
	cvt.u64.u32 	%rd1650, %r157;
	add.s64 	%rd1651, %rd1, %rd1650;
	cvta.to.global.u64 	%rd1652, %rd1654;
	shl.b64 	%rd1653, %rd1651, 2;
	add.s64 	%rd5, %rd1652, %rd1653;
	@%p353 bra 	$L__BB15_54;
	bra.uni 	$L__BB15_55;
$L__BB15_54:
	ld.shared.u32 	%r5794, [%r163];
	st.global.u32 	[%rd5], %r5794;
$L__BB15_55:
	add.s32 	%r5796, %r157, 256;
	setp.ge.s32 	%p354, %r5796, %r1;
	@%p354 bra 	$L__BB15_57;
	st.global.u32 	[%rd5+1024], %r188;
$L__BB15_57:
	add.s32 	%r5798, %r157, 512;
	setp.ge.s32 	%p355, %r5798, %r1;
	@%p355 bra 	$L__BB15_59;
	st.global.u32 	[%rd5+2048], %r189;
$L__BB15_59:
	add.s32 	%r5800, %r157, 768;
	setp.ge.s32 	%p356, %r5800, %r1;
	@%p356 bra 	$L__BB15_61;
	st.global.u32 	[%rd5+3072], %r190;
$L__BB15_61:
	or.b32  	%r5802, %r157, 1024;
	setp.ge.s32 	%p357, %r5802, %r1;
	@%p357 bra 	$L__BB15_63;
	st.global.u32 	[%rd5+4096], %r191;
$L__BB15_63:
	add.s32 	%r5804, %r157, 1280;
	setp.ge.s32 	%p358, %r5804, %r1;
	@%p358 bra 	$L__BB15_65;
	st.global.u32 	[%rd5+5120], %r192;
$L__BB15_65:
	add.s32 	%r5806, %r157, 1536;
	setp.ge.s32 	%p359, %r5806, %r1;
	@%p359 bra 	$L__BB15_67;
	st.global.u32 	[%rd5+6144], %r193;
$L__BB15_67:
	add.s32 	%r5808, %r157, 1792;
	setp.ge.s32 	%p360, %r5808, %r1;
	@%p360 bra 	$L__BB15_69;
	st.global.u32 	[%rd5+7168], %r194;
$L__BB15_69:
	or.b32  	%r5810, %r157, 2048;
	setp.ge.s32 	%p361, %r5810, %r1;
	@%p361 bra 	$L__BB15_71;
	st.global.u32 	[%rd5+8192], %r195;
$L__BB15_71:
	add.s32 	%r5812, %r157, 2304;
	setp.ge.s32 	%p362, %r5812, %r1;
	@%p362 bra 	$L__BB15_73;
	st.global.u32 	[%rd5+9216], %r196;
$L__BB15_73:
	add.s32 	%r5814, %r157, 2560;
	setp.ge.s32 	%p363, %r5814, %r1;
	@%p363 bra 	$L__BB15_75;
	st.global.u32 	[%rd5+10240], %r197;
$L__BB15_75:
	add.s32 	%r5816, %r157, 2816;
	setp.ge.s32 	%p364, %r5816, %r1;
	@%p364 bra 	$L__BB15_77;
	st.global.u32 	[%rd5+11264], %r198;
$L__BB15_77:
	or.b32  	%r5818, %r157, 3072;
	setp.ge.s32 	%p365, %r5818, %r1;
	@%p365 bra 	$L__BB15_79;
	st.global.u32 	[%rd5+12288], %r199;
$L__BB15_79:
	add.s32 	%r5820, %r157, 3328;
	setp.ge.s32 	%p366, %r5820, %r1;
	@%p366 bra 	$L__BB15_81;
	st.global.u32 	[%rd5+13312], %r200;
$L__BB15_81:
	add.s32 	%r5822, %r157, 3584;
	setp.ge.s32 	%p367, %r5822, %r1;
	@%p367 bra 	$L__BB15_83;
	st.global.u32 	[%rd5+14336], %r201;
$L__BB15_83:
	add.s32 	%r5824, %r157, 3840;
	setp.ge.s32 	%p368, %r5824, %r1;
	@%p368 bra 	$L__BB15_85;
	st.global.u32 	[%rd5+15360], %r202;
$L__BB15_85:
	or.b32  	%r5826, %r157, 4096;
	setp.ge.s32 	%p369, %r5826, %r1;
	@%p369 bra 	$L__BB15_87;
	st.global.u32 	[%rd5+16384], %r203;
$L__BB15_87:
	add.s32 	%r5828, %r157, 4352;
	setp.ge.s32 	%p370, %r5828, %r1;
	@%p370 bra 	$L__BB15_89;
	st.global.u32 	[%rd5+17408], %r204;
$L__BB15_89:
	add.s32 	%r5830, %r157, 4608;
	setp.ge.s32 	%p371, %r5830, %r1;
	@%p371 bra 	$L__BB15_91;
	st.global.u32 	[%rd5+18432], %r205;
$L__BB15_91:
	add.s32 	%r5832, %r157, 4864;
	setp.ge.s32 	%p372, %r5832, %r1;
	@%p372 bra 	$L__BB15_93;
	st.global.u32 	[%rd5+19456], %r206;
$L__BB15_93:
	or.b32  	%r5834, %r157, 5120;
	setp.ge.s32 	%p373, %r5834, %r1;
	@%p373 bra 	$L__BB15_95;
	st.global.u32 	[%rd5+20480], %r207;
$L__BB15_95:
	add.s32 	%r5836, %r157, 5376;
	setp.ge.s32 	%p374, %r5836, %r1;
	@%p374 bra 	$L__BB15_97;
	st.global.u32 	[%rd5+21504], %r208;
$L__BB15_97:
	add.s32 	%r5838, %r157, 5632;
	setp.ge.s32 	%p375, %r5838, %r1;
	@%p375 bra 	$L__BB15_581;
	st.global.u32 	[%rd5+22528], %r209;
	bra.uni 	$L__BB15_581;
$L__BB15_99:
	cvta.to.global.u64 	%rd225, %rd208;
	cvta.to.global.u64 	%rd226, %rd207;
	add.s64 	%rd1703, %rd226, %rd223;
	add.s64 	%rd1705, %rd225, %rd223;
	mov.u32 	%r1076, %tid.x;
	cvt.u64.u32 	%rd8, %r1076;
	shl.b32 	%r1077, %r1076, 2;
	mov.u32 	%r1078, _ZZN3cub18CUB_300001_SM_10006detail14segmented_sort30DeviceSegmentedSortKernelLargeILNS0_9SortOrderE0ENS2_10policy_hubIjNS0_8NullTypeEE9Policy860EjS6_PmS9_lEEvPKjPKT1_PSC_NS1_20device_double_bufferISC_EEPKT2_PSI_NSG_ISI_EET3_T4_E7storage;
	add.s32 	%r235, %r1078, %r1077;
	mov.b32 	%r1079, 0;
	st.shared.u32 	[%r235], %r1079;
	st.shared.u32 	[%r235+1024], %r1079;
	st.shared.u32 	[%r235+2048], %r1079;
	st.shared.u32 	[%r235+3072], %r1079;
	st.shared.u32 	[%r235+4096], %r1079;
	st.shared.u32 	[%r235+5120], %r1079;
	st.shared.u32 	[%r235+6144], %r1079;
	st.shared.u32 	[%r235+7168], %r1079;
	st.shared.u32 	[%r235+8192], %r1079;
	st.shared.u32 	[%r235+9216], %r1079;
	st.shared.u32 	[%r235+10240], %r1079;
	st.shared.u32 	[%r235+11264], %r1079;
	st.shared.u32 	[%r235+12288], %r1079;
	st.shared.u32 	[%r235+13312], %r1079;
	st.shared.u32 	[%r235+14336], %r1079;
	st.shared.u32 	[%r235+15360], %r1079;
	setp.lt.u64 	%p2, %rd2, 64768;
	mov.b64 	%rd1678, 0;
	mov.u64 	%rd1679, %rd1678;
	mov.u64 	%rd1680, %rd1678;
	mov.u64 	%rd1681, %rd1678;
	mov.u64 	%rd1659, %rd1678;
	mov.u64 	%rd1660, %rd1678;
	mov.u64 	%rd1661, %rd1678;
	mov.u64 	%rd1662, %rd1678;
	mov.u64 	%rd1663, %rd1678;
	@%p2 bra 	$L__BB15_108;
	cvt.u32.u64 	%r1080, %rd8;
	shl.b32 	%r1081, %r1080, 5;
	and.b32  	%r1082, %r1081, 31744;
	add.s32 	%r236, %r1078, %r1082;
	mov.b64 	%rd1678, 0;
$L__BB15_101:
	mov.b32 	%r5936, 0;
$L__BB15_102:
	add.s64 	%rd229, %rd1663, %rd8;
	shl.b64 	%rd230, %rd229, 2;
	add.s64 	%rd231, %rd3, %rd230;
	ld.global.u32 	%r1086, [%rd231];
	ld.global.u32 	%r1092, [%rd231+1024];
	ld.global.u32 	%r1095, [%rd231+2048];
	ld.global.u32 	%r1098, [%rd231+3072];
	ld.global.u32 	%r1101, [%rd231+4096];
	ld.global.u32 	%r1104, [%rd231+5120];
	ld.global.u32 	%r1107, [%rd231+6144];
	ld.global.u32 	%r1110, [%rd231+7168];
	ld.global.u32 	%r1113, [%rd231+8192];
	ld.global.u32 	%r1116, [%rd231+9216];
	ld.global.u32 	%r1119, [%rd231+10240];
	ld.global.u32 	%r1122, [%rd231+11264];
	ld.global.u32 	%r1125, [%rd231+12288];
	ld.global.u32 	%r1128, [%rd231+13312];
	ld.global.u32 	%r1131, [%rd231+14336];
	ld.global.u32 	%r1134, [%rd231+15360];
	ld.global.u32 	%r1137, [%rd231+16384];
	ld.global.u32 	%r1140, [%rd231+17408];
	ld.global.u32 	%r1143, [%rd231+18432];
	ld.global.u32 	%r1146, [%rd231+19456];
	ld.global.u32 	%r1149, [%rd231+20480];
	ld.global.u32 	%r1152, [%rd231+21504];
	ld.global.u32 	%r1155, [%rd231+22528];
	bar.sync 	0;
	mov.b32 	%r1156, 0;
	// begin inline asm
	shr.b32 %r1085, %r1086, %r1156;
	// end inline asm
	mov.b32 	%r1090, 6;
	// begin inline asm
	bmsk.clamp.b32 %r1088, %r1156, %r1090;
	// end inline asm
	and.b32  	%r1157, %r1088, %r1085;
	and.b32  	%r1158, %r1157, 3;
	shl.b32 	%r1159, %r1157, 8;
	and.b32  	%r1160, %r1159, -1024;
	add.s32 	%r1161, %r235, %r1160;
	add.s32 	%r1162, %r1161, %r1158;
	ld.shared.u8 	%rs116, [%r1162];
	add.s16 	%rs117, %rs116, 1;
	st.shared.u8 	[%r1162], %rs117;
	// begin inline asm
	shr.b32 %r1091, %r1092, %r1156;
	// end inline asm
	and.b32  	%r1163, %r1088, %r1091;
	and.b32  	%r1164, %r1163, 3;
	shl.b32 	%r1165, %r1163, 8;
	and.b32  	%r1166, %r1165, -1024;
	add.s32 	%r1167, %r235, %r1166;
	add.s32 	%r1168, %r1167, %r1164;
	ld.shared.u8 	%rs118, [%r1168];
	add.s16 	%rs119, %rs118, 1;
	st.shared.u8 	[%r1168], %rs119;
	// begin inline asm
	shr.b32 %r1094, %r1095, %r1156;
	// end inline asm
	and.b32  	%r1169, %r1088, %r1094;
	and.b32  	%r1170, %r1169, 3;
	shl.b32 	%r1171, %r1169, 8;
	and.b32  	%r1172, %r1171, -1024;
	add.s32 	%r1173, %r235, %r1172;
	add.s32 	%r1174, %r1173, %r1170;
	ld.shared.u8 	%rs120, [%r1174];
	add.s16 	%rs121, %rs120, 1;
	st.shared.u8 	[%r1174], %rs121;
	// begin inline asm
	shr.b32 %r1097, %r1098, %r1156;
	// end inline asm
	and.b32  	%r1175, %r1088, %r1097;
	and.b32  	%r1176, %r1175, 3;
	shl.b32 	%r1177, %r1175, 8;
	and.b32  	%r1178, %r1177, -1024;
	add.s32 	%r1179, %r235, %r1178;
	add.s32 	%r1180, %r1179, %r1176;
	ld.shared.u8 	%rs122, [%r1180];
	add.s16 	%rs123, %rs122, 1;
	st.shared.u8 	[%r1180], %rs123;
	// begin inline asm
	shr.b32 %r1100, %r1101, %r1156;
	// end inline asm
	and.b32  	%r1181, %r1088, %r1100;
	and.b32  	%r1182, %r1181, 3;
	shl.b32 	%r1183, %r1181, 8;
	and.b32  	%r1184, %r1183, -1024;
	add.s32 	%r1185, %r235, %r1184;
	add.s32 	%r1186, %r1185, %r1182;
	ld.shared.u8 	%rs124, [%r1186];
	add.s16 	%rs125, %rs124, 1;
	st.shared.u8 	[%r1186], %rs125;
	// begin inline asm
	shr.b32 %r1103, %r1104, %r1156;
	// end inline asm
	and.b32  	%r1187, %r1088, %r1103;
	and.b32  	%r1188, %r1187, 3;
	shl.b32 	%r1189, %r1187, 8;
	and.b32  	%r1190, %r1189, -1024;
	add.s32 	%r1191, %r235, %r1190;
	add.s32 	%r1192, %r1191, %r1188;
	ld.shared.u8 	%rs126, [%r1192];
	add.s16 	%rs127, %rs126, 1;
	st.shared.u8 	[%r1192], %rs127;
	// begin inline asm
	shr.b32 %r1106, %r1107, %r1156;
	// end inline asm
	and.b32  	%r1193, %r1088, %r1106;
	and.b32  	%r1194, %r1193, 3;
	shl.b32 	%r1195, %r1193, 8;
	and.b32  	%r1196, %r1195, -1024;
	add.s32 	%r1197, %r235, %r1196;
	add.s32 	%r1198, %r1197, %r1194;
	ld.shared.u8 	%rs128, [%r1198];
	add.s16 	%rs129, %rs128, 1;
	st.shared.u8 	[%r1198], %rs129;
	// begin inline asm
	shr.b32 %r1109, %r1110, %r1156;
	// end inline asm
	and.b32  	%r1199, %r1088, %r1109;
	and.b32  	%r1200, %r1199, 3;
	shl.b32 	%r1201, %r1199, 8;
	and.b32  	%r1202, %r1201, -1024;
	add.s32 	%r1203, %r235, %r1202;
	add.s32 	%r1204, %r1203, %r1200;
	ld.shared.u8 	%rs130, [%r1204];
	add.s16 	%rs131, %rs130, 1;
	st.shared.u8 	[%r1204], %rs131;
	// begin inline asm
	shr.b32 %r1112, %r1113, %r1156;
	// end inline asm
	and.b32  	%r1205, %r1088, %r1112;
	and.b32  	%r1206, %r1205, 3;
	shl.b32 	%r1207, %r1205, 8;
	and.b32  	%r1208, %r1207, -1024;
	add.s32 	%r1209, %r235, %r1208;
	add.s32 	%r1210, %r1209, %r1206;
	ld.shared.u8 	%rs132, [%r1210];
	add.s16 	%rs133, %rs132, 1;
	st.shared.u8 	[%r1210], %rs133;
	// begin inline asm
	shr.b32 %r1115, %r1116, %r1156;
	// end inline asm
	and.b32  	%r1211, %r1088, %r1115;
	and.b32  	%r1212, %r1211, 3;
	shl.b32 	%r1213, %r1211, 8;
	and.b32  	%r1214, %r1213, -1024;
	add.s32 	%r1215, %r235, %r1214;
	add.s32 	%r1216, %r1215, %r1212;
	ld.shared.u8 	%rs134, [%r1216];
	add.s16 	%rs135, %rs134, 1;
	st.shared.u8 	[%r1216], %rs135;
	// begin inline asm
	shr.b32 %r1118, %r1119, %r1156;
	// end inline asm
	and.b32  	%r1217, %r1088, %r1118;
	and.b32  	%r1218, %r1217, 3;
	shl.b32 	%r1219, %r1217, 8;
	and.b32  	%r1220, %r1219, -1024;
	add.s32 	%r1221, %r235, %r1220;
	add.s32 	%r1222, %r1221, %r1218;
	ld.shared.u8 	%rs136, [%r1222];
	add.s16 	%rs137, %rs136, 1;
	st.shared.u8 	[%r1222], %rs137;
	// begin inline asm
	shr.b32 %r1121, %r1122, %r1156;
	// end inline asm
	and.b32  	%r1223, %r1088, %r1121;
	and.b32  	%r1224, %r1223, 3;
	shl.b32 	%r1225, %r1223, 8;
	and.b32  	%r1226, %r1225, -1024;
	add.s32 	%r1227, %r235, %r1226;
	add.s32 	%r1228, %r1227, %r1224;
	ld.shared.u8 	%rs138, [%r1228];
	add.s16 	%rs139, %rs138, 1;
	st.shared.u8 	[%r1228], %rs139;
	// begin inline asm
	shr.b32 %r1124, %r1125, %r1156;
	// end inline asm
	and.b32  	%r1229, %r1088, %r1124;
	and.b32  	%r1230, %r1229, 3;
	shl.b32 	%r1231, %r1229, 8;
	and.b32  	%r1232, %r1231, -1024;
	add.s32 	%r1233, %r235, %r1232;
	add.s32 	%r1234, %r1233, %r1230;
	ld.shared.u8 	%rs140, [%r1234];
	add.s16 	%rs141, %rs140, 1;
	st.shared.u8 	[%r1234], %rs141;
	// begin inline asm
	shr.b32 %r1127, %r1128, %r1156;
	// end inline asm
	and.b32  	%r1235, %r1088, %r1127;
	and.b32  	%r1236, %r1235, 3;
	shl.b32 	%r1237, %r1235, 8;
	and.b32  	%r1238, %r1237, -1024;
	add.s32 	%r1239, %r235, %r1238;
	add.s32 	%r1240, %r1239, %r1236;
	ld.shared.u8 	%rs142, [%r1240];
	add.s16 	%rs143, %rs142, 1;
	st.shared.u8 	[%r1240], %rs143;
	// begin inline asm
	shr.b32 %r1130, %r1131, %r1156;
	// end inline asm
	and.b32  	%r1241, %r1088, %r1130;
	and.b32  	%r1242, %r1241, 3;
	shl.b32 	%r1243, %r1241, 8;
	and.b32  	%r1244, %r1243, -1024;
	add.s32 	%r1245, %r235, %r1244;
	add.s32 	%r1246, %r1245, %r1242;
	ld.shared.u8 	%rs144, [%r1246];
	add.s16 	%rs145, %rs144, 1;
	st.shared.u8 	[%r1246], %rs145;
	// begin inline asm
	shr.b32 %r1133, %r1134, %r1156;
	// end inline asm
	and.b32  	%r1247, %r1088, %r1133;
	and.b32  	%r1248, %r1247, 3;
	shl.b32 	%r1249, %r1247, 8;
	and.b32  	%r1250, %r1249, -1024;
	add.s32 	%r1251, %r235, %r1250;
	add.s32 	%r1252, %r1251, %r1248;
	ld.shared.u8 	%rs146, [%r1252];
	add.s16 	%rs147, %rs146, 1;
	st.shared.u8 	[%r1252], %rs147;
	// begin inline asm
	shr.b32 %r1136, %r1137, %r1156;
	// end inline asm
	and.b32  	%r1253, %r1088, %r1136;
	and.b32  	%r1254, %r1253, 3;
	shl.b32 	%r1255, %r1253, 8;
	and.b32  	%r1256, %r1255, -1024;
	add.s32 	%r1257, %r235, %r1256;
	add.s32 	%r1258, %r1257, %r1254;
	ld.shared.u8 	%rs148, [%r1258];
	add.s16 	%rs149, %rs148, 1;
	st.shared.u8 	[%r1258], %rs149;
	// begin inline asm
	shr.b32 %r1139, %r1140, %r1156;
	// end inline asm
	and.b32  	%r1259, %r1088, %r1139;
	and.b32  	%r1260, %r1259, 3;
	shl.b32 	%r1261, %r1259, 8;
	and.b32  	%r1262, %r1261, -1024;
	add.s32 	%r1263, %r235, %r1262;
	add.s32 	%r1264, %r1263, %r1260;
	ld.shared.u8 	%rs150, [%r1264];
	add.s16 	%rs151, %rs150, 1;
	st.shared.u8 	[%r1264], %rs151;
	// begin inline asm
	shr.b32 %r1142, %r1143, %r1156;
	// end inline asm
	and.b32  	%r1265, %r1088, %r1142;
	and.b32  	%r1266, %r1265, 3;
	shl.b32 	%r1267, %r1265, 8;
	and.b32  	%r1268, %r1267, -1024;
	add.s32 	%r1269, %r235, %r1268;
	add.s32 	%r1270, %r1269, %r1266;
	ld.shared.u8 	%rs152, [%r1270];
	add.s16 	%rs153, %rs152, 1;
	st.shared.u8 	[%r1270], %rs153;
	// begin inline asm
	shr.b32 %r1145, %r1146, %r1156;
	// end inline asm
	and.b32  	%r1271, %r1088, %r1145;
	and.b32  	%r1272, %r1271, 3;
	shl.b32 	%r1273, %r1271, 8;
	and.b32  	%r1274, %r1273, -1024;
	add.s32 	%r1275, %r235, %r1274;
	add.s32 	%r1276, %r1275, %r1272;
	ld.shared.u8 	%rs154, [%r1276];
	add.s16 	%rs155, %rs154, 1;
	st.shared.u8 	[%r1276], %rs155;
	// begin inline asm
	shr.b32 %r1148, %r1149, %r1156;
	// end inline asm
	and.b32  	%r1277, %r1088, %r1148;
	and.b32  	%r1278, %r1277, 3;
	shl.b32 	%r1279, %r1277, 8;
	and.b32  	%r1280, %r1279, -1024;
	add.s32 	%r1281, %r235, %r1280;
	add.s32 	%r1282, %r1281, %r1278;
	ld.shared.u8 	%rs156, [%r1282];
	add.s16 	%rs157, %rs156, 1;
	st.shared.u8 	[%r1282], %rs157;
	// begin inline asm
	shr.b32 %r1151, %r1152, %r1156;
	// end inline asm
	and.b32  	%r1283, %r1088, %r1151;
	and.b32  	%r1284, %r1283, 3;
	shl.b32 	%r1285, %r1283, 8;
	and.b32  	%r1286, %r1285, -1024;
	add.s32 	%r1287, %r235, %r1286;
	add.s32 	%r1288, %r1287, %r1284;
	ld.shared.u8 	%rs158, [%r1288];
	add.s16 	%rs159, %rs158, 1;
	st.shared.u8 	[%r1288], %rs159;
	// begin inline asm
	shr.b32 %r1154, %r1155, %r1156;
	// end inline asm
	and.b32  	%r1289, %r1088, %r1154;
	and.b32  	%r1290, %r1289, 3;
	shl.b32 	%r1291, %r1289, 8;
	and.b32  	%r1292, %r1291, -1024;
	add.s32 	%r1293, %r235, %r1292;
	add.s32 	%r1294, %r1293, %r1290;
	ld.shared.u8 	%rs160, [%r1294];
	add.s16 	%rs161, %rs160, 1;
	st.shared.u8 	[%r1294], %rs161;
	add.s64 	%rd1663, %rd1663, 5888;
	add.s32 	%r5936, %r5936, 1;
	setp.ne.s32 	%p3, %r5936, 11;
	@%p3 bra 	$L__BB15_102;
	setp.gt.u32 	%p4, %r1080, 511;
	bar.sync 	0;
	// begin inline asm
	mov.u32 %r1295, %laneid;
	// end inline asm
	shl.b32 	%r1297, %r1295, 2;
	add.s32 	%r239, %r236, %r1297;
	@%p4 bra 	$L__BB15_105;
	ld.shared.u32 	%r1298, [%r239];
	bfe.u32 	%r1299, %r1298, 0, 8;
	bfe.u32 	%r1300, %r1298, 8, 8;
	bfe.u32 	%r1301, %r1298, 16, 8;
	bfe.u32 	%r1302, %r1298, 24, 8;
	cvt.u64.u32 	%rd232, %r1299;
	and.b64  	%rd233, %rd232, 255;
	add.s64 	%rd234, %rd1662, %rd233;
	cvt.u64.u32 	%rd235, %r1300;
	and.b64  	%rd236, %rd235, 255;
	add.s64 	%rd237, %rd1661, %rd236;
	cvt.u64.u32 	%rd238, %r1301;
	and.b64  	%rd239, %rd238, 255;
	add.s64 	%rd240, %rd1660, %rd239;
	cvt.u64.u32 	%rd241, %r1302;
	and.b64  	%rd242, %rd241, 255;
	add.s64 	%rd243, %rd1659, %rd242;
	ld.shared.u32 	%r1303, [%r239+128];
	bfe.u32 	%r1304, %r1303, 0, 8;
	bfe.u32 	%r1305, %r1303, 8, 8;
	bfe.u32 	%r1306, %r1303, 16, 8;
	bfe.u32 	%r1307, %r1303, 24, 8;
	cvt.u64.u32 	%rd244, %r1304;
	and.b64  	%rd245, %rd244, 255;
	add.s64 	%rd246, %rd234, %rd245;
	cvt.u64.u32 	%rd247, %r1305;
	and.b64  	%rd248, %rd247, 255;
	add.s64 	%rd249, %rd237, %rd248;
	cvt.u64.u32 	%rd250, %r1306;
	and.b64  	%rd251, %rd250, 255;
	add.s64 	%rd252, %rd240, %rd251;
	cvt.u64.u32 	%rd253, %r1307;
	and.b64  	%rd254, %rd253, 255;
	add.s64 	%rd255, %rd243, %rd254;
	ld.shared.u32 	%r1308, [%r239+256];
	bfe.u32 	%r1309, %r1308, 0, 8;
	bfe.u32 	%r1310, %r1308, 8, 8;
	bfe.u32 	%r1311, %r1308, 16, 8;
	bfe.u32 	%r1312, %r1308, 24, 8;
	cvt.u64.u32 	%rd256, %r1309;
	and.b64  	%rd257, %rd256, 255;
	add.s64 	%rd258, %rd246, %rd257;
	cvt.u64.u32 	%rd259, %r1310;
	and.b64  	%rd260, %rd259, 255;
	add.s64 	%rd261, %rd249, %rd260;
	cvt.u64.u32 	%rd262, %r1311;
	and.b64  	%rd263, %rd262, 255;
	add.s64 	%rd264, %rd252, %rd263;
	cvt.u64.u32 	%rd265, %r1312;
	and.b64  	%rd266, %rd265, 255;
	add.s64 	%rd267, %rd255, %rd266;
	ld.shared.u32 	%r1313, [%r239+384];
	bfe.u32 	%r1314, %r1313, 0, 8;
	bfe.u32 	%r1315, %r1313, 8, 8;
	bfe.u32 	%r1316, %r1313, 16, 8;
	bfe.u32 	%r1317, %r1313, 24, 8;
	cvt.u64.u32 	%rd268, %r1314;
	and.b64  	%rd269, %rd268, 255;
	add.s64 	%rd270, %rd258, %rd269;
	cvt.u64.u32 	%rd271, %r1315;
	and.b64  	%rd272, %rd271, 255;
	add.s64 	%rd273, %rd261, %rd272;
	cvt.u64.u32 	%rd274, %r1316;
	and.b64  	%rd275, %rd274, 255;
	add.s64 	%rd276, %rd264, %rd275;
	cvt.u64.u32 	%rd277, %r1317;
	and.b64  	%rd278, %rd277, 255;
	add.s64 	%rd279, %rd267, %rd278;
	ld.shared.u32 	%r1318, [%r239+512];
	bfe.u32 	%r1319, %r1318, 0, 8;
	bfe.u32 	%r1320, %r1318, 8, 8;
	bfe.u32 	%r1321, %r1318, 16, 8;
	bfe.u32 	%r1322, %r1318, 24, 8;
	cvt.u64.u32 	%rd280, %r1319;
	and.b64  	%rd281, %rd280, 255;
	add.s64 	%rd282, %rd270, %rd281;
	cvt.u64.u32 	%rd283, %r1320;
	and.b64  	%rd284, %rd283, 255;
	add.s64 	%rd285, %rd273, %rd284;
	cvt.u64.u32 	%rd286, %r1321;
	and.b64  	%rd287, %rd286, 255;
	add.s64 	%rd288, %rd276, %rd287;
	cvt.u64.u32 	%rd289, %r1322;
	and.b64  	%rd290, %rd289, 255;
	add.s64 	%rd291, %rd279, %rd290;
	ld.shared.u32 	%r1323, [%r239+640];
	bfe.u32 	%r1324, %r1323, 0, 8;
	bfe.u32 	%r1325, %r1323, 8, 8;
	bfe.u32 	%r1326, %r1323, 16, 8;
	bfe.u32 	%r1327, %r1323, 24, 8;
	cvt.u64.u32 	%rd292, %r1324;
	and.b64  	%rd293, %rd292, 255;
	add.s64 	%rd294, %rd282, %rd293;
	cvt.u64.u32 	%rd295, %r1325;
	and.b64  	%rd296, %rd295, 255;
	add.s64 	%rd297, %rd285, %rd296;
	cvt.u64.u32 	%rd298, %r1326;
	and.b64  	%rd299, %rd298, 255;
	add.s64 	%rd300, %rd288, %rd299;
	cvt.u64.u32 	%rd301, %r1327;
	and.b64  	%rd302, %rd301, 255;
	add.s64 	%rd303, %rd291, %rd302;
	ld.shared.u32 	%r1328, [%r239+768];
	bfe.u32 	%r1329, %r1328, 0, 8;
	bfe.u32 	%r1330, %r1328, 8, 8;
	bfe.u32 	%r1331, %r1328, 16, 8;
	bfe.u32 	%r1332, %r1328, 24, 8;
	cvt.u64.u32 	%rd304, %r1329;
	and.b64  	%rd305, %rd304, 255;
	add.s64 	%rd306, %rd294, %rd305;
	cvt.u64.u32 	%rd307, %r1330;
	and.b64  	%rd308, %rd307, 255;
	add.s64 	%rd309, %rd297, %rd308;
	cvt.u64.u32 	%rd310, %r1331;
	and.b64  	%rd311, %rd310, 255;
	add.s64 	%rd312, %rd300, %rd311;
	cvt.u64.u32 	%rd313, %r1332;
	and.b64  	%rd314, %rd313, 255;
	add.s64 	%rd315, %rd303, %rd314;
	ld.shared.u32 	%r1333, [%r239+896];
	bfe.u32 	%r1334, %r1333, 0, 8;
	bfe.u32 	%r1335, %r1333, 8, 8;
	bfe.u32 	%r1336, %r1333, 16, 8;
	bfe.u32 	%r1337, %r1333, 24, 8;
	cvt.u64.u32 	%rd316, %r1334;
	and.b64  	%rd317, %rd316, 255;
	add.s64 	%rd1662, %rd306, %rd317;
	cvt.u64.u32 	%rd318, %r1335;
	and.b64  	%rd319, %rd318, 255;
	add.s64 	%rd1661, %rd309, %rd319;
	cvt.u64.u32 	%rd320, %r1336;
	and.b64  	%rd321, %rd320, 255;
	add.s64 	%rd1660, %rd312, %rd321;
	cvt.u64.u32 	%rd322, %r1337;
	and.b64  	%rd323, %rd322, 255;
	add.s64 	%rd1659, %rd315, %rd323;
$L__BB15_105:
	setp.gt.u32 	%p5, %r1080, 255;
	@%p5 bra 	$L__BB15_107;
	ld.shared.u32 	%r1339, [%r239+8192];
	bfe.u32 	%r1340, %r1339, 0, 8;
	bfe.u32 	%r1341, %r1339, 8, 8;
	bfe.u32 	%r1342, %r1339, 16, 8;
	bfe.u32 	%r1343, %r1339, 24, 8;
	cvt.u64.u32 	%rd324, %r1340;
	and.b64  	%rd325, %rd324, 255;
	add.s64 	%rd326, %rd1681, %rd325;
	cvt.u64.u32 	%rd327, %r1341;
	and.b64  	%rd328, %rd327, 255;
	add.s64 	%rd329, %rd1680, %rd328;
	cvt.u64.u32 	%rd330, %r1342;
	and.b64  	%rd331, %rd330, 255;
	add.s64 	%rd332, %rd1679, %rd331;
	cvt.u64.u32 	%rd333, %r1343;
	and.b64  	%rd334, %rd333, 255;
	add.s64 	%rd335, %rd1678, %rd334;
	ld.shared.u32 	%r1344, [%r239+8320];
	bfe.u32 	%r1345, %r1344, 0, 8;
	bfe.u32 	%r1346, %r1344, 8, 8;
	bfe.u32 	%r1347, %r1344, 16, 8;
	bfe.u32 	%r1348, %r1344, 24, 8;
	cvt.u64.u32 	%rd336, %r1345;
	and.b64  	%rd337, %rd336, 255;
	add.s64 	%rd338, %rd326, %rd337;
	cvt.u64.u32 	%rd339, %r1346;
	and.b64  	%rd340, %rd339, 255;
	add.s64 	%rd341, %rd329, %rd340;
	cvt.u64.u32 	%rd342, %r1347;
	and.b64  	%rd343, %rd342, 255;
	add.s64 	%rd344, %rd332, %rd343;
	cvt.u64.u32 	%rd345, %r1348;
	and.b64  	%rd346, %rd345, 255;
	add.s64 	%rd347, %rd335, %rd346;
	ld.shared.u32 	%r1349, [%r239+8448];
	bfe.u32 	%r1350, %r1349, 0, 8;
	bfe.u32 	%r1351, %r1349, 8, 8;
	bfe.u32 	%r1352, %r1349, 16, 8;
	bfe.u32 	%r1353, %r1349, 24, 8;
	cvt.u64.u32 	%rd348, %r1350;
	and.b64  	%rd349, %rd348, 255;
	add.s64 	%rd350, %rd338, %rd349;
	cvt.u64.u32 	%rd351, %r1351;
	and.b64  	%rd352, %rd351, 255;
	add.s64 	%rd353, %rd341, %rd352;
	cvt.u64.u32 	%rd354, %r1352;
	and.b64  	%rd355, %rd354, 255;
	add.s64 	%rd356, %rd344, %rd355;
	cvt.u64.u32 	%rd357, %r1353;
	and.b64  	%rd358, %rd357, 255;
	add.s64 	%rd359, %rd347, %rd358;
	ld.shared.u32 	%r1354, [%r239+8576];
	bfe.u32 	%r1355, %r1354, 0, 8;
	bfe.u32 	%r1356, %r1354, 8, 8;
	bfe.u32 	%r1357, %r1354, 16, 8;
	bfe.u32 	%r1358, %r1354, 24, 8;
	cvt.u64.u32 	%rd360, %r1355;
	and.b64  	%rd361, %rd360, 255;
	add.s64 	%rd362, %rd350, %rd361;
	cvt.u64.u32 	%rd363, %r1356;
	and.b64  	%rd364, %rd363, 255;
	add.s64 	%rd365, %rd353, %rd364;
	cvt.u64.u32 	%rd366, %r1357;
	and.b64  	%rd367, %rd366, 255;
	add.s64 	%rd368, %rd356, %rd367;
	cvt.u64.u32 	%rd369, %r1358;
	and.b64  	%rd370, %rd369, 255;
	add.s64 	%rd371, %rd359, %rd370;
	ld.shared.u32 	%r1359, [%r239+8704];
	bfe.u32 	%r1360, %r1359, 0, 8;
	bfe.u32 	%r1361, %r1359, 8, 8;
	bfe.u32 	%r1362, %r1359, 16, 8;
	bfe.u32 	%r1363, %r1359, 24, 8;
	cvt.u64.u32 	%rd372, %r1360;
	and.b64  	%rd373, %rd372, 255;
	add.s64 	%rd374, %rd362, %rd373;
	cvt.u64.u32 	%rd375, %r1361;
	and.b64  	%rd376, %rd375, 255;
	add.s64 	%rd377, %rd365, %rd376;
	cvt.u64.u32 	%rd378, %r1362;
	and.b64  	%rd379, %rd378, 255;
	add.s64 	%rd380, %rd368, %rd379;
	cvt.u64.u32 	%rd381, %r1363;
	and.b64  	%rd382, %rd381, 255;
	add.s64 	%rd383, %rd371, %rd382;
	ld.shared.u32 	%r1364, [%r239+8832];
	bfe.u32 	%r1365, %r1364, 0, 8;
	bfe.u32 	%r1366, %r1364, 8, 8;
	bfe.u32 	%r1367, %r1364, 16, 8;
	bfe.u32 	%r1368, %r1364, 24, 8;
	cvt.u64.u32 	%rd384, %r1365;
	and.b64  	%rd385, %rd384, 255;
	add.s64 	%rd386, %rd374, %rd385;
	cvt.u64.u32 	%rd387, %r1366;
	and.b64  	%rd388, %rd387, 255;
	add.s64 	%rd389, %rd377, %rd388;
	cvt.u64.u32 	%rd390, %r1367;
	and.b64  	%rd391, %rd390, 255;
	add.s64 	%rd392, %rd380, %rd391;
	cvt.u64.u32 	%rd393, %r1368;
	and.b64  	%rd394, %rd393, 255;
	add.s64 	%rd395, %rd383, %rd394;
	ld.shared.u32 	%r1369, [%r239+8960];
	bfe.u32 	%r1370, %r1369, 0, 8;
	bfe.u32 	%r1371, %r1369, 8, 8;
	bfe.u32 	%r1372, %r1369, 16, 8;
	bfe.u32 	%r1373, %r1369, 24, 8;
	cvt.u64.u32 	%rd396, %r1370;
	and.b64  	%rd397, %rd396, 255;
	add.s64 	%rd398, %rd386, %rd397;
	cvt.u64.u32 	%rd399, %r1371;
	and.b64  	%rd400, %rd399, 255;
	add.s64 	%rd401, %rd389, %rd400;
	cvt.u64.u32 	%rd402, %r1372;
	and.b64  	%rd403, %rd402, 255;
	add.s64 	%rd404, %rd392, %rd403;
	cvt.u64.u32 	%rd405, %r1373;
	and.b64  	%rd406, %rd405, 255;
	add.s64 	%rd407, %rd395, %rd406;
	ld.shared.u32 	%r1374, [%r239+9088];
	bfe.u32 	%r1375, %r1374, 0, 8;
	bfe.u32 	%r1376, %r1374, 8, 8;
	bfe.u32 	%r1377, %r1374, 16, 8;
	bfe.u32 	%r1378, %r1374, 24, 8;
	cvt.u64.u32 	%rd408, %r1375;
	and.b64  	%rd409, %rd408, 255;
	add.s64 	%rd1681, %rd398, %rd409;
	cvt.u64.u32 	%rd410, %r1376;
	and.b64  	%rd411, %rd410, 255;
	add.s64 	%rd1680, %rd401, %rd411;
	cvt.u64.u32 	%rd412, %r1377;
	and.b64  	%rd413, %rd412, 255;
	add.s64 	%rd1679, %rd404, %rd413;
	cvt.u64.u32 	%rd414, %r1378;
	and.b64  	%rd415, %rd414, 255;
	add.s64 	%rd1678, %rd407, %rd415;
$L__BB15_107:
	bar.sync 	0;
	mov.b32 	%r1379, 0;
	st.shared.u32 	[%r235], %r1379;
	st.shared.u32 	[%r235+1024], %r1379;
	st.shared.u32 	[%r235+2048], %r1379;
	st.shared.u32 	[%r235+3072], %r1379;
	st.shared.u32 	[%r235+4096], %r1379;
	st.shared.u32 	[%r235+5120], %r1379;
	st.shared.u32 	[%r235+6144], %r1379;
	st.shared.u32 	[%r235+7168], %r1379;
	st.shared.u32 	[%r235+8192], %r1379;
	st.shared.u32 	[%r235+9216], %r1379;
	st.shared.u32 	[%r235+10240], %r1379;
	st.shared.u32 	[%r235+11264], %r1379;
	st.shared.u32 	[%r235+12288], %r1379;
	st.shared.u32 	[%r235+13312], %r1379;
	st.shared.u32 	[%r235+14336], %r1379;
	st.shared.u32 	[%r235+15360], %r1379;
	sub.s64 	%rd416, %rd2, %rd1663;
	setp.gt.s64 	%p6, %rd416, 64767;
	@%p6 bra 	$L__BB15_101;
$L__BB15_108:
	sub.s64 	%rd1683, %rd2, %rd1663;
	setp.lt.s64 	%p7, %rd1683, 5888;
	@%p7 bra 	$L__BB15_110;
$L__BB15_109:
	add.s64 	%rd417, %rd1663, %rd8;
	shl.b64 	%rd418, %rd417, 2;
	add.s64 	%rd419, %rd3, %rd418;
	ld.global.u32 	%r1381, [%rd419];
	ld.global.u32 	%r1387, [%rd419+1024];
	ld.global.u32 	%r1390, [%rd419+2048];
	ld.global.u32 	%r1393, [%rd419+3072];
	ld.global.u32 	%r1396, [%rd419+4096];
	ld.global.u32 	%r1399, [%rd419+5120];
	ld.global.u32 	%r1402, [%rd419+6144];
	ld.global.u32 	%r1405, [%rd419+7168];
	ld.global.u32 	%r1408, [%rd419+8192];
	ld.global.u32 	%r1411, [%rd419+9216];
	ld.global.u32 	%r1414, [%rd419+10240];
	ld.global.u32 	%r1417, [%rd419+11264];
	ld.global.u32 	%r1420, [%rd419+12288];
	ld.global.u32 	%r1423, [%rd419+13312];
	ld.global.u32 	%r1426, [%rd419+14336];
	ld.global.u32 	%r1429, [%rd419+15360];
	ld.global.u32 	%r1432, [%rd419+16384];
	ld.global.u32 	%r1435, [%rd419+17408];
	ld.global.u32 	%r1438, [%rd419+18432];
	ld.global.u32 	%r1441, [%rd419+19456];
	ld.global.u32 	%r1444, [%rd419+20480];
	ld.global.u32 	%r1447, [%rd419+21504];
	ld.global.u32 	%r1450, [%rd419+22528];
	bar.sync 	0;
	mov.b32 	%r1451, 0;
	// begin inline asm
	shr.b32 %r1380, %r1381, %r1451;
	// end inline asm
	mov.b32 	%r1385, 6;
	// begin inline asm
	bmsk.clamp.b32 %r1383, %r1451, %r1385;
	// end inline asm
	and.b32  	%r1452, %r1383, %r1380;
	and.b32  	%r1453, %r1452, 3;
	shl.b32 	%r1454, %r1452, 8;
	and.b32  	%r1455, %r1454, -1024;
	add.s32 	%r1456, %r235, %r1455;
	add.s32 	%r1457, %r1456, %r1453;
	ld.shared.u8 	%rs162, [%r1457];
	add.s16 	%rs163, %rs162, 1;
	st.shared.u8 	[%r1457], %rs163;
	// begin inline asm
	shr.b32 %r1386, %r1387, %r1451;
	// end inline asm
	and.b32  	%r1458, %r1383, %r1386;
	and.b32  	%r1459, %r1458, 3;
	shl.b32 	%r1460, %r1458, 8;
	and.b32  	%r1461, %r1460, -1024;
	add.s32 	%r1462, %r235, %r1461;
	add.s32 	%r1463, %r1462, %r1459;
	ld.shared.u8 	%rs164, [%r1463];
	add.s16 	%rs165, %rs164, 1;
	st.shared.u8 	[%r1463], %rs165;
	// begin inline asm
	shr.b32 %r1389, %r1390, %r1451;
	// end inline asm
	and.b32  	%r1464, %r1383, %r1389;
	and.b32  	%r1465, %r1464, 3;
	shl.b32 	%r1466, %r1464, 8;
	and.b32  	%r1467, %r1466, -1024;
	add.s32 	%r1468, %r235, %r1467;
	add.s32 	%r1469, %r1468, %r1465;
	ld.shared.u8 	%rs166, [%r1469];
	add.s16 	%rs167, %rs166, 1;
	st.shared.u8 	[%r1469], %rs167;
	// begin inline asm
	shr.b32 %r1392, %r1393, %r1451;
	// end inline asm
	and.b32  	%r1470, %r1383, %r1392;
	and.b32  	%r1471, %r1470, 3;
	shl.b32 	%r1472, %r1470, 8;
	and.b32  	%r1473, %r1472, -1024;
	add.s32 	%r1474, %r235, %r1473;
	add.s32 	%r1475, %r1474, %r1471;
	ld.shared.u8 	%rs168, [%r1475];
	add.s16 	%rs169, %rs168, 1;
	st.shared.u8 	[%r1475], %rs169;
	// begin inline asm
	shr.b32 %r1395, %r1396, %r1451;
	// end inline asm
	and.b32  	%r1476, %r1383, %r1395;
	and.b32  	%r1477, %r1476, 3;
	shl.b32 	%r1478, %r1476, 8;
	and.b32  	%r1479, %r1478, -1024;
	add.s32 	%r1480, %r235, %r1479;
	add.s32 	%r1481, %r1480, %r1477;
	ld.shared.u8 	%rs170, [%r1481];
	add.s16 	%rs171, %rs170, 1;
	st.shared.u8 	[%r1481], %rs171;
	// begin inline asm
	shr.b32 %r1398, %r1399, %r1451;
	// end inline asm
	and.b32  	%r1482, %r1383, %r1398;
	and.b32  	%r1483, %r1482, 3;
	shl.b32 	%r1484, %r1482, 8;
	and.b32  	%r1485, %r1484, -1024;
	add.s32 	%r1486, %r235, %r1485;
	add.s32 	%r1487, %r1486, %r1483;
	ld.shared.u8 	%rs172, [%r1487];
	add.s16 	%rs173, %rs172, 1;
	st.shared.u8 	[%r1487], %rs173;
	// begin inline asm
	shr.b32 %r1401, %r1402, %r1451;
	// end inline asm
	and.b32  	%r1488, %r1383, %r1401;
	and.b32  	%r1489, %r1488, 3;
	shl.b32 	%r1490, %r1488, 8;
	and.b32  	%r1491, %r1490, -1024;
	add.s32 	%r1492, %r235, %r1491;
	add.s32 	%r1493, %r1492, %r1489;
	ld.shared.u8 	%rs174, [%r1493];
	add.s16 	%rs175, %rs174, 1;
	st.shared.u8 	[%r1493], %rs175;
	// begin inline asm
	shr.b32 %r1404, %r1405, %r1451;
	// end inline asm
	and.b32  	%r1494, %r1383, %r1404;
	and.b32  	%r1495, %r1494, 3;
	shl.b32 	%r1496, %r1494, 8;
	and.b32  	%r1497, %r1496, -1024;
	add.s32 	%r1498, %r235, %r1497;
	add.s32 	%r1499, %r1498, %r1495;
	ld.shared.u8 	%rs176, [%r1499];
	add.s16 	%rs177, %rs176, 1;
	st.shared.u8 	[%r1499], %rs177;
	// begin inline asm
	shr.b32 %r1407, %r1408, %r1451;
	// end inline asm
	and.b32  	%r1500, %r1383, %r1407;
	and.b32  	%r1501, %r1500, 3;
	shl.b32 	%r1502, %r1500, 8;
	and.b32  	%r1503, %r1502, -1024;
	add.s32 	%r1504, %r235, %r1503;
	add.s32 	%r1505, %r1504, %r1501;
	ld.shared.u8 	%rs178, [%r1505];
	add.s16 	%rs179, %rs178, 1;
	st.shared.u8 	[%r1505], %rs179;
	// begin inline asm
	shr.b32 %r1410, %r1411, %r1451;
	// end inline asm
	and.b32  	%r1506, %r1383, %r1410;
	and.b32  	%r1507, %r1506, 3;
	shl.b32 	%r1508, %r1506, 8;
	and.b32  	%r1509, %r1508, -1024;
	add.s32 	%r1510, %r235, %r1509;
	add.s32 	%r1511, %r1510, %r1507;
	ld.shared.u8 	%rs180, [%r1511];
	add.s16 	%rs181, %rs180, 1;
	st.shared.u8 	[%r1511], %rs181;
	// begin inline asm
	shr.b32 %r1413, %r1414, %r1451;
	// end inline asm
	and.b32  	%r1512, %r1383, %r1413;
	and.b32  	%r1513, %r1512, 3;
	shl.b32 	%r1514, %r1512, 8;
	and.b32  	%r1515, %r1514, -1024;
	add.s32 	%r1516, %r235, %r1515;
	add.s32 	%r1517, %r1516, %r1513;
	ld.shared.u8 	%rs182, [%r1517];
	add.s16 	%rs183, %rs182, 1;
	st.shared.u8 	[%r1517], %rs183;
	// begin inline asm
	shr.b32 %r1416, %r1417, %r1451;
	// end inline asm
	and.b32  	%r1518, %r1383, %r1416;
	and.b32  	%r1519, %r1518, 3;
	shl.b32 	%r1520, %r1518, 8;
	and.b32  	%r1521, %r1520, -1024;
	add.s32 	%r1522, %r235, %r1521;
	add.s32 	%r1523, %r1522, %r1519;
	ld.shared.u8 	%rs184, [%r1523];
	add.s16 	%rs185, %rs184, 1;
	st.shared.u8 	[%r1523], %rs185;
	// begin inline asm
	shr.b32 %r1419, %r1420, %r1451;
	// end inline asm
	and.b32  	%r1524, %r1383, %r1419;
	and.b32  	%r1525, %r1524, 3;
	shl.b32 	%r1526, %r1524, 8;
	and.b32  	%r1527, %r1526, -1024;
	add.s32 	%r1528, %r235, %r1527;
	add.s32 	%r1529, %r1528, %r1525;
	ld.shared.u8 	%rs186, [%r1529];
	add.s16 	%rs187, %rs186, 1;
	st.shared.u8 	[%r1529], %rs187;
	// begin inline asm
	shr.b32 %r1422, %r1423, %r1451;
	// end inline asm
	and.b32  	%r1530, %r1383, %r1422;
	and.b32  	%r1531, %r1530, 3;
	shl.b32 	%r1532, %r1530, 8;
	and.b32  	%r1533, %r1532, -1024;
	add.s32 	%r1534, %r235, %r1533;
	add.s32 	%r1535, %r1534, %r1531;
	ld.shared.u8 	%rs188, [%r1535];
	add.s16 	%rs189, %rs188, 1;
	st.shared.u8 	[%r1535], %rs189;
	// begin inline asm
	shr.b32 %r1425, %r1426, %r1451;
	// end inline asm
	and.b32  	%r1536, %r1383, %r1425;
	and.b32  	%r1537, %r1536, 3;
	shl.b32 	%r1538, %r1536, 8;
	and.b32  	%r1539, %r1538, -1024;
	add.s32 	%r1540, %r235, %r1539;
	add.s32 	%r1541, %r1540, %r1537;
	ld.shared.u8 	%rs190, [%r1541];
	add.s16 	%rs191, %rs190, 1;
	st.shared.u8 	[%r1541], %rs191;
	// begin inline asm
	shr.b32 %r1428, %r1429, %r1451;
	// end inline asm
	and.b32  	%r1542, %r1383, %r1428;
	and.b32  	%r1543, %r1542, 3;
	shl.b32 	%r1544, %r1542, 8;
	and.b32  	%r1545, %r1544, -1024;
	add.s32 	%r1546, %r235, %r1545;
	add.s32 	%r1547, %r1546, %r1543;
	ld.shared.u8 	%rs192, [%r1547];
	add.s16 	%rs193, %rs192, 1;
	st.shared.u8 	[%r1547], %rs193;
	// begin inline asm
	shr.b32 %r1431, %r1432, %r1451;
	// end inline asm
	and.b32  	%r1548, %r1383, %r1431;
	and.b32  	%r1549, %r1548, 3;
	shl.b32 	%r1550, %r1548, 8;
	and.b32  	%r1551, %r1550, -1024;
	add.s32 	%r1552, %r235, %r1551;
	add.s32 	%r1553, %r1552, %r1549;
	ld.shared.u8 	%rs194, [%r1553];
	add.s16 	%rs195, %rs194, 1;
	st.shared.u8 	[%r1553], %rs195;
	// begin inline asm
	shr.b32 %r1434, %r1435, %r1451;
	// end inline asm
	and.b32  	%r1554, %r1383, %r1434;
	and.b32  	%r1555, %r1554, 3;
	shl.b32 	%r1556, %r1554, 8;
	and.b32  	%r1557, %r1556, -1024;
	add.s32 	%r1558, %r235, %r1557;
	add.s32 	%r1559, %r1558, %r1555;
	ld.shared.u8 	%rs196, [%r1559];
	add.s16 	%rs197, %rs196, 1;
	st.shared.u8 	[%r1559], %rs197;
	// begin inline asm
	shr.b32 %r1437, %r1438, %r1451;
	// end inline asm
	and.b32  	%r1560, %r1383, %r1437;
	and.b32  	%r1561, %r1560, 3;
	shl.b32 	%r1562, %r1560, 8;
	and.b32  	%r1563, %r1562, -1024;
	add.s32 	%r1564, %r235, %r1563;
	add.s32 	%r1565, %r1564, %r1561;
	ld.shared.u8 	%rs198, [%r1565];
	add.s16 	%rs199, %rs198, 1;
	st.shared.u8 	[%r1565], %rs199;
	// begin inline asm
	shr.b32 %r1440, %r1441, %r1451;
	// end inline asm
	and.b32  	%r1566, %r1383, %r1440;
	and.b32  	%r1567, %r1566, 3;
	shl.b32 	%r1568, %r1566, 8;
	and.b32  	%r1569, %r1568, -1024;
	add.s32 	%r1570, %r235, %r1569;
	add.s32 	%r1571, %r1570, %r1567;
	ld.shared.u8 	%rs200, [%r1571];
	add.s16 	%rs201, %rs200, 1;
	st.shared.u8 	[%r1571], %rs201;
	// begin inline asm
	shr.b32 %r1443, %r1444, %r1451;
	// end inline asm
	and.b32  	%r1572, %r1383, %r1443;
	and.b32  	%r1573, %r1572, 3;
	shl.b32 	%r1574, %r1572, 8;
	and.b32  	%r1575, %r1574, -1024;
	add.s32 	%r1576, %r235, %r1575;
	add.s32 	%r1577, %r1576, %r1573;
	ld.shared.u8 	%rs202, [%r1577];
	add.s16 	%rs203, %rs202, 1;
	st.shared.u8 	[%r1577], %rs203;
	// begin inline asm
	shr.b32 %r1446, %r1447, %r1451;
	// end inline asm
	and.b32  	%r1578, %r1383, %r1446;
	and.b32  	%r1579, %r1578, 3;
	shl.b32 	%r1580, %r1578, 8;
	and.b32  	%r1581, %r1580, -1024;
	add.s32 	%r1582, %r235, %r1581;
	add.s32 	%r1583, %r1582, %r1579;
	ld.shared.u8 	%rs204, [%r1583];
	add.s16 	%rs205, %rs204, 1;
	st.shared.u8 	[%r1583], %rs205;
	// begin inline asm
	shr.b32 %r1449, %r1450, %r1451;
	// end inline asm
	and.b32  	%r1584, %r1383, %r1449;
	and.b32  	%r1585, %r1584, 3;
	shl.b32 	%r1586, %r1584, 8;
	and.b32  	%r1587, %r1586, -1024;
	add.s32 	%r1588, %r235, %r1587;
	add.s32 	%r1589, %r1588, %r1585;
	ld.shared.u8 	%rs206, [%r1589];
	add.s16 	%rs207, %rs206, 1;
	st.shared.u8 	[%r1589], %rs207;
	add.s64 	%rd1663, %rd1663, 5888;
	sub.s64 	%rd1683, %rd2, %rd1663;
	setp.gt.s64 	%p8, %rd1683, 5887;
	@%p8 bra 	$L__BB15_109;
$L__BB15_110:
	setp.le.s64 	%p9, %rd1683, %rd8;
	@%p9 bra 	$L__BB15_116;
	mov.b32 	%r1591, 0;
	mov.b32 	%r1592, 6;
	// begin inline asm
	bmsk.clamp.b32 %r1590, %r1591, %r1592;
	// end inline asm
	not.b64 	%rd420, %rd8;
	add.s64 	%rd51, %rd1683, %rd420;
	and.b64  	%rd421, %rd51, 768;
	setp.eq.s64 	%p10, %rd421, 768;
	mov.u64 	%rd1686, %rd8;
	@%p10 bra 	$L__BB15_114;
	shr.u64 	%rd423, %rd51, 8;
	add.s64 	%rd424, %rd423, 1;
	and.b64  	%rd52, %rd424, 3;
	mov.b64 	%rd1685, 0;
	mov.u64 	%rd1686, %rd8;
$L__BB15_113:
	.pragma "nounroll";
	add.s64 	%rd425, %rd1686, %rd1663;
	shl.b64 	%rd426, %rd425, 2;
	add.s64 	%rd427, %rd3, %rd426;
	ld.global.u32 	%r1594, [%rd427];
	mov.b32 	%r1595, 0;
	// begin inline asm
	shr.b32 %r1593, %r1594, %r1595;
	// end inline asm
	and.b32  	%r1596, %r1590, %r1593;
	and.b32  	%r1597, %r1596, 3;
	shl.b32 	%r1598, %r1596, 8;
	and.b32  	%r1599, %r1598, -1024;
	add.s32 	%r1600, %r235, %r1599;
	add.s32 	%r1601, %r1600, %r1597;
	ld.shared.u8 	%rs208, [%r1601];
	add.s16 	%rs209, %rs208, 1;
	st.shared.u8 	[%r1601], %rs209;
	add.s64 	%rd1686, %rd1686, 256;
	add.s64 	%rd1685, %rd1685, 1;
	setp.ne.s64 	%p11, %rd1685, %rd52;
	@%p11 bra 	$L__BB15_113;
$L__BB15_114:
	setp.lt.u64 	%p12, %rd51, 768;
	@%p12 bra 	$L__BB15_116;
$L__BB15_115:
	add.s64 	%rd428, %rd1686, %rd1663;
	shl.b64 	%rd429, %rd428, 2;
	add.s64 	%rd430, %rd3, %rd429;
	ld.global.u32 	%r1603, [%rd430];
	mov.b32 	%r1613, 0;
	// begin inline asm
	shr.b32 %r1602, %r1603, %r1613;
	// end inline asm
	and.b32  	%r1614, %r1590, %r1602;
	and.b32  	%r1615, %r1614, 3;
	shl.b32 	%r1616, %r1614, 8;
	and.b32  	%r1617, %r1616, -1024;
	add.s32 	%r1618, %r235, %r1617;
	add.s32 	%r1619, %r1618, %r1615;
	ld.shared.u8 	%rs210, [%r1619];
	add.s16 	%rs211, %rs210, 1;
	st.shared.u8 	[%r1619], %rs211;
	ld.global.u32 	%r1606, [%rd430+1024];
	// begin inline asm
	shr.b32 %r1605, %r1606, %r1613;
	// end inline asm
	and.b32  	%r1620, %r1590, %r1605;
	and.b32  	%r1621, %r1620, 3;
	shl.b32 	%r1622, %r1620, 8;
	and.b32  	%r1623, %r1622, -1024;
	add.s32 	%r1624, %r235, %r1623;
	add.s32 	%r1625, %r1624, %r1621;
	ld.shared.u8 	%rs212, [%r1625];
	add.s16 	%rs213, %rs212, 1;
	st.shared.u8 	[%r1625], %rs213;
	ld.global.u32 	%r1609, [%rd430+2048];
	// begin inline asm
	shr.b32 %r1608, %r1609, %r1613;
	// end inline asm
	and.b32  	%r1626, %r1590, %r1608;
	and.b32  	%r1627, %r1626, 3;
	shl.b32 	%r1628, %r1626, 8;
	and.b32  	%r1629, %r1628, -1024;
	add.s32 	%r1630, %r235, %r1629;
	add.s32 	%r1631, %r1630, %r1627;
	ld.shared.u8 	%rs214, [%r1631];
	add.s16 	%rs215, %rs214, 1;
	st.shared.u8 	[%r1631], %rs215;
	ld.global.u32 	%r1612, [%rd430+3072];
	// begin inline asm
	shr.b32 %r1611, %r1612, %r1613;
	// end inline asm
	and.b32  	%r1632, %r1590, %r1611;
	and.b32  	%r1633, %r1632, 3;
	shl.b32 	%r1634, %r1632, 8;
	and.b32  	%r1635, %r1634, -1024;
	add.s32 	%r1636, %r235, %r1635;
	add.s32 	%r1637, %r1636, %r1633;
	ld.shared.u8 	%rs216, [%r1637];
	add.s16 	%rs217, %rs216, 1;
	st.shared.u8 	[%r1637], %rs217;
	add.s64 	%rd1686, %rd1686, 1024;
	setp.lt.s64 	%p13, %rd1686, %rd1683;
	@%p13 bra 	$L__BB15_115;
$L__BB15_116:
	cvt.u32.u64 	%r1639, %rd8;
	bar.sync 	0;
	shr.u32 	%r241, %r1639, 5;
	// begin inline asm
	mov.u32 %r1638, %laneid;
	// end inline asm
	setp.gt.u32 	%p14, %r1639, 511;
	@%p14 bra 	$L__BB15_118;
	shl.b32 	%r1640, %r241, 10;
	add.s32 	%r1642, %r1078, %r1640;
	shl.b32 	%r1643, %r1638, 2;
	add.s32 	%r1644, %r1642, %r1643;
	ld.shared.u32 	%r1645, [%r1644];
	bfe.u32 	%r1646, %r1645, 0, 8;
	bfe.u32 	%r1647, %r1645, 8, 8;
	bfe.u32 	%r1648, %r1645, 16, 8;
	bfe.u32 	%r1649, %r1645, 24, 8;
	cvt.u64.u32 	%rd431, %r1646;
	and.b64  	%rd432, %rd431, 255;
	add.s64 	%rd433, %rd1662, %rd432;
	cvt.u64.u32 	%rd434, %r1647;
	and.b64  	%rd435, %rd434, 255;
	add.s64 	%rd436, %rd1661, %rd435;
	cvt.u64.u32 	%rd437, %r1648;
	and.b64  	%rd438, %rd437, 255;
	add.s64 	%rd439, %rd1660, %rd438;
	cvt.u64.u32 	%rd440, %r1649;
	and.b64  	%rd441, %rd440, 255;
	add.s64 	%rd442, %rd1659, %rd441;
	ld.shared.u32 	%r1650, [%r1644+128];
	bfe.u32 	%r1651, %r1650, 0, 8;
	bfe.u32 	%r1652, %r1650, 8, 8;
	bfe.u32 	%r1653, %r1650, 16, 8;
	bfe.u32 	%r1654, %r1650, 24, 8;
	cvt.u64.u32 	%rd443, %r1651;
	and.b64  	%rd444, %rd443, 255;
	add.s64 	%rd445, %rd433, %rd444;
	cvt.u64.u32 	%rd446, %r1652;
	and.b64  	%rd447, %rd446, 255;
	add.s64 	%rd448, %rd436, %rd447;
	cvt.u64.u32 	%rd449, %r1653;
	and.b64  	%rd450, %rd449, 255;
	add.s64 	%rd451, %rd439, %rd450;
	cvt.u64.u32 	%rd452, %r1654;
	and.b64  	%rd453, %rd452, 255;
	add.s64 	%rd454, %rd442, %rd453;
	ld.shared.u32 	%r1655, [%r1644+256];
	bfe.u32 	%r1656, %r1655, 0, 8;
	bfe.u32 	%r1657, %r1655, 8, 8;
	bfe.u32 	%r1658, %r1655, 16, 8;
	bfe.u32 	%r1659, %r1655, 24, 8;
	cvt.u64.u32 	%rd455, %r1656;
	and.b64  	%rd456, %rd455, 255;
	add.s64 	%rd457, %rd445, %rd456;
	cvt.u64.u32 	%rd458, %r1657;
	and.b64  	%rd459, %rd458, 255;
	add.s64 	%rd460, %rd448, %rd459;
	cvt.u64.u32 	%rd461, %r1658;
	and.b64  	%rd462, %rd461, 255;
	add.s64 	%rd463, %rd451, %rd462;
	cvt.u64.u32 	%rd464, %r1659;
	and.b64  	%rd465, %rd464, 255;
	add.s64 	%rd466, %rd454, %rd465;
	ld.shared.u32 	%r1660, [%r1644+384];
	bfe.u32 	%r1661, %r1660, 0, 8;
	bfe.u32 	%r1662, %r1660, 8, 8;
	bfe.u32 	%r1663, %r1660, 16, 8;
	bfe.u32 	%r1664, %r1660, 24, 8;
	cvt.u64.u32 	%rd467, %r1661;
	and.b64  	%rd468, %rd467, 255;
	add.s64 	%rd469, %rd457, %rd468;
	cvt.u64.u32 	%rd470, %r1662;
	and.b64  	%rd471, %rd470, 255;
	add.s64 	%rd472, %rd460, %rd471;
	cvt.u64.u32 	%rd473, %r1663;
	and.b64  	%rd474, %rd473, 255;
	add.s64 	%rd475, %rd463, %rd474;
	cvt.u64.u32 	%rd476, %r1664;
	and.b64  	%rd477, %rd476, 255;
	add.s64 	%rd478, %rd466, %rd477;
	ld.shared.u32 	%r1665, [%r1644+512];
	bfe.u32 	%r1666, %r1665, 0, 8;
	bfe.u32 	%r1667, %r1665, 8, 8;
	bfe.u32 	%r1668, %r1665, 16, 8;
	bfe.u32 	%r1669, %r1665, 24, 8;
	cvt.u64.u32 	%rd479, %r1666;
	and.b64  	%rd480, %rd479, 255;
	add.s64 	%rd481, %rd469, %rd480;
	cvt.u64.u32 	%rd482, %r1667;
	and.b64  	%rd483, %rd482, 255;
	add.s64 	%rd484, %rd472, %rd483;
	cvt.u64.u32 	%rd485, %r1668;
	and.b64  	%rd486, %rd485, 255;
	add.s64 	%rd487, %rd475, %rd486;
	cvt.u64.u32 	%rd488, %r1669;
	and.b64  	%rd489, %rd488, 255;
	add.s64 	%rd490, %rd478, %rd489;
	ld.shared.u32 	%r1670, [%r1644+640];
	bfe.u32 	%r1671, %r1670, 0, 8;
	bfe.u32 	%r1672, %r1670, 8, 8;
	bfe.u32 	%r1673, %r1670, 16, 8;
	bfe.u32 	%r1674, %r1670, 24, 8;
	cvt.u64.u32 	%rd491, %r1671;
	and.b64  	%rd492, %rd491, 255;
	add.s64 	%rd493, %rd481, %rd492;
	cvt.u64.u32 	%rd494, %r1672;
	and.b64  	%rd495, %rd494, 255;
	add.s64 	%rd496, %rd484, %rd495;
	cvt.u64.u32 	%rd497, %r1673;
	and.b64  	%rd498, %rd497, 255;
	add.s64 	%rd499, %rd487, %rd498;
	cvt.u64.u32 	%rd500, %r1674;
	and.b64  	%rd501, %rd500, 255;
	add.s64 	%rd502, %rd490, %rd501;
	ld.shared.u32 	%r1675, [%r1644+768];
	bfe.u32 	%r1676, %r1675, 0, 8;
	bfe.u32 	%r1677, %r1675, 8, 8;
	bfe.u32 	%r1678, %r1675, 16, 8;
	bfe.u32 	%r1679, %r1675, 24, 8;
	cvt.u64.u32 	%rd503, %r1676;
	and.b64  	%rd504, %rd503, 255;
	add.s64 	%rd505, %rd493, %rd504;
	cvt.u64.u32 	%rd506, %r1677;
	and.b64  	%rd507, %rd506, 255;
	add.s64 	%rd508, %rd496, %rd507;
	cvt.u64.u32 	%rd509, %r1678;
	and.b64  	%rd510, %rd509, 255;
	add.s64 	%rd511, %rd499, %rd510;
	cvt.u64.u32 	%rd512, %r1679;
	and.b64  	%rd513, %rd512, 255;
	add.s64 	%rd514, %rd502, %rd513;
	ld.shared.u32 	%r1680, [%r1644+896];
	bfe.u32 	%r1681, %r1680, 0, 8;
	bfe.u32 	%r1682, %r1680, 8, 8;
	bfe.u32 	%r1683, %r1680, 16, 8;
	bfe.u32 	%r1684, %r1680, 24, 8;
	cvt.u64.u32 	%rd515, %r1681;
	and.b64  	%rd516, %rd515, 255;
	add.s64 	%rd1662, %rd505, %rd516;
	cvt.u64.u32 	%rd517, %r1682;
	and.b64  	%rd518, %rd517, 255;
	add.s64 	%rd1661, %rd508, %rd518;
	cvt.u64.u32 	%rd519, %r1683;
	and.b64  	%rd520, %rd519, 255;
	add.s64 	%rd1660, %rd511, %rd520;
	cvt.u64.u32 	%rd521, %r1684;
	and.b64  	%rd522, %rd521, 255;
	add.s64 	%rd1659, %rd514, %rd522;
$L__BB15_118:
	setp.gt.u32 	%p15, %r1639, 255;
	@%p15 bra 	$L__BB15_120;
	shl.b32 	%r1686, %r241, 10;
	add.s32 	%r1688, %r1078, %r1686;
	shl.b32 	%r1689, %r1638, 2;
	add.s32 	%r1690, %r1688, %r1689;
	ld.shared.u32 	%r1691, [%r1690+8192];
	bfe.u32 	%r1692, %r1691, 0, 8;
	bfe.u32 	%r1693, %r1691, 8, 8;
	bfe.u32 	%r1694, %r1691, 16, 8;
	bfe.u32 	%r1695, %r1691, 24, 8;
	cvt.u64.u32 	%rd523, %r1692;
	and.b64  	%rd524, %rd523, 255;
	add.s64 	%rd525, %rd1681, %rd524;
	cvt.u64.u32 	%rd526, %r1693;
	and.b64  	%rd527, %rd526, 255;
	add.s64 	%rd528, %rd1680, %rd527;
	cvt.u64.u32 	%rd529, %r1694;
	and.b64  	%rd530, %rd529, 255;
	add.s64 	%rd531, %rd1679, %rd530;
	cvt.u64.u32 	%rd532, %r1695;
	and.b64  	%rd533, %rd532, 255;
	add.s64 	%rd534, %rd1678, %rd533;
	ld.shared.u32 	%r1696, [%r1690+8320];
	bfe.u32 	%r1697, %r1696, 0, 8;
	bfe.u32 	%r1698, %r1696, 8, 8;
	bfe.u32 	%r1699, %r1696, 16, 8;
	bfe.u32 	%r1700, %r1696, 24, 8;
	cvt.u64.u32 	%rd535, %r1697;
	and.b64  	%rd536, %rd535, 255;
	add.s64 	%rd537, %rd525, %rd536;
	cvt.u64.u32 	%rd538, %r1698;
	and.b64  	%rd539, %rd538, 255;
	add.s64 	%rd540, %rd528, %rd539;
	cvt.u64.u32 	%rd541, %r1699;
	and.b64  	%rd542, %rd541, 255;
	add.s64 	%rd543, %rd531, %rd542;
	cvt.u64.u32 	%rd544, %r1700;
	and.b64  	%rd545, %rd544, 255;
	add.s64 	%rd546, %rd534, %rd545;
	ld.shared.u32 	%r1701, [%r1690+8448];
	bfe.u32 	%r1702, %r1701, 0, 8;
	bfe.u32 	%r1703, %r1701, 8, 8;
	bfe.u32 	%r1704, %r1701, 16, 8;
	bfe.u32 	%r1705, %r1701, 24, 8;
	cvt.u64.u32 	%rd547, %r1702;
	and.b64  	%rd548, %rd547, 255;
	add.s64 	%rd549, %rd537, %rd548;
	cvt.u64.u32 	%rd550, %r1703;
	and.b64  	%rd551, %rd550, 255;
	add.s64 	%rd552, %rd540, %rd551;
	cvt.u64.u32 	%rd553, %r1704;
	and.b64  	%rd554, %rd553, 255;
	add.s64 	%rd555, %rd543, %rd554;
	cvt.u64.u32 	%rd556, %r1705;
	and.b64  	%rd557, %rd556, 255;
	add.s64 	%rd558, %rd546, %rd557;
	ld.shared.u32 	%r1706, [%r1690+8576];
	bfe.u32 	%r1707, %r1706, 0, 8;
	bfe.u32 	%r1708, %r1706, 8, 8;
	bfe.u32 	%r1709, %r1706, 16, 8;
	bfe.u32 	%r1710, %r1706, 24, 8;
	cvt.u64.u32 	%rd559, %r1707;
	and.b64  	%rd560, %rd559, 255;
	add.s64 	%rd561, %rd549, %rd560;
	cvt.u64.u32 	%rd562, %r1708;
	and.b64  	%rd563, %rd562, 255;
	add.s64 	%rd564, %rd552, %rd563;
	cvt.u64.u32 	%rd565, %r1709;
	and.b64  	%rd566, %rd565, 255;
	add.s64 	%rd567, %rd555, %rd566;
	cvt.u64.u32 	%rd568, %r1710;
	and.b64  	%rd569, %rd568, 255;
	add.s64 	%rd570, %rd558, %rd569;
	ld.shared.u32 	%r1711, [%r1690+8704];
	bfe.u32 	%r1712, %r1711, 0, 8;
	bfe.u32 	%r1713, %r1711, 8, 8;
	bfe.u32 	%r1714, %r1711, 16, 8;
	bfe.u32 	%r1715, %r1711, 24, 8;
	cvt.u64.u32 	%rd571, %r1712;
	and.b64  	%rd572, %rd571, 255;
	add.s64 	%rd573, %rd561, %rd572;
	cvt.u64.u32 	%rd574, %r1713;
	and.b64  	%rd575, %rd574, 255;
	add.s64 	%rd576, %rd564, %rd575;
	cvt.u64.u32 	%rd577, %r1714;
	and.b64  	%rd578, %rd577, 255;
	add.s64 	%rd579, %rd567, %rd578;
	cvt.u64.u32 	%rd580, %r1715;
	and.b64  	%rd581, %rd580, 255;
	add.s64 	%rd582, %rd570, %rd581;
	ld.shared.u32 	%r1716, [%r1690+8832];
	bfe.u32 	%r1717, %r1716, 0, 8;
	bfe.u32 	%r1718, %r1716, 8, 8;
	bfe.u32 	%r1719, %r1716, 16, 8;
	bfe.u32 	%r1720, %r1716, 24, 8;
	cvt.u64.u32 	%rd583, %r1717;
	and.b64  	%rd584, %rd583, 255;
	add.s64 	%rd585, %rd573, %rd584;
	cvt.u64.u32 	%rd586, %r1718;
	and.b64  	%rd587, %rd586, 255;
	add.s64 	%rd588, %rd576, %rd587;
	cvt.u64.u32 	%rd589, %r1719;
	and.b64  	%rd590, %rd589, 255;
	add.s64 	%rd591, %rd579, %rd590;
	cvt.u64.u32 	%rd592, %r1720;
	and.b64  	%rd593, %rd592, 255;
	add.s64 	%rd594, %rd582, %rd593;
	ld.shared.u32 	%r1721, [%r1690+8960];
	bfe.u32 	%r1722, %r1721, 0, 8;
	bfe.u32 	%r1723, %r1721, 8, 8;
	bfe.u32 	%r1724, %r1721, 16, 8;
	bfe.u32 	%r1725, %r1721, 24, 8;
	cvt.u64.u32 	%rd595, %r1722;
	and.b64  	%rd596, %rd595, 255;
	add.s64 	%rd597, %rd585, %rd596;
	cvt.u64.u32 	%rd598, %r1723;
	and.b64  	%rd599, %rd598, 255;
	add.s64 	%rd600, %rd588, %rd599;
	cvt.u64.u32 	%rd601, %r1724;
	and.b64  	%rd602, %rd601, 255;
	add.s64 	%rd603, %rd591, %rd602;
	cvt.u64.u32 	%rd604, %r1725;
	and.b64  	%rd605, %rd604, 255;
	add.s64 	%rd606, %rd594, %rd605;
	ld.shared.u32 	%r1726, [%r1690+9088];
	bfe.u32 	%r1727, %r1726, 0, 8;
	bfe.u32 	%r1728, %r1726, 8, 8;
	bfe.u32 	%r1729, %r1726, 16, 8;
	bfe.u32 	%r1730, %r1726, 24, 8;
	cvt.u64.u32 	%rd607, %r1727;
	and.b64  	%rd608, %rd607, 255;
	add.s64 	%rd1681, %rd597, %rd608;
	cvt.u64.u32 	%rd609, %r1728;
	and.b64  	%rd610, %rd609, 255;
	add.s64 	%rd1680, %rd600, %rd610;
	cvt.u64.u32 	%rd611, %r1729;
	and.b64  	%rd612, %rd611, 255;
	add.s64 	%rd1679, %rd603, %rd612;
	cvt.u64.u32 	%rd613, %r1730;
	and.b64  	%rd614, %rd613, 255;
	add.s64 	%rd1678, %rd606, %rd614;
$L__BB15_120:
	setp.gt.u32 	%p16, %r1639, 511;
	bar.sync 	0;
	shl.b32 	%r1732, %r1638, 9;
	add.s32 	%r243, %r1078, %r1732;
	@%p16 bra 	$L__BB15_122;
	and.b32  	%r1735, %r1639, 480;
	add.s32 	%r1736, %r243, %r1735;
	st.shared.v2.u64 	[%r1736], {%rd1662, %rd1661};
	st.shared.v2.u64 	[%r1736+16], {%rd1660, %rd1659};
$L__BB15_122:
	setp.gt.u32 	%p17, %r1639, 255;
	@%p17 bra 	$L__BB15_124;
	and.b32  	%r1739, %r1639, 224;
	add.s32 	%r1740, %r243, %r1739;
	st.shared.v2.u64 	[%r1740+256], {%rd1681, %rd1680};
	st.shared.v2.u64 	[%r1740+272], {%rd1679, %rd1678};
$L__BB15_124:
	bar.sync 	0;
	setp.gt.u32 	%p18, %r1639, 63;
	shl.b32 	%r1742, %r1639, 2;
	add.s32 	%r244, %r235, %r1742;
	@%p18 bra 	$L__BB15_126;
	ld.shared.u64 	%rd616, [%r244];
	ld.shared.u64 	%rd617, [%r244+512];
	add.s64 	%rd618, %rd617, %rd616;
	ld.shared.u64 	%rd619, [%r244+1024];
	add.s64 	%rd620, %rd619, %rd618;
	ld.shared.u64 	%rd621, [%r244+1536];
	add.s64 	%rd622, %rd621, %rd620;
	ld.shared.u64 	%rd623, [%r244+2048];
	add.s64 	%rd624, %rd623, %rd622;
	ld.shared.u64 	%rd625, [%r244+2560];
	add.s64 	%rd626, %rd625, %rd624;
	ld.shared.u64 	%rd627, [%r244+3072];
	add.s64 	%rd628, %rd627, %rd626;
	ld.shared.u64 	%rd629, [%r244+3584];
	add.s64 	%rd630, %rd629, %rd628;
	ld.shared.u64 	%rd631, [%r244+4096];
	add.s64 	%rd632, %rd631, %rd630;
	ld.shared.u64 	%rd633, [%r244+4608];
	add.s64 	%rd634, %rd633, %rd632;
	ld.shared.u64 	%rd635, [%r244+5120];
	add.s64 	%rd636, %rd635, %rd634;
	ld.shared.u64 	%rd637, [%r244+5632];
	add.s64 	%rd638, %rd637, %rd636;
	ld.shared.u64 	%rd639, [%r244+6144];
	add.s64 	%rd640, %rd639, %rd638;
	ld.shared.u64 	%rd641, [%r244+6656];
	add.s64 	%rd642, %rd641, %rd640;
	ld.shared.u64 	%rd643, [%r244+7168];
	add.s64 	%rd644, %rd643, %rd642;
	ld.shared.u64 	%rd645, [%r244+7680];
	add.s64 	%rd646, %rd645, %rd644;
	ld.shared.u64 	%rd647, [%r244+8192];
	add.s64 	%rd648, %rd647, %rd646;
	ld.shared.u64 	%rd649, [%r244+8704];
	add.s64 	%rd650, %rd649, %rd648;
	ld.shared.u64 	%rd651, [%r244+9216];
	add.s64 	%rd652, %rd651, %rd650;
	ld.shared.u64 	%rd653, [%r244+9728];
	add.s64 	%rd654, %rd653, %rd652;
	ld.shared.u64 	%rd655, [%r244+10240];
	add.s64 	%rd656, %rd655, %rd654;
	ld.shared.u64 	%rd657, [%r244+10752];
	add.s64 	%rd658, %rd657, %rd656;
	ld.shared.u64 	%rd659, [%r244+11264];
	add.s64 	%rd660, %rd659, %rd658;
	ld.shared.u64 	%rd661, [%r244+11776];
	add.s64 	%rd662, %rd661, %rd660;
	ld.shared.u64 	%rd663, [%r244+12288];
	add.s64 	%rd664, %rd663, %rd662;
	ld.shared.u64 	%rd665, [%r244+12800];
	add.s64 	%rd666, %rd665, %rd664;
	ld.shared.u64 	%rd667, [%r244+13312];
	add.s64 	%rd668, %rd667, %rd666;
	ld.shared.u64 	%rd669, [%r244+13824];
	add.s64 	%rd670, %rd669, %rd668;
	ld.shared.u64 	%rd671, [%r244+14336];
	add.s64 	%rd672, %rd671, %rd670;
	ld.shared.u64 	%rd673, [%r244+14848];
	add.s64 	%rd674, %rd673, %rd672;
	ld.shared.u64 	%rd675, [%r244+15360];
	add.s64 	%rd676, %rd675, %rd674;
	ld.shared.u64 	%rd677, [%r244+15872];
	add.s64 	%rd1696, %rd677, %rd676;
$L__BB15_126:
	bar.sync 	0;
	shr.u32 	%r1744, %r1639, 3;
	add.s32 	%r1745, %r1744, %r1639;
	shl.b32 	%r1746, %r1745, 3;
	add.s32 	%r1748, %r1078, 1040;
	add.s32 	%r245, %r1748, %r1746;
	st.shared.u64 	[%r245], %rd1696;
	bar.sync 	0;
	setp.gt.u32 	%p19, %r1639, 31;
	mad.lo.s32 	%r246, %r1639, 72, %r1748;
	@%p19 bra 	$L__BB15_128;
	ld.shared.u64 	%rd678, [%r246];
	ld.shared.u64 	%rd679, [%r246+8];
	ld.shared.u64 	%rd680, [%r246+16];
	ld.shared.u64 	%rd681, [%r246+24];
	ld.shared.u64 	%rd682, [%r246+32];
	ld.shared.u64 	%rd683, [%r246+40];
	ld.shared.u64 	%rd684, [%r246+48];
	ld.shared.u64 	%rd685, [%r246+56];
	add.s64 	%rd686, %rd679, %rd678;
	add.s64 	%rd687, %rd686, %rd680;
	add.s64 	%rd688, %rd687, %rd681;
	add.s64 	%rd689, %rd688, %rd682;
	add.s64 	%rd690, %rd689, %rd683;
	add.s64 	%rd691, %rd690, %rd684;
	add.s64 	%rd692, %rd691, %rd685;
	mov.b64 	{%r1750, %r1755}, %rd692;
	mov.b32 	%r1756, 1;
	mov.b32 	%r1797, 0;
	mov.b32 	%r1798, -1;
	// begin inline asm
	shfl.sync.up.b32 %r1749, %r1750, %r1756, %r1797, %r1798;
	// end inline asm
	// begin inline asm
	shfl.sync.up.b32 %r1754, %r1755, %r1756, %r1797, %r1798;
	// end inline asm
	mov.b64 	%rd693, {%r1749, %r1754};
	setp.lt.s32 	%p20, %r1638, 1;
	selp.b64 	%rd694, 0, %rd693, %p20;
	add.s64 	%rd695, %rd694, %rd692;
	mov.b64 	{%r1760, %r1765}, %rd695;
	mov.b32 	%r1766, 2;
	// begin inline asm
	shfl.sync.up.b32 %r1759, %r1760, %r1766, %r1797, %r1798;
	// end inline asm
	// begin inline asm
	shfl.sync.up.b32 %r1764, %r1765, %r1766, %r1797, %r1798;
	// end inline asm
	mov.b64 	%rd696, {%r1759, %r1764};
	setp.lt.s32 	%p21, %r1638, 2;
	selp.b64 	%rd697, 0, %rd696, %p21;
	add.s64 	%rd698, %rd697, %rd695;
	mov.b64 	{%r1770, %r1775}, %rd698;
	mov.b32 	%r1776, 4;
	// begin inline asm
	shfl.sync.up.b32 %r1769, %r1770, %r1776, %r1797, %r1798;
	// end inline asm
	// begin inline asm
	shfl.sync.up.b32 %r1774, %r1775, %r1776, %r1797, %r1798;
	// end inline asm
	mov.b64 	%rd699, {%r1769, %r1774};
	setp.lt.s32 	%p22, %r1638, 4;
	selp.b64 	%rd700, 0, %rd699, %p22;
	add.s64 	%rd701, %rd700, %rd698;
	mov.b64 	{%r1780, %r1785}, %rd701;
	mov.b32 	%r1786, 8;
	// begin inline asm
	shfl.sync.up.b32 %r1779, %r1780, %r1786, %r1797, %r1798;
	// end inline asm
	// begin inline asm
	shfl.sync.up.b32 %r1784, %r1785, %r1786, %r1797, %r1798;
	// end inline asm
	mov.b64 	%rd702, {%r1779, %r1784};
	setp.lt.s32 	%p23, %r1638, 8;
	selp.b64 	%rd703, 0, %rd702, %p23;
	add.s64 	%rd704, %rd703, %rd701;
	mov.b64 	{%r1790, %r1795}, %rd704;
	mov.b32 	%r1796, 16;
	// begin inline asm
	shfl.sync.up.b32 %r1789, %r1790, %r1796, %r1797, %r1798;
	// end inline asm
	// begin inline asm
	shfl.sync.up.b32 %r1794, %r1795, %r1796, %r1797, %r1798;
	// end inline asm
	mov.b64 	%rd705, {%r1789, %r1794};
	setp.lt.s32 	%p24, %r1638, 16;
	selp.b64 	%rd706, 0, %rd705, %p24;
	add.s64 	%rd707, %rd706, %rd704;
	sub.s64 	%rd708, %rd707, %rd692;
	ld.shared.u64 	%rd709, [%r246];
	ld.shared.u64 	%rd710, [%r246+8];
	ld.shared.u64 	%rd711, [%r246+16];
	ld.shared.u64 	%rd712, [%r246+24];
	ld.shared.u64 	%rd713, [%r246+32];
	ld.shared.u64 	%rd714, [%r246+40];
	ld.shared.u64 	%rd715, [%r246+48];
	add.s64 	%rd716, %rd709, %rd708;
	add.s64 	%rd717, %rd710, %rd716;
	add.s64 	%rd718, %rd711, %rd717;
	add.s64 	%rd719, %rd712, %rd718;
	add.s64 	%rd720, %rd713, %rd719;
	add.s64 	%rd721, %rd714, %rd720;
	add.s64 	%rd722, %rd715, %rd721;
	st.shared.u64 	[%r246], %rd708;
	st.shared.u64 	[%r246+8], %rd716;
	st.shared.u64 	[%r246+16], %rd717;
	st.shared.u64 	[%r246+24], %rd718;
	st.shared.u64 	[%r246+32], %rd719;
	st.shared.u64 	[%r246+40], %rd720;
	st.shared.u64 	[%r246+48], %rd721;
	st.shared.u64 	[%r246+56], %rd722;
$L__BB15_128:
	setp.gt.u32 	%p25, %r1639, 63;
	bar.sync 	0;
	ld.shared.u64 	%rd1700, [%r245];
	bar.sync 	0;
	setp.eq.s64 	%p26, %rd1700, 0;
	setp.eq.s64 	%p27, %rd1700, %rd2;
	or.pred  	%p28, %p26, %p27;
	or.pred  	%p30, %p25, %p28;
	selp.u32 	%r1800, 1, 0, %p30;
	{ 
	.reg .pred 	%p1; 
	.reg .pred 	%p2; 
	setp.ne.u32 	%p1, %r1800, 0; 
	bar.red.and.pred 	%p2, 0, %p1; 
	selp.u32 	%r1801, 1, 0, %p2; 
	}
	setp.ne.s32 	%p31, %r1801, 0;
	@%p31 bra 	$L__BB15_246;
	mov.b64 	%rd1698, 0;
	cvt.u64.u32 	%rd727, %r1076;
	add.s32 	%r1981, %r235, %r1077;
	mad.lo.s32 	%r1982, %r1076, 84, %r1981;
$L__BB15_130:
	.pragma "nounroll";
	setp.ne.s32 	%p80, %r1638, 31;
	add.s64 	%rd728, %rd1698, %rd727;
	shl.b64 	%rd729, %rd728, 2;
	add.s64 	%rd86, %rd3, %rd729;
	ld.global.u32 	%r1955, [%rd86];
	ld.global.u32 	%r1956, [%rd86+1024];
	ld.global.u32 	%r1957, [%rd86+2048];
	ld.global.u32 	%r1958, [%rd86+3072];
	ld.global.u32 	%r1959, [%rd86+4096];
	ld.global.u32 	%r1960, [%rd86+5120];
	ld.global.u32 	%r1961, [%rd86+6144];
	ld.global.u32 	%r1962, [%rd86+7168];
	ld.global.u32 	%r1963, [%rd86+8192];
	ld.global.u32 	%r1964, [%rd86+9216];
	ld.global.u32 	%r1965, [%rd86+10240];
	ld.global.u32 	%r1966, [%rd86+11264];
	ld.global.u32 	%r1967, [%rd86+12288];
	ld.global.u32 	%r1968, [%rd86+13312];
	ld.global.u32 	%r1969, [%rd86+14336];
	ld.global.u32 	%r1970, [%rd86+15360];
	ld.global.u32 	%r1971, [%rd86+16384];
	ld.global.u32 	%r1972, [%rd86+17408];
	ld.global.u32 	%r1973, [%rd86+18432];
	ld.global.u32 	%r1974, [%rd86+19456];
	ld.global.u32 	%r1975, [%rd86+20480];
	ld.global.u32 	%r1976, [%rd86+21504];
	ld.global.u32 	%r1977, [%rd86+22528];
	st.shared.u32 	[%r235], %r1955;
	st.shared.u32 	[%r235+1024], %r1956;
	st.shared.u32 	[%r235+2048], %r1957;
	st.shared.u32 	[%r235+3072], %r1958;
	st.shared.u32 	[%r235+4096], %r1959;
	st.shared.u32 	[%r235+5120], %r1960;
	st.shared.u32 	[%r235+6144], %r1961;
	st.shared.u32 	[%r235+7168], %r1962;
	st.shared.u32 	[%r235+8192], %r1963;
	st.shared.u32 	[%r235+9216], %r1964;
	st.shared.u32 	[%r235+10240], %r1965;
	st.shared.u32 	[%r235+11264], %r1966;
	st.shared.u32 	[%r235+12288], %r1967;
	st.shared.u32 	[%r235+13312], %r1968;
	st.shared.u32 	[%r235+14336], %r1969;
	st.shared.u32 	[%r235+15360], %r1970;
	st.shared.u32 	[%r235+16384], %r1971;
	st.shared.u32 	[%r235+17408], %r1972;
	st.shared.u32 	[%r235+18432], %r1973;
	st.shared.u32 	[%r235+19456], %r1974;
	st.shared.u32 	[%r235+20480], %r1975;
	st.shared.u32 	[%r235+21504], %r1976;
	st.shared.u32 	[%r235+22528], %r1977;
	bar.sync 	0;
	ld.shared.u32 	%r319, [%r1982];
	ld.shared.u32 	%r320, [%r1982+4];
	ld.shared.u32 	%r321, [%r1982+8];
	ld.shared.u32 	%r322, [%r1982+12];
	ld.shared.u32 	%r323, [%r1982+16];
	ld.shared.u32 	%r324, [%r1982+20];
	ld.shared.u32 	%r325, [%r1982+24];
	ld.shared.u32 	%r326, [%r1982+28];
	ld.shared.u32 	%r327, [%r1982+32];
	ld.shared.u32 	%r328, [%r1982+36];
	ld.shared.u32 	%r329, [%r1982+40];
	ld.shared.u32 	%r330, [%r1982+44];
	ld.shared.u32 	%r331, [%r1982+48];
	ld.shared.u32 	%r332, [%r1982+52];
	ld.shared.u32 	%r333, [%r1982+56];
	ld.shared.u32 	%r334, [%r1982+60];
	ld.shared.u32 	%r335, [%r1982+64];
	ld.shared.u32 	%r336, [%r1982+68];
	ld.shared.u32 	%r337, [%r1982+72];
	ld.shared.u32 	%r338, [%r1982+76];
	ld.shared.u32 	%r339, [%r1982+80];
	ld.shared.u32 	%r340, [%r1982+84];
	ld.shared.u32 	%r341, [%r1982+88];
	bar.sync 	0;
	mov.b32 	%r1951, 0;
	st.shared.u32 	[%r235], %r1951;
	st.shared.u32 	[%r235+1024], %r1951;
	st.shared.u32 	[%r235+2048], %r1951;
	st.shared.u32 	[%r235+3072], %r1951;
	st.shared.u32 	[%r235+4096], %r1951;
	st.shared.u32 	[%r235+5120], %r1951;
	st.shared.u32 	[%r235+6144], %r1951;
	st.shared.u32 	[%r235+7168], %r1951;
	st.shared.u32 	[%r235+8192], %r1951;
	st.shared.u32 	[%r235+9216], %r1951;
	st.shared.u32 	[%r235+10240], %r1951;
	st.shared.u32 	[%r235+11264], %r1951;
	st.shared.u32 	[%r235+12288], %r1951;
	st.shared.u32 	[%r235+13312], %r1951;
	st.shared.u32 	[%r235+14336], %r1951;
	st.shared.u32 	[%r235+15360], %r1951;
	st.shared.u32 	[%r235+16384], %r1951;
	st.shared.u32 	[%r235+17408], %r1951;
	st.shared.u32 	[%r235+18432], %r1951;
	st.shared.u32 	[%r235+19456], %r1951;
	st.shared.u32 	[%r235+20480], %r1951;
	st.shared.u32 	[%r235+21504], %r1951;
	st.shared.u32 	[%r235+22528], %r1951;
	st.shared.u32 	[%r235+23552], %r1951;
	st.shared.u32 	[%r235+24576], %r1951;
	st.shared.u32 	[%r235+25600], %r1951;
	st.shared.u32 	[%r235+26624], %r1951;
	st.shared.u32 	[%r235+27648], %r1951;
	st.shared.u32 	[%r235+28672], %r1951;
	st.shared.u32 	[%r235+29696], %r1951;
	st.shared.u32 	[%r235+30720], %r1951;
	st.shared.u32 	[%r235+31744], %r1951;
	st.shared.u32 	[%r235+32768], %r1951;
	mov.b32 	%r1854, 6;
	// begin inline asm
	bmsk.clamp.b32 %r1852, %r1951, %r1854;
	// end inline asm
	// begin inline asm
	shr.b32 %r1855, %r319, %r1951;
	// end inline asm
	and.b32  	%r1983, %r1852, %r1855;
	shl.b32 	%r1984, %r1983, 10;
	and.b32  	%r1985, %r1984, 31744;
	add.s32 	%r1986, %r235, %r1985;
	shr.u32 	%r1987, %r1983, 4;
	and.b32  	%r1988, %r1987, 268435454;
	add.s32 	%r343, %r1986, %r1988;
	ld.shared.u16 	%rs24, [%r343];
	add.s16 	%rs218, %rs24, 1;
	st.shared.u16 	[%r343], %rs218;
	// begin inline asm
	shr.b32 %r1858, %r320, %r1951;
	// end inline asm
	and.b32  	%r1989, %r1852, %r1858;
	shl.b32 	%r1990, %r1989, 10;
	and.b32  	%r1991, %r1990, 31744;
	add.s32 	%r1992, %r235, %r1991;
	shr.u32 	%r1993, %r1989, 4;
	and.b32  	%r1994, %r1993, 268435454;
	add.s32 	%r344, %r1992, %r1994;
	ld.shared.u16 	%rs25, [%r344];
	add.s16 	%rs219, %rs25, 1;
	st.shared.u16 	[%r344], %rs219;
	// begin inline asm
	shr.b32 %r1861, %r321, %r1951;
	// end inline asm
	and.b32  	%r1995, %r1852, %r1861;
	shl.b32 	%r1996, %r1995, 10;
	and.b32  	%r1997, %r1996, 31744;
	add.s32 	%r1998, %r235, %r1997;
	shr.u32 	%r1999, %r1995, 4;
	and.b32  	%r2000, %r1999, 268435454;
	add.s32 	%r345, %r1998, %r2000;
	ld.shared.u16 	%rs26, [%r345];
	add.s16 	%rs220, %rs26, 1;
	st.shared.u16 	[%r345], %rs220;
	// begin inline asm
	shr.b32 %r1864, %r322, %r1951;
	// end inline asm
	and.b32  	%r2001, %r1852, %r1864;
	shl.b32 	%r2002, %r2001, 10;
	and.b32  	%r2003, %r2002, 31744;
	add.s32 	%r2004, %r235, %r2003;
	shr.u32 	%r2005, %r2001, 4;
	and.b32  	%r2006, %r2005, 268435454;
	add.s32 	%r346, %r2004, %r2006;
	ld.shared.u16 	%rs27, [%r346];
	add.s16 	%rs221, %rs27, 1;
	st.shared.u16 	[%r346], %rs221;
	// begin inline asm
	shr.b32 %r1867, %r323, %r1951;
	// end inline asm
	and.b32  	%r2007, %r1852, %r1867;
	shl.b32 	%r2008, %r2007, 10;
	and.b32  	%r2009, %r2008, 31744;
	add.s32 	%r2010, %r235, %r2009;
	shr.u32 	%r2011, %r2007, 4;
	and.b32  	%r2012, %r2011, 268435454;
	add.s32 	%r347, %r2010, %r2012;
	ld.shared.u16 	%rs28, [%r347];
	add.s16 	%rs222, %rs28, 1;
	st.shared.u16 	[%r347], %rs222;
	// begin inline asm
	shr.b32 %r1870, %r324, %r1951;
	// end inline asm
	and.b32  	%r2013, %r1852, %r1870;
	shl.b32 	%r2014, %r2013, 10;
	and.b32  	%r2015, %r2014, 31744;
	add.s32 	%r2016, %r235, %r2015;
	shr.u32 	%r2017, %r2013, 4;
	and.b32  	%r2018, %r2017, 268435454;
	add.s32 	%r348, %r2016, %r2018;
	ld.shared.u16 	%rs29, [%r348];
	add.s16 	%rs223, %rs29, 1;
	st.shared.u16 	[%r348], %rs223;
	// begin inline asm
	shr.b32 %r1873, %r325, %r1951;
	// end inline asm
	and.b32  	%r2019, %r1852, %r1873;
	shl.b32 	%r2020, %r2019, 10;
	and.b32  	%r2021, %r2020, 31744;
	add.s32 	%r2022, %r235, %r2021;
	shr.u32 	%r2023, %r2019, 4;
	and.b32  	%r2024, %r2023, 268435454;
	add.s32 	%r349, %r2022, %r2024;
	ld.shared.u16 	%rs30, [%r349];
	add.s16 	%rs224, %rs30, 1;
	st.shared.u16 	[%r349], %rs224;
	// begin inline asm
	shr.b32 %r1876, %r326, %r1951;
	// end inline asm
	and.b32  	%r2025, %r1852, %r1876;
	shl.b32 	%r2026, %r2025, 10;
	and.b32  	%r2027, %r2026, 31744;
	add.s32 	%r2028, %r235, %r2027;
	shr.u32 	%r2029, %r2025, 4;
	and.b32  	%r2030, %r2029, 268435454;
	add.s32 	%r350, %r2028, %r2030;
	ld.shared.u16 	%rs31, [%r350];
	add.s16 	%rs225, %rs31, 1;
	st.shared.u16 	[%r350], %rs225;
	// begin inline asm
	shr.b32 %r1879, %r327, %r1951;
	// end inline asm
	and.b32  	%r2031, %r1852, %r1879;
	shl.b32 	%r2032, %r2031, 10;
	and.b32  	%r2033, %r2032, 31744;
	add.s32 	%r2034, %r235, %r2033;
	shr.u32 	%r2035, %r2031, 4;
	and.b32  	%r2036, %r2035, 268435454;
	add.s32 	%r351, %r2034, %r2036;
	ld.shared.u16 	%rs32, [%r351];
	add.s16 	%rs226, %rs32, 1;
	st.shared.u16 	[%r351], %rs226;
	// begin inline asm
	shr.b32 %r1882, %r328, %r1951;
	// end inline asm
	and.b32  	%r2037, %r1852, %r1882;
	shl.b32 	%r2038, %r2037, 10;
	and.b32  	%r2039, %r2038, 31744;
	add.s32 	%r2040, %r235, %r2039;
	shr.u32 	%r2041, %r2037, 4;
	and.b32  	%r2042, %r2041, 268435454;
	add.s32 	%r352, %r2040, %r2042;
	ld.shared.u16 	%rs33, [%r352];
	add.s16 	%rs227, %rs33, 1;
	st.shared.u16 	[%r352], %rs227;
	// begin inline asm
	shr.b32 %r1885, %r329, %r1951;
	// end inline asm
	and.b32  	%r2043, %r1852, %r1885;
	shl.b32 	%r2044, %r2043, 10;
	and.b32  	%r2045, %r2044, 31744;
	add.s32 	%r2046, %r235, %r2045;
	shr.u32 	%r2047, %r2043, 4;
	and.b32  	%r2048, %r2047, 268435454;
	add.s32 	%r353, %r2046, %r2048;
	ld.shared.u16 	%rs34, [%r353];
	add.s16 	%rs228, %rs34, 1;
	st.shared.u16 	[%r353], %rs228;
	// begin inline asm
	shr.b32 %r1888, %r330, %r1951;
	// end inline asm
	and.b32  	%r2049, %r1852, %r1888;
	shl.b32 	%r2050, %r2049, 10;
	and.b32  	%r2051, %r2050, 31744;
	add.s32 	%r2052, %r235, %r2051;
	shr.u32 	%r2053, %r2049, 4;
	and.b32  	%r2054, %r2053, 268435454;
	add.s32 	%r354, %r2052, %r2054;
	ld.shared.u16 	%rs35, [%r354];
	add.s16 	%rs229, %rs35, 1;
	st.shared.u16 	[%r354], %rs229;
	// begin inline asm
	shr.b32 %r1891, %r331, %r1951;
	// end inline asm
	and.b32  	%r2055, %r1852, %r1891;
	shl.b32 	%r2056, %r2055, 10;
	and.b32  	%r2057, %r2056, 31744;
	add.s32 	%r2058, %r235, %r2057;
	shr.u32 	%r2059, %r2055, 4;
	and.b32  	%r2060, %r2059, 268435454;
	add.s32 	%r355, %r2058, %r2060;
	ld.shared.u16 	%rs36, [%r355];
	add.s16 	%rs230, %rs36, 1;
	st.shared.u16 	[%r355], %rs230;
	// begin inline asm
	shr.b32 %r1894, %r332, %r1951;
	// end inline asm
	and.b32  	%r2061, %r1852, %r1894;
	shl.b32 	%r2062, %r2061, 10;
	and.b32  	%r2063, %r2062, 31744;
	add.s32 	%r2064, %r235, %r2063;
	shr.u32 	%r2065, %r2061, 4;
	and.b32  	%r2066, %r2065, 268435454;
	add.s32 	%r356, %r2064, %r2066;
	ld.shared.u16 	%rs37, [%r356];
	add.s16 	%rs231, %rs37, 1;
	st.shared.u16 	[%r356], %rs231;
	// begin inline asm
	shr.b32 %r1897, %r333, %r1951;
	// end inline asm
	and.b32  	%r2067, %r1852, %r1897;
	shl.b32 	%r2068, %r2067, 10;
	and.b32  	%r2069, %r2068, 31744;
	add.s32 	%r2070, %r235, %r2069;
	shr.u32 	%r2071, %r2067, 4;
	and.b32  	%r2072, %r2071, 268435454;
	add.s32 	%r357, %r2070, %r2072;
	ld.shared.u16 	%rs38, [%r357];
	add.s16 	%rs232, %rs38, 1;
	st.shared.u16 	[%r357], %rs232;
	// begin inline asm
	shr.b32 %r1900, %r334, %r1951;
	// end inline asm
	and.b32  	%r2073, %r1852, %r1900;
	shl.b32 	%r2074, %r2073, 10;
	and.b32  	%r2075, %r2074, 31744;
	add.s32 	%r2076, %r235, %r2075;
	shr.u32 	%r2077, %r2073, 4;
	and.b32  	%r2078, %r2077, 268435454;
	add.s32 	%r358, %r2076, %r2078;
	ld.shared.u16 	%rs39, [%r358];
	add.s16 	%rs233, %rs39, 1;
	st.shared.u16 	[%r358], %rs233;
	// begin inline asm
	shr.b32 %r1903, %r335, %r1951;
	// end inline asm
	and.b32  	%r2079, %r1852, %r1903;
	shl.b32 	%r2080, %r2079, 10;
	and.b32  	%r2081, %r2080, 31744;
	add.s32 	%r2082, %r235, %r2081;
	shr.u32 	%r2083, %r2079, 4;
	and.b32  	%r2084, %r2083, 268435454;
	add.s32 	%r359, %r2082, %r2084;
	ld.shared.u16 	%rs40, [%r359];
	add.s16 	%rs234, %rs40, 1;
	st.shared.u16 	[%r359], %rs234;
	// begin inline asm
	shr.b32 %r1906, %r336, %r1951;
	// end inline asm
	and.b32  	%r2085, %r1852, %r1906;
	shl.b32 	%r2086, %r2085, 10;
	and.b32  	%r2087, %r2086, 31744;
	add.s32 	%r2088, %r235, %r2087;
	shr.u32 	%r2089, %r2085, 4;
	and.b32  	%r2090, %r2089, 268435454;
	add.s32 	%r360, %r2088, %r2090;
	ld.shared.u16 	%rs41, [%r360];
	add.s16 	%rs235, %rs41, 1;
	st.shared.u16 	[%r360], %rs235;
	// begin inline asm
	shr.b32 %r1909, %r337, %r1951;
	// end inline asm
	and.b32  	%r2091, %r1852, %r1909;
	shl.b32 	%r2092, %r2091, 10;
	and.b32  	%r2093, %r2092, 31744;
	add.s32 	%r2094, %r235, %r2093;
	shr.u32 	%r2095, %r2091, 4;
	and.b32  	%r2096, %r2095, 268435454;
	add.s32 	%r361, %r2094, %r2096;
	ld.shared.u16 	%rs42, [%r361];
	add.s16 	%rs236, %rs42, 1;
	st.shared.u16 	[%r361], %rs236;
	// begin inline asm
	shr.b32 %r1912, %r338, %r1951;
	// end inline asm
	and.b32  	%r2097, %r1852, %r1912;
	shl.b32 	%r2098, %r2097, 10;
	and.b32  	%r2099, %r2098, 31744;
	add.s32 	%r2100, %r235, %r2099;
	shr.u32 	%r2101, %r2097, 4;
	and.b32  	%r2102, %r2101, 268435454;
	add.s32 	%r362, %r2100, %r2102;
	ld.shared.u16 	%rs43, [%r362];
	add.s16 	%rs237, %rs43, 1;
	st.shared.u16 	[%r362], %rs237;
	// begin inline asm
	shr.b32 %r1915, %r339, %r1951;
	// end inline asm
	and.b32  	%r2103, %r1852, %r1915;
	shl.b32 	%r2104, %r2103, 10;
	and.b32  	%r2105, %r2104, 31744;
	add.s32 	%r2106, %r235, %r2105;
	shr.u32 	%r2107, %r2103, 4;
	and.b32  	%r2108, %r2107, 268435454;
	add.s32 	%r363, %r2106, %r2108;
	ld.shared.u16 	%rs44, [%r363];
	add.s16 	%rs238, %rs44, 1;
	st.shared.u16 	[%r363], %rs238;
	// begin inline asm
	shr.b32 %r1918, %r340, %r1951;
	// end inline asm
	and.b32  	%r2109, %r1852, %r1918;
	shl.b32 	%r2110, %r2109, 10;
	and.b32  	%r2111, %r2110, 31744;
	add.s32 	%r2112, %r235, %r2111;
	shr.u32 	%r2113, %r2109, 4;
	and.b32  	%r2114, %r2113, 268435454;
	add.s32 	%r364, %r2112, %r2114;
	ld.shared.u16 	%rs45, [%r364];
	add.s16 	%rs239, %rs45, 1;
	st.shared.u16 	[%r364], %rs239;
	// begin inline asm
	shr.b32 %r1921, %r341, %r1951;
	// end inline asm
	and.b32  	%r2115, %r1852, %r1921;
	shl.b32 	%r2116, %r2115, 10;
	and.b32  	%r2117, %r2116, 31744;
	add.s32 	%r2118, %r235, %r2117;
	shr.u32 	%r2119, %r2115, 4;
	and.b32  	%r2120, %r2119, 268435454;
	add.s32 	%r365, %r2118, %r2120;
	ld.shared.u16 	%rs46, [%r365];
	add.s16 	%rs240, %rs46, 1;
	st.shared.u16 	[%r365], %rs240;
	bar.sync 	0;
	mad.lo.s32 	%r2121, %r1076, 124, %r1981;
	ld.shared.u32 	%r366, [%r2121];
	ld.shared.u32 	%r2122, [%r2121+4];
	ld.shared.u32 	%r2123, [%r2121+8];
	ld.shared.u32 	%r2124, [%r2121+12];
	ld.shared.u32 	%r2125, [%r2121+16];
	ld.shared.u32 	%r2126, [%r2121+20];
	ld.shared.u32 	%r2127, [%r2121+24];
	ld.shared.u32 	%r2128, [%r2121+28];
	ld.shared.u32 	%r2129, [%r2121+32];
	ld.shared.u32 	%r2130, [%r2121+36];
	ld.shared.u32 	%r2131, [%r2121+40];
	ld.shared.u32 	%r2132, [%r2121+44];
	ld.shared.u32 	%r2133, [%r2121+48];
	ld.shared.u32 	%r2134, [%r2121+52];
	ld.shared.u32 	%r2135, [%r2121+56];
	ld.shared.u32 	%r2136, [%r2121+60];
	ld.shared.u32 	%r2137, [%r2121+64];
	ld.shared.u32 	%r2138, [%r2121+68];
	ld.shared.u32 	%r2139, [%r2121+72];
	ld.shared.u32 	%r2140, [%r2121+76];
	ld.shared.u32 	%r2141, [%r2121+80];
	ld.shared.u32 	%r2142, [%r2121+84];
	ld.shared.u32 	%r2143, [%r2121+88];
	ld.shared.u32 	%r2144, [%r2121+92];
	ld.shared.u32 	%r2145, [%r2121+96];
	ld.shared.u32 	%r2146, [%r2121+100];
	ld.shared.u32 	%r2147, [%r2121+104];
	ld.shared.u32 	%r2148, [%r2121+108];
	ld.shared.u32 	%r2149, [%r2121+112];
	ld.shared.u32 	%r2150, [%r2121+116];
	ld.shared.u32 	%r2151, [%r2121+120];
	ld.shared.u32 	%r2152, [%r2121+124];
	ld.shared.u32 	%r2153, [%r2121+128];
	add.s32 	%r367, %r2122, %r366;
	add.s32 	%r368, %r2123, %r367;
	add.s32 	%r369, %r2124, %r368;
	add.s32 	%r370, %r2125, %r369;
	add.s32 	%r371, %r2126, %r370;
	add.s32 	%r372, %r2127, %r371;
	add.s32 	%r373, %r2128, %r372;
	add.s32 	%r374, %r2129, %r373;
	add.s32 	%r375, %r2130, %r374;
	add.s32 	%r376, %r2131, %r375;
	add.s32 	%r377, %r2132, %r376;
	add.s32 	%r378, %r2133, %r377;
	add.s32 	%r379, %r2134, %r378;
	add.s32 	%r380, %r2135, %r379;
	add.s32 	%r381, %r2136, %r380;
	add.s32 	%r382, %r2137, %r381;
	add.s32 	%r383, %r2138, %r382;
	add.s32 	%r384, %r2139, %r383;
	add.s32 	%r385, %r2140, %r384;
	add.s32 	%r386, %r2141, %r385;
	add.s32 	%r387, %r2142, %r386;
	add.s32 	%r388, %r2143, %r387;
	add.s32 	%r389, %r2144, %r388;
	add.s32 	%r390, %r2145, %r389;
	add.s32 	%r391, %r2146, %r390;
	add.s32 	%r392, %r2147, %r391;
	add.s32 	%r393, %r2148, %r392;
	add.s32 	%r394, %r2149, %r393;
	add.s32 	%r395, %r2150, %r394;
	add.s32 	%r396, %r2151, %r395;
	add.s32 	%r397, %r2152, %r396;
	add.s32 	%r1928, %r2153, %r397;
	mov.b32 	%r1926, 1;
	mov.b32 	%r1953, -1;
	// begin inline asm
	{  .reg .u32 r0;  .reg .pred p;  shfl.sync.up.b32 r0|p, %r1928, %r1926, %r1951, %r1953;  @p add.u32 r0, r0, %r1928;  mov.u32 %r1924, r0;}
	// end inline asm
	mov.b32 	%r1932, 2;
	// begin inline asm
	{  .reg .u32 r0;  .reg .pred p;  shfl.sync.up.b32 r0|p, %r1924, %r1932, %r1951, %r1953;  @p add.u32 r0, r0, %r1924;  mov.u32 %r1930, r0;}
	// end inline asm
	mov.b32 	%r1938, 4;
	// begin inline asm
	{  .reg .u32 r0;  .reg .pred p;  shfl.sync.up.b32 r0|p, %r1930, %r1938, %r1951, %r1953;  @p add.u32 r0, r0, %r1930;  mov.u32 %r1936, r0;}
	// end inline asm
	mov.b32 	%r1944, 8;
	// begin inline asm
	{  .reg .u32 r0;  .reg .pred p;  shfl.sync.up.b32 r0|p, %r1936, %r1944, %r1951, %r1953;  @p add.u32 r0, r0, %r1936;  mov.u32 %r1942, r0;}
	// end inline asm
	mov.b32 	%r1950, 16;
	// begin inline asm
	{  .reg .u32 r0;  .reg .pred p;  shfl.sync.up.b32 r0|p, %r1942, %r1950, %r1951, %r1953;  @p add.u32 r0, r0, %r1942;  mov.u32 %r1948, r0;}
	// end inline asm
	@%p80 bra 	$L__BB15_132;
	mov.u32 	%r2154, %tid.x;
	shr.u32 	%r2155, %r2154, 3;
	and.b32  	%r2156, %r2155, 124;
	mov.u32 	%r2157, _ZZN3cub18CUB_300001_SM_10006detail14segmented_sort30DeviceSegmentedSortKernelLargeILNS0_9SortOrderE0ENS2_10policy_hubIjNS0_8NullTypeEE9Policy860EjS6_PmS9_lEEvPKjPKT1_PSC_NS1_20device_double_bufferISC_EEPKT2_PSI_NSG_ISI_EET3_T4_E7storage;
	add.s32 	%r2158, %r2157, %r2156;
	st.shared.u32 	[%r2158+33792], %r1948;
$L__BB15_132:
	sub.s32 	%r2159, %r1948, %r1928;
	mov.u32 	%r2160, %tid.x;
	setp.ne.s32 	%p81, %r1638, 0;
	setp.gt.u32 	%p82, %r2160, 31;
	shr.u32 	%r2161, %r2160, 5;
	setp.eq.s32 	%p83, %r2161, 7;
	setp.eq.s32 	%p84, %r2161, 6;
	setp.eq.s32 	%p85, %r2161, 5;
	setp.eq.s32 	%p86, %r2161, 4;
	setp.eq.s32 	%p87, %r2161, 3;
	setp.eq.s32 	%p88, %r2161, 2;
	setp.eq.s32 	%p89, %r2161, 1;
	bar.sync 	0;
	ld.shared.v4.u32 	{%r2162, %r2163, %r2164, %r2165}, [_ZZN3cub18CUB_300001_SM_10006detail14segmented_sort30DeviceSegmentedSortKernelLargeILNS0_9SortOrderE0ENS2_10policy_hubIjNS0_8NullTypeEE9Policy860EjS6_PmS9_lEEvPKjPKT1_PSC_NS1_20device_double_bufferISC_EEPKT2_PSI_NSG_ISI_EET3_T4_E7storage+33792];
	selp.b32 	%r2166, %r2162, %r5960, %p89;
	add.s32 	%r2167, %r2163, %r2162;
	selp.b32 	%r2168, %r2167, %r2166, %p88;
	add.s32 	%r2169, %r2167, %r2164;
	selp.b32 	%r2170, %r2169, %r2168, %p87;
	add.s32 	%r2171, %r2169, %r2165;
	selp.b32 	%r2172, %r2171, %r2170, %p86;
	ld.shared.v4.u32 	{%r2173, %r2174, %r2175, %r2176}, [_ZZN3cub18CUB_300001_SM_10006detail14segmented_sort30DeviceSegmentedSortKernelLargeILNS0_9SortOrderE0ENS2_10policy_hubIjNS0_8NullTypeEE9Policy860EjS6_PmS9_lEEvPKjPKT1_PSC_NS1_20device_double_bufferISC_EEPKT2_PSI_NSG_ISI_EET3_T4_E7storage+33808];
	add.s32 	%r2177, %r2171, %r2173;
	selp.b32 	%r2178, %r2177, %r2172, %p85;
	add.s32 	%r2179, %r2177, %r2174;
	selp.b32 	%r2180, %r2179, %r2178, %p84;
	add.s32 	%r2181, %r2179, %r2175;
	selp.b32 	%r5960, %r2181, %r2180, %p83;
	add.s32 	%r401, %r2181, %r2176;
	selp.b32 	%r2182, %r2159, 0, %p81;
	add.s32 	%r2183, %r5960, %r2182;
	selp.b32 	%r5963, %r2183, %r2159, %p82;
	or.pred  	%p90, %p82, %p81;
	@%p90 bra 	$L__BB15_134;
	shl.b32 	%r5963, %r401, 16;
	st.shared.u32 	[_ZZN3cub18CUB_300001_SM_10006detail14segmented_sort30DeviceSegmentedSortKernelLargeILNS0_9SortOrderE0ENS2_10policy_hubIjNS0_8NullTypeEE9Policy860EjS6_PmS9_lEEvPKjPKT1_PSC_NS1_20device_double_bufferISC_EEPKT2_PSI_NSG_ISI_EET3_T4_E7storage+33832], %r5963;
$L__BB15_134:
	mov.u32 	%r2184, %tid.x;
	cvt.u64.u32 	%rd87, %r2184;
	setp.gt.u32 	%p91, %r2184, 63;
	setp.eq.s32 	%p92, %r2184, 0;
	bar.sync 	0;
	mov.u32 	%r2185, _ZZN3cub18CUB_300001_SM_10006detail14segmented_sort30DeviceSegmentedSortKernelLargeILNS0_9SortOrderE0ENS2_10policy_hubIjNS0_8NullTypeEE9Policy860EjS6_PmS9_lEEvPKjPKT1_PSC_NS1_20device_double_bufferISC_EEPKT2_PSI_NSG_ISI_EET3_T4_E7storage;
	ld.shared.u32 	%r2186, [_ZZN3cub18CUB_300001_SM_10006detail14segmented_sort30DeviceSegmentedSortKernelLargeILNS0_9SortOrderE0ENS2_10policy_hubIjNS0_8NullTypeEE9Policy860EjS6_PmS9_lEEvPKjPKT1_PSC_NS1_20device_double_bufferISC_EEPKT2_PSI_NSG_ISI_EET3_T4_E7storage+33832];
	selp.b32 	%r2187, 0, %r2186, %p92;
	add.s32 	%r2188, %r5963, %r2187;
	add.s32 	%r2189, %r366, %r2188;
	add.s32 	%r2190, %r367, %r2188;
	add.s32 	%r2191, %r368, %r2188;
	add.s32 	%r2192, %r369, %r2188;
	add.s32 	%r2193, %r370, %r2188;
	add.s32 	%r2194, %r371, %r2188;
	add.s32 	%r2195, %r372, %r2188;
	add.s32 	%r2196, %r373, %r2188;
	add.s32 	%r2197, %r374, %r2188;
	add.s32 	%r2198, %r375, %r2188;
	add.s32 	%r2199, %r376, %r2188;
	add.s32 	%r2200, %r377, %r2188;
	add.s32 	%r2201, %r378, %r2188;
	add.s32 	%r2202, %r379, %r2188;
	add.s32 	%r2203, %r380, %r2188;
	add.s32 	%r2204, %r381, %r2188;
	add.s32 	%r2205, %r382, %r2188;
	add.s32 	%r2206, %r383, %r2188;
	add.s32 	%r2207, %r384, %r2188;
	add.s32 	%r2208, %r385, %r2188;
	add.s32 	%r2209, %r386, %r2188;
	add.s32 	%r2210, %r387, %r2188;
	add.s32 	%r2211, %r388, %r2188;
	add.s32 	%r2212, %r389, %r2188;
	add.s32 	%r2213, %r390, %r2188;
	add.s32 	%r2214, %r391, %r2188;
	add.s32 	%r2215, %r392, %r2188;
	add.s32 	%r2216, %r393, %r2188;
	add.s32 	%r2217, %r394, %r2188;
	add.s32 	%r2218, %r395, %r2188;
	add.s32 	%r2219, %r396, %r2188;
	add.s32 	%r2220, %r397, %r2188;
	shl.b32 	%r2221, %r2184, 2;
	add.s32 	%r405, %r2185, %r2221;
	add.s32 	%r406, %r405, %r2221;
	mad.lo.s32 	%r2222, %r2184, 124, %r406;
	st.shared.u32 	[%r2222], %r2188;
	st.shared.u32 	[%r2222+4], %r2189;
	st.shared.u32 	[%r2222+8], %r2190;
	st.shared.u32 	[%r2222+12], %r2191;
	st.shared.u32 	[%r2222+16], %r2192;
	st.shared.u32 	[%r2222+20], %r2193;
	st.shared.u32 	[%r2222+24], %r2194;
	st.shared.u32 	[%r2222+28], %r2195;
	st.shared.u32 	[%r2222+32], %r2196;
	st.shared.u32 	[%r2222+36], %r2197;
	st.shared.u32 	[%r2222+40], %r2198;
	st.shared.u32 	[%r2222+44], %r2199;
	st.shared.u32 	[%r2222+48], %r2200;
	st.shared.u32 	[%r2222+52], %r2201;
	st.shared.u32 	[%r2222+56], %r2202;
	st.shared.u32 	[%r2222+60], %r2203;
	st.shared.u32 	[%r2222+64], %r2204;
	st.shared.u32 	[%r2222+68], %r2205;
	st.shared.u32 	[%r2222+72], %r2206;
	st.shared.u32 	[%r2222+76], %r2207;
	st.shared.u32 	[%r2222+80], %r2208;
	st.shared.u32 	[%r2222+84], %r2209;
	st.shared.u32 	[%r2222+88], %r2210;
	st.shared.u32 	[%r2222+92], %r2211;
	st.shared.u32 	[%r2222+96], %r2212;
	st.shared.u32 	[%r2222+100], %r2213;
	st.shared.u32 	[%r2222+104], %r2214;
	st.shared.u32 	[%r2222+108], %r2215;
	st.shared.u32 	[%r2222+112], %r2216;
	st.shared.u32 	[%r2222+116], %r2217;
	st.shared.u32 	[%r2222+120], %r2218;
	st.shared.u32 	[%r2222+124], %r2219;
	st.shared.u32 	[%r2222+128], %r2220;
	bar.sync 	0;
	cvt.u32.u16 	%r2223, %rs24;
	ld.shared.u16 	%r2224, [%r343];
	add.s32 	%r407, %r2224, %r2223;
	cvt.u32.u16 	%r2225, %rs25;
	ld.shared.u16 	%r2226, [%r344];
	add.s32 	%r408, %r2226, %r2225;
	cvt.u32.u16 	%r2227, %rs26;
	ld.shared.u16 	%r2228, [%r345];
	add.s32 	%r409, %r2228, %r2227;
	cvt.u32.u16 	%r2229, %rs27;
	ld.shared.u16 	%r2230, [%r346];
	add.s32 	%r410, %r2230, %r2229;
	cvt.u32.u16 	%r2231, %rs28;
	ld.shared.u16 	%r2232, [%r347];
	add.s32 	%r411, %r2232, %r2231;
	cvt.u32.u16 	%r2233, %rs29;
	ld.shared.u16 	%r2234, [%r348];
	add.s32 	%r412, %r2234, %r2233;
	cvt.u32.u16 	%r2235, %rs30;
	ld.shared.u16 	%r2236, [%r349];
	add.s32 	%r413, %r2236, %r2235;
	cvt.u32.u16 	%r2237, %rs31;
	ld.shared.u16 	%r2238, [%r350];
	add.s32 	%r414, %r2238, %r2237;
	cvt.u32.u16 	%r2239, %rs32;
	ld.shared.u16 	%r2240, [%r351];
	add.s32 	%r415, %r2240, %r2239;
	cvt.u32.u16 	%r2241, %rs33;
	ld.shared.u16 	%r2242, [%r352];
	add.s32 	%r416, %r2242, %r2241;
	cvt.u32.u16 	%r2243, %rs34;
	ld.shared.u16 	%r2244, [%r353];
	add.s32 	%r417, %r2244, %r2243;
	cvt.u32.u16 	%r2245, %rs35;
	ld.shared.u16 	%r2246, [%r354];
	add.s32 	%r418, %r2246, %r2245;
	cvt.u32.u16 	%r2247, %rs36;
	ld.shared.u16 	%r2248, [%r355];
	add.s32 	%r419, %r2248, %r2247;
	cvt.u32.u16 	%r2249, %rs37;
	ld.shared.u16 	%r2250, [%r356];
	add.s32 	%r420, %r2250, %r2249;
	cvt.u32.u16 	%r2251, %rs38;
	ld.shared.u16 	%r2252, [%r357];
	add.s32 	%r421, %r2252, %r2251;
	cvt.u32.u16 	%r2253, %rs39;
	ld.shared.u16 	%r2254, [%r358];
	add.s32 	%r422, %r2254, %r2253;
	cvt.u32.u16 	%r2255, %rs40;
	ld.shared.u16 	%r2256, [%r359];
	add.s32 	%r423, %r2256, %r2255;
	cvt.u32.u16 	%r2257, %rs41;
	ld.shared.u16 	%r2258, [%r360];
	add.s32 	%r424, %r2258, %r2257;
	cvt.u32.u16 	%r2259, %rs42;
	ld.shared.u16 	%r2260, [%r361];
	add.s32 	%r425, %r2260, %r2259;
	cvt.u32.u16 	%r2261, %rs43;
	ld.shared.u16 	%r2262, [%r362];
	add.s32 	%r426, %r2262, %r2261;
	cvt.u32.u16 	%r2263, %rs44;
	ld.shared.u16 	%r2264, [%r363];
	add.s32 	%r427, %r2264, %r2263;
	cvt.u32.u16 	%r2265, %rs45;
	ld.shared.u16 	%r2266, [%r364];
	add.s32 	%r428, %r2266, %r2265;
	cvt.u32.u16 	%r2267, %rs46;
	ld.shared.u16 	%r2268, [%r365];
	add.s32 	%r429, %r2268, %r2267;
	@%p91 bra 	$L__BB15_136;
	cvt.u32.u64 	%r2269, %rd87;
	shl.b32 	%r2270, %r2269, 10;
	and.b32  	%r2271, %r2270, 31744;
	add.s32 	%r2273, %r2185, %r2271;
	shr.u32 	%r2274, %r2269, 4;
	and.b32  	%r2275, %r2274, 62;
	add.s32 	%r2276, %r2273, %r2275;
	ld.shared.u16 	%r5964, [%r2276];
$L__BB15_136:
	cvt.u32.u64 	%r2277, %rd87;
	setp.gt.u32 	%p93, %r2277, 63;
	bar.sync 	0;
	@%p93 bra 	$L__BB15_138;
	cvt.s64.s32 	%rd730, %r5964;
	st.shared.u64 	[%r406], %rd730;
	mov.b32 	%r5965, 5888;
$L__BB15_138:
	setp.gt.u32 	%p94, %r2277, 62;
	bar.sync 	0;
	@%p94 bra 	$L__BB15_140;
	ld.shared.u32 	%r5965, [%r406+8];
$L__BB15_140:
	setp.gt.u32 	%p95, %r2277, 63;
	bar.sync 	0;
	@%p95 bra 	$L__BB15_142;
	cvt.s64.s32 	%rd731, %r5964;
	sub.s64 	%rd732, %rd1700, %rd731;
	st.shared.u64 	[%r406+23552], %rd732;
	cvt.s64.s32 	%rd733, %r5965;
	add.s64 	%rd1700, %rd732, %rd733;
$L__BB15_142:
	bar.sync 	0;
	shl.b32 	%r2350, %r407, 2;
	add.s32 	%r2352, %r2185, %r2350;
	st.shared.u32 	[%r2352], %r319;
	shl.b32 	%r2353, %r408, 2;
	add.s32 	%r2354, %r2185, %r2353;
	st.shared.u32 	[%r2354], %r320;
	shl.b32 	%r2355, %r409, 2;
	add.s32 	%r2356, %r2185, %r2355;
	st.shared.u32 	[%r2356], %r321;
	shl.b32 	%r2357, %r410, 2;
	add.s32 	%r2358, %r2185, %r2357;
	st.shared.u32 	[%r2358], %r322;
	shl.b32 	%r2359, %r411, 2;
	add.s32 	%r2360, %r2185, %r2359;
	st.shared.u32 	[%r2360], %r323;
	shl.b32 	%r2361, %r412, 2;
	add.s32 	%r2362, %r2185, %r2361;
	st.shared.u32 	[%r2362], %r324;
	shl.b32 	%r2363, %r413, 2;
	add.s32 	%r2364, %r2185, %r2363;
	st.shared.u32 	[%r2364], %r325;
	shl.b32 	%r2365, %r414, 2;
	add.s32 	%r2366, %r2185, %r2365;
	st.shared.u32 	[%r2366], %r326;
	shl.b32 	%r2367, %r415, 2;
	add.s32 	%r2368, %r2185, %r2367;
	st.shared.u32 	[%r2368], %r327;
	shl.b32 	%r2369, %r416, 2;
	add.s32 	%r2370, %r2185, %r2369;
	st.shared.u32 	[%r2370], %r328;
	shl.b32 	%r2371, %r417, 2;
	add.s32 	%r2372, %r2185, %r2371;
	st.shared.u32 	[%r2372], %r329;
	shl.b32 	%r2373, %r418, 2;
	add.s32 	%r2374, %r2185, %r2373;
	st.shared.u32 	[%r2374], %r330;
	shl.b32 	%r2375, %r419, 2;
	add.s32 	%r2376, %r2185, %r2375;
	st.shared.u32 	[%r2376], %r331;
	shl.b32 	%r2377, %r420, 2;
	add.s32 	%r2378, %r2185, %r2377;
	st.shared.u32 	[%r2378], %r332;
	shl.b32 	%r2379, %r421, 2;
	add.s32 	%r2380, %r2185, %r2379;
	st.shared.u32 	[%r2380], %r333;
	shl.b32 	%r2381, %r422, 2;
	add.s32 	%r2382, %r2185, %r2381;
	st.shared.u32 	[%r2382], %r334;
	shl.b32 	%r2383, %r423, 2;
	add.s32 	%r2384, %r2185, %r2383;
	st.shared.u32 	[%r2384], %r335;
	shl.b32 	%r2385, %r424, 2;
	add.s32 	%r2386, %r2185, %r2385;
	st.shared.u32 	[%r2386], %r336;
	shl.b32 	%r2387, %r425, 2;
	add.s32 	%r2388, %r2185, %r2387;
	st.shared.u32 	[%r2388], %r337;
	shl.b32 	%r2389, %r426, 2;
	add.s32 	%r2390, %r2185, %r2389;
	st.shared.u32 	[%r2390], %r338;
	shl.b32 	%r2391, %r427, 2;
	add.s32 	%r2392, %r2185, %r2391;
	st.shared.u32 	[%r2392], %r339;
	shl.b32 	%r2393, %r428, 2;
	add.s32 	%r2394, %r2185, %r2393;
	st.shared.u32 	[%r2394], %r340;
	shl.b32 	%r2395, %r429, 2;
	add.s32 	%r2396, %r2185, %r2395;
	st.shared.u32 	[%r2396], %r341;
	bar.sync 	0;
	ld.shared.u32 	%r2282, [%r405];
	mov.b32 	%r2349, 0;
	// begin inline asm
	shr.b32 %r2281, %r2282, %r2349;
	// end inline asm
	and.b32  	%r2397, %r1852, %r2281;
	shl.b32 	%r2398, %r2397, 3;
	add.s32 	%r2399, %r2185, 23552;
	add.s32 	%r2400, %r2399, %r2398;
	ld.shared.u64 	%rd734, [%r2400];
	add.s64 	%rd735, %rd734, %rd87;
	shl.b64 	%rd736, %rd735, 2;
	add.s64 	%rd737, %rd1703, %rd736;
	st.global.u32 	[%rd737], %r2282;
	ld.shared.u32 	%r2285, [%r405+1024];
	// begin inline asm
	shr.b32 %r2284, %r2285, %r2349;
	// end inline asm
	and.b32  	%r2401, %r1852, %r2284;
	shl.b32 	%r2402, %r2401, 3;
	add.s32 	%r2403, %r2399, %r2402;
	ld.shared.u64 	%rd738, [%r2403];
	add.s64 	%rd739, %rd738, %rd87;
	shl.b64 	%rd740, %rd739, 2;
	add.s64 	%rd741, %rd1703, %rd740;
	st.global.u32 	[%rd741+1024], %r2285;
	ld.shared.u32 	%r2288, [%r405+2048];
	// begin inline asm
	shr.b32 %r2287, %r2288, %r2349;
	// end inline asm
	and.b32  	%r2404, %r1852, %r2287;
	shl.b32 	%r2405, %r2404, 3;
	add.s32 	%r2406, %r2399, %r2405;
	ld.shared.u64 	%rd742, [%r2406];
	add.s64 	%rd743, %rd742, %rd87;
	shl.b64 	%rd744, %rd743, 2;
	add.s64 	%rd745, %rd1703, %rd744;
	st.global.u32 	[%rd745+2048], %r2288;
	ld.shared.u32 	%r2291, [%r405+3072];
	// begin inline asm
	shr.b32 %r2290, %r2291, %r2349;
	// end inline asm
	and.b32  	%r2407, %r1852, %r2290;
	shl.b32 	%r2408, %r2407, 3;
	add.s32 	%r2409, %r2399, %r2408;
	ld.shared.u64 	%rd746, [%r2409];
	add.s64 	%rd747, %rd746, %rd87;
	shl.b64 	%rd748, %rd747, 2;
	add.s64 	%rd749, %rd1703, %rd748;
	st.global.u32 	[%rd749+3072], %r2291;
	ld.shared.u32 	%r2294, [%r405+4096];
	// begin inline asm
	shr.b32 %r2293, %r2294, %r2349;
	// end inline asm
	and.b32  	%r2410, %r1852, %r2293;
	shl.b32 	%r2411, %r2410, 3;
	add.s32 	%r2412, %r2399, %r2411;
	ld.shared.u64 	%rd750, [%r2412];
	add.s64 	%rd751, %rd750, %rd87;
	shl.b64 	%rd752, %rd751, 2;
	add.s64 	%rd753, %rd1703, %rd752;
	st.global.u32 	[%rd753+4096], %r2294;
	ld.shared.u32 	%r2297, [%r405+5120];
	// begin inline asm
	shr.b32 %r2296, %r2297, %r2349;
	// end inline asm
	and.b32  	%r2413, %r1852, %r2296;
	shl.b32 	%r2414, %r2413, 3;
	add.s32 	%r2415, %r2399, %r2414;
	ld.shared.u64 	%rd754, [%r2415];
	add.s64 	%rd755, %rd754, %rd87;
	shl.b64 	%rd756, %rd755, 2;
	add.s64 	%rd757, %rd1703, %rd756;
	st.global.u32 	[%rd757+5120], %r2297;
	ld.shared.u32 	%r2300, [%r405+6144];
	// begin inline asm
	shr.b32 %r2299, %r2300, %r2349;
	// end inline asm
	and.b32  	%r2416, %r1852, %r2299;
	shl.b32 	%r2417, %r2416, 3;
	add.s32 	%r2418, %r2399, %r2417;
	ld.shared.u64 	%rd758, [%r2418];
	add.s64 	%rd759, %rd758, %rd87;
	shl.b64 	%rd760, %rd759, 2;
	add.s64 	%rd761, %rd1703, %rd760;
	st.global.u32 	[%rd761+6144], %r2300;
	ld.shared.u32 	%r2303, [%r405+7168];
	// begin inline asm
	shr.b32 %r2302, %r2303, %r2349;
	// end inline asm
	and.b32  	%r2419, %r1852, %r2302;
	shl.b32 	%r2420, %r2419, 3;
	add.s32 	%r2421, %r2399, %r2420;
	ld.shared.u64 	%rd762, [%r2421];
	add.s64 	%rd763, %rd762, %rd87;
	shl.b64 	%rd764, %rd763, 2;
	add.s64 	%rd765, %rd1703, %rd764;
	st.global.u32 	[%rd765+7168], %r2303;
	ld.shared.u32 	%r2306, [%r405+8192];
	// begin inline asm
	shr.b32 %r2305, %r2306, %r2349;
	// end inline asm
	and.b32  	%r2422, %r1852, %r2305;
	shl.b32 	%r2423, %r2422, 3;
	add.s32 	%r2424, %r2399, %r2423;
	ld.shared.u64 	%rd766, [%r2424];
	add.s64 	%rd767, %rd766, %rd87;
	shl.b64 	%rd768, %rd767, 2;
	add.s64 	%rd769, %rd1703, %rd768;
	st.global.u32 	[%rd769+8192], %r2306;
	ld.shared.u32 	%r2309, [%r405+9216];
	// begin inline asm
	shr.b32 %r2308, %r2309, %r2349;
	// end inline asm
	and.b32  	%r2425, %r1852, %r2308;
	shl.b32 	%r2426, %r2425, 3;
	add.s32 	%r2427, %r2399, %r2426;
	ld.shared.u64 	%rd770, [%r2427];
	add.s64 	%rd771, %rd770, %rd87;
	shl.b64 	%rd772, %rd771, 2;
	add.s64 	%rd773, %rd1703, %rd772;
	st.global.u32 	[%rd773+9216], %r2309;
	ld.shared.u32 	%r2312, [%r405+10240];
	// begin inline asm
	shr.b32 %r2311, %r2312, %r2349;
	// end inline asm
	and.b32  	%r2428, %r1852, %r2311;
	shl.b32 	%r2429, %r2428, 3;
	add.s32 	%r2430, %r2399, %r2429;
	ld.shared.u64 	%rd774, [%r2430];
	add.s64 	%rd775, %rd774, %rd87;
	shl.b64 	%rd776, %rd775, 2;
	add.s64 	%rd777, %rd1703, %rd776;
	st.global.u32 	[%rd777+10240], %r2312;
	ld.shared.u32 	%r2315, [%r405+11264];
	// begin inline asm
	shr.b32 %r2314, %r2315, %r2349;
	// end inline asm
	and.b32  	%r2431, %r1852, %r2314;
	shl.b32 	%r2432, %r2431, 3;
	add.s32 	%r2433, %r2399, %r2432;
	ld.shared.u64 	%rd778, [%r2433];
	add.s64 	%rd779, %rd778, %rd87;
	shl.b64 	%rd780, %rd779, 2;
	add.s64 	%rd781, %rd1703, %rd780;
	st.global.u32 	[%rd781+11264], %r2315;
	ld.shared.u32 	%r2318, [%r405+12288];
	// begin inline asm
	shr.b32 %r2317, %r2318, %r2349;
	// end inline asm
	and.b32  	%r2434, %r1852, %r2317;
	shl.b32 	%r2435, %r2434, 3;
	add.s32 	%r2436, %r2399, %r2435;
	ld.shared.u64 	%rd782, [%r2436];
	add.s64 	%rd783, %rd782, %rd87;
	shl.b64 	%rd784, %rd783, 2;
	add.s64 	%rd785, %rd1703, %rd784;
	st.global.u32 	[%rd785+12288], %r2318;
	ld.shared.u32 	%r2321, [%r405+13312];
	// begin inline asm
	shr.b32 %r2320, %r2321, %r2349;
	// end inline asm
	and.b32  	%r2437, %r1852, %r2320;
	shl.b32 	%r2438, %r2437, 3;
	add.s32 	%r2439, %r2399, %r2438;
	ld.shared.u64 	%rd786, [%r2439];
	add.s64 	%rd787, %rd786, %rd87;
	shl.b64 	%rd788, %rd787, 2;
	add.s64 	%rd789, %rd1703, %rd788;
	st.global.u32 	[%rd789+13312], %r2321;
	ld.shared.u32 	%r2324, [%r405+14336];
	// begin inline asm
	shr.b32 %r2323, %r2324, %r2349;
	// end inline asm
	and.b32  	%r2440, %r1852, %r2323;
	shl.b32 	%r2441, %r2440, 3;
	add.s32 	%r2442, %r2399, %r2441;
	ld.shared.u64 	%rd790, [%r2442];
	add.s64 	%rd791, %rd790, %rd87;
	shl.b64 	%rd792, %rd791, 2;
	add.s64 	%rd793, %rd1703, %rd792;
	st.global.u32 	[%rd793+14336], %r2324;
	ld.shared.u32 	%r2327, [%r405+15360];
	// begin inline asm
	shr.b32 %r2326, %r2327, %r2349;
	// end inline asm
	and.b32  	%r2443, %r1852, %r2326;
	shl.b32 	%r2444, %r2443, 3;
	add.s32 	%r2445, %r2399, %r2444;
	ld.shared.u64 	%rd794, [%r2445];
	add.s64 	%rd795, %rd794, %rd87;
	shl.b64 	%rd796, %rd795, 2;
	add.s64 	%rd797, %rd1703, %rd796;
	st.global.u32 	[%rd797+15360], %r2327;
	ld.shared.u32 	%r2330, [%r405+16384];
	// begin inline asm
	shr.b32 %r2329, %r2330, %r2349;
	// end inline asm
	and.b32  	%r2446, %r1852, %r2329;
	shl.b32 	%r2447, %r2446, 3;
	add.s32 	%r2448, %r2399, %r2447;
	ld.shared.u64 	%rd798, [%r2448];
	add.s64 	%rd799, %rd798, %rd87;
	shl.b64 	%rd800, %rd799, 2;
	add.s64 	%rd801, %rd1703, %rd800;
	st.global.u32 	[%rd801+16384], %r2330;
	ld.shared.u32 	%r2333, [%r405+17408];
	// begin inline asm
	shr.b32 %r2332, %r2333, %r2349;
	// end inline asm
	and.b32  	%r2449, %r1852, %r2332;
	shl.b32 	%r2450, %r2449, 3;
	add.s32 	%r2451, %r2399, %r2450;
	ld.shared.u64 	%rd802, [%r2451];
	add.s64 	%rd803, %rd802, %rd87;
	shl.b64 	%rd804, %rd803, 2;
	add.s64 	%rd805, %rd1703, %rd804;
	st.global.u32 	[%rd805+17408], %r2333;
	ld.shared.u32 	%r2336, [%r405+18432];
	// begin inline asm
	shr.b32 %r2335, %r2336, %r2349;
	// end inline asm
	and.b32  	%r2452, %r1852, %r2335;
	shl.b32 	%r2453, %r2452, 3;
	add.s32 	%r2454, %r2399, %r2453;
	ld.shared.u64 	%rd806, [%r2454];
	add.s64 	%rd807, %rd806, %rd87;
	shl.b64 	%rd808, %rd807, 2;
	add.s64 	%rd809, %rd1703, %rd808;
	st.global.u32 	[%rd809+18432], %r2336;
	ld.shared.u32 	%r2339, [%r405+19456];
	// begin inline asm
	shr.b32 %r2338, %r2339, %r2349;
	// end inline asm
	and.b32  	%r2455, %r1852, %r2338;
	shl.b32 	%r2456, %r2455, 3;
	add.s32 	%r2457, %r2399, %r2456;
	ld.shared.u64 	%rd810, [%r2457];
	add.s64 	%rd811, %rd810, %rd87;
	shl.b64 	%rd812, %rd811, 2;
	add.s64 	%rd813, %rd1703, %rd812;
	st.global.u32 	[%rd813+19456], %r2339;
	ld.shared.u32 	%r2342, [%r405+20480];
	// begin inline asm
	shr.b32 %r2341, %r2342, %r2349;
	// end inline asm
	and.b32  	%r2458, %r1852, %r2341;
	shl.b32 	%r2459, %r2458, 3;
	add.s32 	%r2460, %r2399, %r2459;
	ld.shared.u64 	%rd814, [%r2460];
	add.s64 	%rd815, %rd814, %rd87;
	shl.b64 	%rd816, %rd815, 2;
	add.s64 	%rd817, %rd1703, %rd816;
	st.global.u32 	[%rd817+20480], %r2342;
	ld.shared.u32 	%r2345, [%r405+21504];
	// begin inline asm
	shr.b32 %r2344, %r2345, %r2349;
	// end inline asm
	and.b32  	%r2461, %r1852, %r2344;
	shl.b32 	%r2462, %r2461, 3;
	add.s32 	%r2463, %r2399, %r2462;
	ld.shared.u64 	%rd818, [%r2463];
	add.s64 	%rd819, %rd818, %rd87;
	shl.b64 	%rd820, %rd819, 2;
	add.s64 	%rd821, %rd1703, %rd820;
	st.global.u32 	[%rd821+21504], %r2345;
	ld.shared.u32 	%r2348, [%r405+22528];
	// begin inline asm
	shr.b32 %r2347, %r2348, %r2349;
	// end inline asm
	and.b32  	%r2464, %r1852, %r2347;
	shl.b32 	%r2465, %r2464, 3;
	add.s32 	%r2466, %r2399, %r2465;
	ld.shared.u64 	%rd822, [%r2466];
	add.s64 	%rd823, %rd822, %rd87;
	shl.b64 	%rd824, %rd823, 2;
	add.s64 	%rd825, %rd1703, %rd824;
	st.global.u32 	[%rd825+22528], %r2348;
	add.s64 	%rd1698, %rd1698, 5888;
	bar.sync 	0;
	sub.s64 	%rd91, %rd2, %rd1698;
	setp.gt.s64 	%p96, %rd91, 5887;
	@%p96 bra 	$L__BB15_130;
	setp.le.s64 	%p97, %rd2, %rd1698;
	@%p97 bra 	$L__BB15_341;
	mov.b64 	{%r2469, %r2470}, %rd91;
	shfl.sync.idx.b32	%r435|%p98, %r2469, 0, 31, -1;
	shfl.sync.idx.b32	%r2471|%p99, %r2470, 0, 31, -1;
	setp.ge.s32 	%p100, %r2277, %r435;
	mov.b32 	%r5967, -1;
	@%p100 bra 	$L__BB15_146;
	ld.global.u32 	%r5967, [%rd86+23552];
$L__BB15_146:
	add.s32 	%r2474, %r2277, 256;
	setp.ge.s32 	%p101, %r2474, %r435;
	mov.b32 	%r5968, -1;
	@%p101 bra 	$L__BB15_148;
	ld.global.u32 	%r5968, [%rd86+24576];
$L__BB15_148:
	add.s32 	%r2477, %r2277, 512;
	setp.ge.s32 	%p102, %r2477, %r435;
	mov.b32 	%r5969, -1;
	@%p102 bra 	$L__BB15_150;
	ld.global.u32 	%r5969, [%rd86+25600];
$L__BB15_150:
	add.s32 	%r2480, %r2277, 768;
	setp.ge.s32 	%p103, %r2480, %r435;
	mov.b32 	%r5970, -1;
	@%p103 bra 	$L__BB15_152;
	ld.global.u32 	%r5970, [%rd86+26624];
$L__BB15_152:
	or.b32  	%r2483, %r2277, 1024;
	setp.ge.s32 	%p104, %r2483, %r435;
	mov.b32 	%r5971, -1;
	@%p104 bra 	$L__BB15_154;
	ld.global.u32 	%r5971, [%rd86+27648];
$L__BB15_154:
	add.s32 	%r2486, %r2277, 1280;
	setp.ge.s32 	%p105, %r2486, %r435;
	mov.b32 	%r5972, -1;
	@%p105 bra 	$L__BB15_156;
	ld.global.u32 	%r5972, [%rd86+28672];
$L__BB15_156:
	add.s32 	%r2489, %r2277, 1536;
	setp.ge.s32 	%p106, %r2489, %r435;
	mov.b32 	%r5973, -1;
	@%p106 bra 	$L__BB15_158;
	ld.global.u32 	%r5973, [%rd86+29696];
$L__BB15_158:
	add.s32 	%r2492, %r2277, 1792;
	setp.ge.s32 	%p107, %r2492, %r435;
	mov.b32 	%r5974, -1;
	@%p107 bra 	$L__BB15_160;
	ld.global.u32 	%r5974, [%rd86+30720];
$L__BB15_160:
	or.b32  	%r2495, %r2277, 2048;
	setp.ge.s32 	%p108, %r2495, %r435;
	mov.b32 	%r5975, -1;
	@%p108 bra 	$L__BB15_162;
	ld.global.u32 	%r5975, [%rd86+31744];
$L__BB15_162:
	add.s32 	%r2498, %r2277, 2304;
	setp.ge.s32 	%p109, %r2498, %r435;
	mov.b32 	%r5976, -1;
	@%p109 bra 	$L__BB15_164;
	ld.global.u32 	%r5976, [%rd86+32768];
$L__BB15_164:
	add.s32 	%r2501, %r2277, 2560;
	setp.ge.s32 	%p110, %r2501, %r435;
	mov.b32 	%r5977, -1;
	@%p110 bra 	$L__BB15_166;
	ld.global.u32 	%r5977, [%rd86+33792];
$L__BB15_166:
	add.s32 	%r2504, %r2277, 2816;
	setp.ge.s32 	%p111, %r2504, %r435;
	mov.b32 	%r5978, -1;
	@%p111 bra 	$L__BB15_168;
	ld.global.u32 	%r5978, [%rd86+34816];
$L__BB15_168:
	or.b32  	%r2507, %r2277, 3072;
	setp.ge.s32 	%p112, %r2507, %r435;
	mov.b32 	%r5979, -1;
	@%p112 bra 	$L__BB15_170;
	ld.global.u32 	%r5979, [%rd86+35840];
$L__BB15_170:
	add.s32 	%r2510, %r2277, 3328;
	setp.ge.s32 	%p113, %r2510, %r435;
	mov.b32 	%r5980, -1;
	@%p113 bra 	$L__BB15_172;
	ld.global.u32 	%r5980, [%rd86+36864];
$L__BB15_172:
	add.s32 	%r2513, %r2277, 3584;
	setp.ge.s32 	%p114, %r2513, %r435;
	mov.b32 	%r5981, -1;
	@%p114 bra 	$L__BB15_174;
	ld.global.u32 	%r5981, [%rd86+37888];
$L__BB15_174:
	add.s32 	%r2516, %r2277, 3840;
	setp.ge.s32 	%p115, %r2516, %r435;
	mov.b32 	%r5982, -1;
	@%p115 bra 	$L__BB15_176;
	ld.global.u32 	%r5982, [%rd86+38912];
$L__BB15_176:
	or.b32  	%r2519, %r2277, 4096;
	setp.ge.s32 	%p116, %r2519, %r435;
	mov.b32 	%r5983, -1;
	@%p116 bra 	$L__BB15_178;
	ld.global.u32 	%r5983, [%rd86+39936];
$L__BB15_178:
	add.s32 	%r2522, %r2277, 4352;
	setp.ge.s32 	%p117, %r2522, %r435;
	mov.b32 	%r5984, -1;
	@%p117 bra 	$L__BB15_180;
	ld.global.u32 	%r5984, [%rd86+40960];
$L__BB15_180:
	add.s32 	%r2525, %r2277, 4608;
	setp.ge.s32 	%p118, %r2525, %r435;
	mov.b32 	%r5985, -1;
	@%p118 bra 	$L__BB15_182;
	ld.global.u32 	%r5985, [%rd86+41984];
$L__BB15_182:
	add.s32 	%r2528, %r2277, 4864;
	setp.ge.s32 	%p119, %r2528, %r435;
	mov.b32 	%r5986, -1;
	@%p119 bra 	$L__BB15_184;
	ld.global.u32 	%r5986, [%rd86+43008];
$L__BB15_184:
	or.b32  	%r2531, %r2277, 5120;
	setp.ge.s32 	%p120, %r2531, %r435;
	mov.b32 	%r5987, -1;
	@%p120 bra 	$L__BB15_186;
	ld.global.u32 	%r5987, [%rd86+44032];
$L__BB15_186:
	add.s32 	%r2534, %r2277, 5376;
	setp.ge.s32 	%p121, %r2534, %r435;
	mov.b32 	%r5988, -1;
	@%p121 bra 	$L__BB15_188;
	ld.global.u32 	%r5988, [%rd86+45056];
$L__BB15_188:
	add.s32 	%r2537, %r2277, 5632;
	setp.ge.s32 	%p122, %r2537, %r435;
	mov.b32 	%r5989, -1;
	@%p122 bra 	$L__BB15_190;
	ld.global.u32 	%r5989, [%rd86+46080];
$L__BB15_190:
	setp.ne.s32 	%p123, %r1638, 31;
	st.shared.u32 	[%r405], %r5967;
	st.shared.u32 	[%r405+1024], %r5968;
	st.shared.u32 	[%r405+2048], %r5969;
	st.shared.u32 	[%r405+3072], %r5970;
	st.shared.u32 	[%r405+4096], %r5971;
	st.shared.u32 	[%r405+5120], %r5972;
	st.shared.u32 	[%r405+6144], %r5973;
	st.shared.u32 	[%r405+7168], %r5974;
	st.shared.u32 	[%r405+8192], %r5975;
	st.shared.u32 	[%r405+9216], %r5976;
	st.shared.u32 	[%r405+10240], %r5977;
	st.shared.u32 	[%r405+11264], %r5978;
	st.shared.u32 	[%r405+12288], %r5979;
	st.shared.u32 	[%r405+13312], %r5980;
	st.shared.u32 	[%r405+14336], %r5981;
	st.shared.u32 	[%r405+15360], %r5982;
	st.shared.u32 	[%r405+16384], %r5983;
	st.shared.u32 	[%r405+17408], %r5984;
	st.shared.u32 	[%r405+18432], %r5985;
	st.shared.u32 	[%r405+19456], %r5986;
	st.shared.u32 	[%r405+20480], %r5987;
	st.shared.u32 	[%r405+21504], %r5988;
	st.shared.u32 	[%r405+22528], %r5989;
	bar.sync 	0;
	mad.lo.s32 	%r2642, %r2184, 84, %r406;
	ld.shared.u32 	%r482, [%r2642];
	ld.shared.u32 	%r483, [%r2642+4];
	ld.shared.u32 	%r484, [%r2642+8];
	ld.shared.u32 	%r485, [%r2642+12];
	ld.shared.u32 	%r486, [%r2642+16];
	ld.shared.u32 	%r487, [%r2642+20];
	ld.shared.u32 	%r488, [%r2642+24];
	ld.shared.u32 	%r489, [%r2642+28];
	ld.shared.u32 	%r490, [%r2642+32];
	ld.shared.u32 	%r491, [%r2642+36];
	ld.shared.u32 	%r492, [%r2642+40];
	ld.shared.u32 	%r493, [%r2642+44];
	ld.shared.u32 	%r494, [%r2642+48];
	ld.shared.u32 	%r495, [%r2642+52];
	ld.shared.u32 	%r496, [%r2642+56];
	ld.shared.u32 	%r497, [%r2642+60];
	ld.shared.u32 	%r498, [%r2642+64];
	ld.shared.u32 	%r499, [%r2642+68];
	ld.shared.u32 	%r500, [%r2642+72];
	ld.shared.u32 	%r501, [%r2642+76];
	ld.shared.u32 	%r502, [%r2642+80];
	ld.shared.u32 	%r503, [%r2642+84];
	ld.shared.u32 	%r504, [%r2642+88];
	bar.sync 	0;
	mov.b32 	%r2634, 0;
	st.shared.u32 	[%r405], %r2634;
	st.shared.u32 	[%r405+1024], %r2634;
	st.shared.u32 	[%r405+2048], %r2634;
	st.shared.u32 	[%r405+3072], %r2634;
	st.shared.u32 	[%r405+4096], %r2634;
	st.shared.u32 	[%r405+5120], %r2634;
	st.shared.u32 	[%r405+6144], %r2634;
	st.shared.u32 	[%r405+7168], %r2634;
	st.shared.u32 	[%r405+8192], %r2634;
	st.shared.u32 	[%r405+9216], %r2634;
	st.shared.u32 	[%r405+10240], %r2634;
	st.shared.u32 	[%r405+11264], %r2634;
	st.shared.u32 	[%r405+12288], %r2634;
	st.shared.u32 	[%r405+13312], %r2634;
	st.shared.u32 	[%r405+14336], %r2634;
	st.shared.u32 	[%r405+15360], %r2634;
	st.shared.u32 	[%r405+16384], %r2634;
	st.shared.u32 	[%r405+17408], %r2634;
	st.shared.u32 	[%r405+18432], %r2634;
	st.shared.u32 	[%r405+19456], %r2634;
	st.shared.u32 	[%r405+20480], %r2634;
	st.shared.u32 	[%r405+21504], %r2634;
	st.shared.u32 	[%r405+22528], %r2634;
	st.shared.u32 	[%r405+23552], %r2634;
	st.shared.u32 	[%r405+24576], %r2634;
	st.shared.u32 	[%r405+25600], %r2634;
	st.shared.u32 	[%r405+26624], %r2634;
	st.shared.u32 	[%r405+27648], %r2634;
	st.shared.u32 	[%r405+28672], %r2634;
	st.shared.u32 	[%r405+29696], %r2634;
	st.shared.u32 	[%r405+30720], %r2634;
	st.shared.u32 	[%r405+31744], %r2634;
	st.shared.u32 	[%r405+32768], %r2634;
	// begin inline asm
	shr.b32 %r2538, %r482, %r2634;
	// end inline asm
	and.b32  	%r2643, %r1852, %r2538;
	shl.b32 	%r2644, %r2643, 10;
	and.b32  	%r2645, %r2644, 31744;
	add.s32 	%r2646, %r405, %r2645;
	shr.u32 	%r2647, %r2643, 4;
	and.b32  	%r2648, %r2647, 268435454;
	add.s32 	%r505, %r2646, %r2648;
	ld.shared.u16 	%rs47, [%r505];
	add.s16 	%rs241, %rs47, 1;
	st.shared.u16 	[%r505], %rs241;
	// begin inline asm
	shr.b32 %r2541, %r483, %r2634;
	// end inline asm
	and.b32  	%r2649, %r1852, %r2541;
	shl.b32 	%r2650, %r2649, 10;
	and.b32  	%r2651, %r2650, 31744;
	add.s32 	%r2652, %r405, %r2651;
	shr.u32 	%r2653, %r2649, 4;
	and.b32  	%r2654, %r2653, 268435454;
	add.s32 	%r506, %r2652, %r2654;
	ld.shared.u16 	%rs48, [%r506];
	add.s16 	%rs242, %rs48, 1;
	st.shared.u16 	[%r506], %rs242;
	// begin inline asm
	shr.b32 %r2544, %r484, %r2634;
	// end inline asm
	and.b32  	%r2655, %r1852, %r2544;
	shl.b32 	%r2656, %r2655, 10;
	and.b32  	%r2657, %r2656, 31744;
	add.s32 	%r2658, %r405, %r2657;
	shr.u32 	%r2659, %r2655, 4;
	and.b32  	%r2660, %r2659, 268435454;
	add.s32 	%r507, %r2658, %r2660;
	ld.shared.u16 	%rs49, [%r507];
	add.s16 	%rs243, %rs49, 1;
	st.shared.u16 	[%r507], %rs243;
	// begin inline asm
	shr.b32 %r2547, %r485, %r2634;
	// end inline asm
	and.b32  	%r2661, %r1852, %r2547;
	shl.b32 	%r2662, %r2661, 10;
	and.b32  	%r2663, %r2662, 31744;
	add.s32 	%r2664, %r405, %r2663;
	shr.u32 	%r2665, %r2661, 4;
	and.b32  	%r2666, %r2665, 268435454;
	add.s32 	%r508, %r2664, %r2666;
	ld.shared.u16 	%rs50, [%r508];
	add.s16 	%rs244, %rs50, 1;
	st.shared.u16 	[%r508], %rs244;
	// begin inline asm
	shr.b32 %r2550, %r486, %r2634;
	// end inline asm
	and.b32  	%r2667, %r1852, %r2550;
	shl.b32 	%r2668, %r2667, 10;
	and.b32  	%r2669, %r2668, 31744;
	add.s32 	%r2670, %r405, %r2669;
	shr.u32 	%r2671, %r2667, 4;
	and.b32  	%r2672, %r2671, 268435454;
	add.s32 	%r509, %r2670, %r2672;
	ld.shared.u16 	%rs51, [%r509];
	add.s16 	%rs245, %rs51, 1;
	st.shared.u16 	[%r509], %rs245;
	// begin inline asm
	shr.b32 %r2553, %r487, %r2634;
	// end inline asm
	and.b32  	%r2673, %r1852, %r2553;
	shl.b32 	%r2674, %r2673, 10;
	and.b32  	%r2675, %r2674, 31744;
	add.s32 	%r2676, %r405, %r2675;
	shr.u32 	%r2677, %r2673, 4;
	and.b32  	%r2678, %r2677, 268435454;
	add.s32 	%r510, %r2676, %r2678;
	ld.shared.u16 	%rs52, [%r510];
	add.s16 	%rs246, %rs52, 1;
	st.shared.u16 	[%r510], %rs246;
	// begin inline asm
	shr.b32 %r2556, %r488, %r2634;
	// end inline asm
	and.b32  	%r2679, %r1852, %r2556;
	shl.b32 	%r2680, %r2679, 10;
	and.b32  	%r2681, %r2680, 31744;
	add.s32 	%r2682, %r405, %r2681;
	shr.u32 	%r2683, %r2679, 4;
	and.b32  	%r2684, %r2683, 268435454;
	add.s32 	%r511, %r2682, %r2684;
	ld.shared.u16 	%rs53, [%r511];
	add.s16 	%rs247, %rs53, 1;
	st.shared.u16 	[%r511], %rs247;
	// begin inline asm
	shr.b32 %r2559, %r489, %r2634;
	// end inline asm
	and.b32  	%r2685, %r1852, %r2559;
	shl.b32 	%r2686, %r2685, 10;
	and.b32  	%r2687, %r2686, 31744;
	add.s32 	%r2688, %r405, %r2687;
	shr.u32 	%r2689, %r2685, 4;
	and.b32  	%r2690, %r2689, 268435454;
	add.s32 	%r512, %r2688, %r2690;
	ld.shared.u16 	%rs54, [%r512];
	add.s16 	%rs248, %rs54, 1;
	st.shared.u16 	[%r512], %rs248;
	// begin inline asm
	shr.b32 %r2562, %r490, %r2634;
	// end inline asm
	and.b32  	%r2691, %r1852, %r2562;
	shl.b32 	%r2692, %r2691, 10;
	and.b32  	%r2693, %r2692, 31744;
	add.s32 	%r2694, %r405, %r2693;
	shr.u32 	%r2695, %r2691, 4;
	and.b32  	%r2696, %r2695, 268435454;
	add.s32 	%r513, %r2694, %r2696;
	ld.shared.u16 	%rs55, [%r513];
	add.s16 	%rs249, %rs55, 1;
	st.shared.u16 	[%r513], %rs249;
	// begin inline asm
	shr.b32 %r2565, %r491, %r2634;
	// end inline asm
	and.b32  	%r2697, %r1852, %r2565;
	shl.b32 	%r2698, %r2697, 10;
	and.b32  	%r2699, %r2698, 31744;
	add.s32 	%r2700, %r405, %r2699;
	shr.u32 	%r2701, %r2697, 4;
	and.b32  	%r2702, %r2701, 268435454;
	add.s32 	%r514, %r2700, %r2702;
	ld.shared.u16 	%rs56, [%r514];
	add.s16 	%rs250, %rs56, 1;
	st.shared.u16 	[%r514], %rs250;
	// begin inline asm
	shr.b32 %r2568, %r492, %r2634;
	// end inline asm
	and.b32  	%r2703, %r1852, %r2568;
	shl.b32 	%r2704, %r2703, 10;
	and.b32  	%r2705, %r2704, 31744;
	add.s32 	%r2706, %r405, %r2705;
	shr.u32 	%r2707, %r2703, 4;
	and.b32  	%r2708, %r2707, 268435454;
	add.s32 	%r515, %r2706, %r2708;
	ld.shared.u16 	%rs57, [%r515];
	add.s16 	%rs251, %rs57, 1;
	st.shared.u16 	[%r515], %rs251;
	// begin inline asm
	shr.b32 %r2571, %r493, %r2634;
	// end inline asm
	and.b32  	%r2709, %r1852, %r2571;
	shl.b32 	%r2710, %r2709, 10;
	and.b32  	%r2711, %r2710, 31744;
	add.s32 	%r2712, %r405, %r2711;
	shr.u32 	%r2713, %r2709, 4;
	and.b32  	%r2714, %r2713, 268435454;
	add.s32 	%r516, %r2712, %r2714;
	ld.shared.u16 	%rs58, [%r516];
	add.s16 	%rs252, %rs58, 1;
	st.shared.u16 	[%r516], %rs252;
	// begin inline asm
	shr.b32 %r2574, %r494, %r2634;
	// end inline asm
	and.b32  	%r2715, %r1852, %r2574;
	shl.b32 	%r2716, %r2715, 10;
	and.b32  	%r2717, %r2716, 31744;
	add.s32 	%r2718, %r405, %r2717;
	shr.u32 	%r2719, %r2715, 4;
	and.b32  	%r2720, %r2719, 268435454;
	add.s32 	%r517, %r2718, %r2720;
	ld.shared.u16 	%rs59, [%r517];
	add.s16 	%rs253, %rs59, 1;
	st.shared.u16 	[%r517], %rs253;
	// begin inline asm
	shr.b32 %r2577, %r495, %r2634;
	// end inline asm
	and.b32  	%r2721, %r1852, %r2577;
	shl.b32 	%r2722, %r2721, 10;
	and.b32  	%r2723, %r2722, 31744;
	add.s32 	%r2724, %r405, %r2723;
	shr.u32 	%r2725, %r2721, 4;
	and.b32  	%r2726, %r2725, 268435454;
	add.s32 	%r518, %r2724, %r2726;
	ld.shared.u16 	%rs60, [%r518];
	add.s16 	%rs254, %rs60, 1;
	st.shared.u16 	[%r518], %rs254;
	// begin inline asm
	shr.b32 %r2580, %r496, %r2634;
	// end inline asm
	and.b32  	%r2727, %r1852, %r2580;
	shl.b32 	%r2728, %r2727, 10;
	and.b32  	%r2729, %r2728, 31744;
	add.s32 	%r2730, %r405, %r2729;
	shr.u32 	%r2731, %r2727, 4;
	and.b32  	%r2732, %r2731, 268435454;
	add.s32 	%r519, %r2730, %r2732;
	ld.shared.u16 	%rs61, [%r519];
	add.s16 	%rs255, %rs61, 1;
	st.shared.u16 	[%r519], %rs255;
	// begin inline asm
	shr.b32 %r2583, %r497, %r2634;
	// end inline asm
	and.b32  	%r2733, %r1852, %r2583;
	shl.b32 	%r2734, %r2733, 10;
	and.b32  	%r2735, %r2734, 31744;
	add.s32 	%r2736, %r405, %r2735;
	shr.u32 	%r2737, %r2733, 4;
	and.b32  	%r2738, %r2737, 268435454;
	add.s32 	%r520, %r2736, %r2738;
	ld.shared.u16 	%rs62, [%r520];
	add.s16 	%rs256, %rs62, 1;
	st.shared.u16 	[%r520], %rs256;
	// begin inline asm
	shr.b32 %r2586, %r498, %r2634;
	// end inline asm
	and.b32  	%r2739, %r1852, %r2586;
	shl.b32 	%r2740, %r2739, 10;
	and.b32  	%r2741, %r2740, 31744;
	add.s32 	%r2742, %r405, %r2741;
	shr.u32 	%r2743, %r2739, 4;
	and.b32  	%r2744, %r2743, 268435454;
	add.s32 	%r521, %r2742, %r2744;
	ld.shared.u16 	%rs63, [%r521];
	add.s16 	%rs257, %rs63, 1;
	st.shared.u16 	[%r521], %rs257;
	// begin inline asm
	shr.b32 %r2589, %r499, %r2634;
	// end inline asm
	and.b32  	%r2745, %r1852, %r2589;
	shl.b32 	%r2746, %r2745, 10;
	and.b32  	%r2747, %r2746, 31744;
	add.s32 	%r2748, %r405, %r2747;
	shr.u32 	%r2749, %r2745, 4;
	and.b32  	%r2750, %r2749, 268435454;
	add.s32 	%r522, %r2748, %r2750;
	ld.shared.u16 	%rs64, [%r522];
	add.s16 	%rs258, %rs64, 1;
	st.shared.u16 	[%r522], %rs258;
	// begin inline asm
	shr.b32 %r2592, %r500, %r2634;
	// end inline asm
	and.b32  	%r2751, %r1852, %r2592;
	shl.b32 	%r2752, %r2751, 10;
	and.b32  	%r2753, %r2752, 31744;
	add.s32 	%r2754, %r405, %r2753;
	shr.u32 	%r2755, %r2751, 4;
	and.b32  	%r2756, %r2755, 268435454;
	add.s32 	%r523, %r2754, %r2756;
	ld.shared.u16 	%rs65, [%r523];
	add.s16 	%rs259, %rs65, 1;
	st.shared.u16 	[%r523], %rs259;
	// begin inline asm
	shr.b32 %r2595, %r501, %r2634;
	// end inline asm
	and.b32  	%r2757, %r1852, %r2595;
	shl.b32 	%r2758, %r2757, 10;
	and.b32  	%r2759, %r2758, 31744;
	add.s32 	%r2760, %r405, %r2759;
	shr.u32 	%r2761, %r2757, 4;
	and.b32  	%r2762, %r2761, 268435454;
	add.s32 	%r524, %r2760, %r2762;
	ld.shared.u16 	%rs66, [%r524];
	add.s16 	%rs260, %rs66, 1;
	st.shared.u16 	[%r524], %rs260;
	// begin inline asm
	shr.b32 %r2598, %r502, %r2634;
	// end inline asm
	and.b32  	%r2763, %r1852, %r2598;
	shl.b32 	%r2764, %r2763, 10;
	and.b32  	%r2765, %r2764, 31744;
	add.s32 	%r2766, %r405, %r2765;
	shr.u32 	%r2767, %r2763, 4;
	and.b32  	%r2768, %r2767, 268435454;
	add.s32 	%r525, %r2766, %r2768;
	ld.shared.u16 	%rs67, [%r525];
	add.s16 	%rs261, %rs67, 1;
	st.shared.u16 	[%r525], %rs261;
	// begin inline asm
	shr.b32 %r2601, %r503, %r2634;
	// end inline asm
	and.b32  	%r2769, %r1852, %r2601;
	shl.b32 	%r2770, %r2769, 10;
	and.b32  	%r2771, %r2770, 31744;
	add.s32 	%r2772, %r405, %r2771;
	shr.u32 	%r2773, %r2769, 4;
	and.b32  	%r2774, %r2773, 268435454;
	add.s32 	%r526, %r2772, %r2774;
	ld.shared.u16 	%rs68, [%r526];
	add.s16 	%rs262, %rs68, 1;
	st.shared.u16 	[%r526], %rs262;
	// begin inline asm
	shr.b32 %r2604, %r504, %r2634;
	// end inline asm
	and.b32  	%r2775, %r1852, %r2604;
	shl.b32 	%r2776, %r2775, 10;
	and.b32  	%r2777, %r2776, 31744;
	add.s32 	%r2778, %r405, %r2777;
	shr.u32 	%r2779, %r2775, 4;
	and.b32  	%r2780, %r2779, 268435454;
	add.s32 	%r527, %r2778, %r2780;
	ld.shared.u16 	%rs69, [%r527];
	add.s16 	%rs263, %rs69, 1;
	st.shared.u16 	[%r527], %rs263;
	bar.sync 	0;
	ld.shared.u32 	%r528, [%r2222];
	ld.shared.u32 	%r2782, [%r2222+4];
	ld.shared.u32 	%r2783, [%r2222+8];
	ld.shared.u32 	%r2784, [%r2222+12];
	ld.shared.u32 	%r2785, [%r2222+16];
	ld.shared.u32 	%r2786, [%r2222+20];
	ld.shared.u32 	%r2787, [%r2222+24];
	ld.shared.u32 	%r2788, [%r2222+28];
	ld.shared.u32 	%r2789, [%r2222+32];
	ld.shared.u32 	%r2790, [%r2222+36];
	ld.shared.u32 	%r2791, [%r2222+40];
	ld.shared.u32 	%r2792, [%r2222+44];
	ld.shared.u32 	%r2793, [%r2222+48];
	ld.shared.u32 	%r2794, [%r2222+52];
	ld.shared.u32 	%r2795, [%r2222+56];
	ld.shared.u32 	%r2796, [%r2222+60];
	ld.shared.u32 	%r2797, [%r2222+64];
	ld.shared.u32 	%r2798, [%r2222+68];
	ld.shared.u32 	%r2799, [%r2222+72];
	ld.shared.u32 	%r2800, [%r2222+76];
	ld.shared.u32 	%r2801, [%r2222+80];
	ld.shared.u32 	%r2802, [%r2222+84];
	ld.shared.u32 	%r2803, [%r2222+88];
	ld.shared.u32 	%r2804, [%r2222+92];
	ld.shared.u32 	%r2805, [%r2222+96];
	ld.shared.u32 	%r2806, [%r2222+100];
	ld.shared.u32 	%r2807, [%r2222+104];
	ld.shared.u32 	%r2808, [%r2222+108];
	ld.shared.u32 	%r2809, [%r2222+112];
	ld.shared.u32 	%r2810, [%r2222+116];
	ld.shared.u32 	%r2811, [%r2222+120];
	ld.shared.u32 	%r2812, [%r2222+124];
	ld.shared.u32 	%r2813, [%r2222+128];
	add.s32 	%r529, %r2782, %r528;
	add.s32 	%r530, %r2783, %r529;
	add.s32 	%r531, %r2784, %r530;
	add.s32 	%r532, %r2785, %r531;
	add.s32 	%r533, %r2786, %r532;
	add.s32 	%r534, %r2787, %r533;
	add.s32 	%r535, %r2788, %r534;
	add.s32 	%r536, %r2789, %r535;
	add.s32 	%r537, %r2790, %r536;
	add.s32 	%r538, %r2791, %r537;
	add.s32 	%r539, %r2792, %r538;
	add.s32 	%r540, %r2793, %r539;
	add.s32 	%r541, %r2794, %r540;
	add.s32 	%r542, %r2795, %r541;
	add.s32 	%r543, %r2796, %r542;
	add.s32 	%r544, %r2797, %r543;
	add.s32 	%r545, %r2798, %r544;
	add.s32 	%r546, %r2799, %r545;
	add.s32 	%r547, %r2800, %r546;
	add.s32 	%r548, %r2801, %r547;
	add.s32 	%r549, %r2802, %r548;
	add.s32 	%r550, %r2803, %r549;
	add.s32 	%r551, %r2804, %r550;
	add.s32 	%r552, %r2805, %r551;
	add.s32 	%r553, %r2806, %r552;
	add.s32 	%r554, %r2807, %r553;
	add.s32 	%r555, %r2808, %r554;
	add.s32 	%r556, %r2809, %r555;
	add.s32 	%r557, %r2810, %r556;
	add.s32 	%r558, %r2811, %r557;
	add.s32 	%r559, %r2812, %r558;
	add.s32 	%r2611, %r2813, %r559;
	mov.b32 	%r2609, 1;
	mov.b32 	%r2636, -1;
	// begin inline asm
	{  .reg .u32 r0;  .reg .pred p;  shfl.sync.up.b32 r0|p, %r2611, %r2609, %r2634, %r2636;  @p add.u32 r0, r0, %r2611;  mov.u32 %r2607, r0;}
	// end inline asm
	mov.b32 	%r2615, 2;
	// begin inline asm
	{  .reg .u32 r0;  .reg .pred p;  shfl.sync.up.b32 r0|p, %r2607, %r2615, %r2634, %r2636;  @p add.u32 r0, r0, %r2607;  mov.u32 %r2613, r0;}
	// end inline asm
	mov.b32 	%r2621, 4;
	// begin inline asm
	{  .reg .u32 r0;  .reg .pred p;  shfl.sync.up.b32 r0|p, %r2613, %r2621, %r2634, %r2636;  @p add.u32 r0, r0, %r2613;  mov.u32 %r2619, r0;}
	// end inline asm
	mov.b32 	%r2627, 8;
	// begin inline asm
	{  .reg .u32 r0;  .reg .pred p;  shfl.sync.up.b32 r0|p, %r2619, %r2627, %r2634, %r2636;  @p add.u32 r0, r0, %r2619;  mov.u32 %r2625, r0;}
	// end inline asm
	mov.b32 	%r2633, 16;
	// begin inline asm
	{  .reg .u32 r0;  .reg .pred p;  shfl.sync.up.b32 r0|p, %r2625, %r2633, %r2634, %r2636;  @p add.u32 r0, r0, %r2625;  mov.u32 %r2631, r0;}
	// end inline asm
	@%p123 bra 	$L__BB15_192;
	shr.u32 	%r2815, %r2184, 3;
	and.b32  	%r2816, %r2815, 124;
	add.s32 	%r2818, %r2185, %r2816;
	st.shared.u32 	[%r2818+33792], %r2631;
$L__BB15_192:
	sub.s32 	%r2819, %r2631, %r2611;
	mov.u32 	%r2820, %tid.x;
	setp.ne.s32 	%p124, %r1638, 0;
	setp.gt.u32 	%p125, %r2820, 31;
	shr.u32 	%r2821, %r2820, 5;
	setp.eq.s32 	%p126, %r2821, 7;
	setp.eq.s32 	%p127, %r2821, 6;
	setp.eq.s32 	%p128, %r2821, 5;
	setp.eq.s32 	%p129, %r2821, 4;
	setp.eq.s32 	%p130, %r2821, 3;
	setp.eq.s32 	%p131, %r2821, 2;
	bar.sync 	0;
	ld.shared.v4.u32 	{%r2822, %r2823, %r2824, %r2825}, [_ZZN3cub18CUB_300001_SM_10006detail14segmented_sort30DeviceSegmentedSortKernelLargeILNS0_9SortOrderE0ENS2_10policy_hubIjNS0_8NullTypeEE9Policy860EjS6_PmS9_lEEvPKjPKT1_PSC_NS1_20device_double_bufferISC_EEPKT2_PSI_NSG_ISI_EET3_T4_E7storage+33792];
	add.s32 	%r2826, %r2823, %r2822;
	selp.b32 	%r2827, %r2826, %r2822, %p131;
	add.s32 	%r2828, %r2826, %r2824;
	selp.b32 	%r2829, %r2828, %r2827, %p130;
	add.s32 	%r2830, %r2828, %r2825;
	selp.b32 	%r2831, %r2830, %r2829, %p129;
	ld.shared.v4.u32 	{%r2832, %r2833, %r2834, %r2835}, [_ZZN3cub18CUB_300001_SM_10006detail14segmented_sort30DeviceSegmentedSortKernelLargeILNS0_9SortOrderE0ENS2_10policy_hubIjNS0_8NullTypeEE9Policy860EjS6_PmS9_lEEvPKjPKT1_PSC_NS1_20device_double_bufferISC_EEPKT2_PSI_NSG_ISI_EET3_T4_E7storage+33808];
	add.s32 	%r2836, %r2830, %r2832;
	selp.b32 	%r2837, %r2836, %r2831, %p128;
	add.s32 	%r2838, %r2836, %r2833;
	selp.b32 	%r2839, %r2838, %r2837, %p127;
	add.s32 	%r2840, %r2838, %r2834;
	selp.b32 	%r2841, %r2840, %r2839, %p126;
	add.s32 	%r562, %r2840, %r2835;
	selp.b32 	%r2842, %r2819, 0, %p124;
	add.s32 	%r2843, %r2841, %r2842;
	selp.b32 	%r5990, %r2843, %r2819, %p125;
	or.pred  	%p132, %p125, %p124;
	@%p132 bra 	$L__BB15_194;
	shl.b32 	%r5990, %r562, 16;
	st.shared.u32 	[_ZZN3cub18CUB_300001_SM_10006detail14segmented_sort30DeviceSegmentedSortKernelLargeILNS0_9SortOrderE0ENS2_10policy_hubIjNS0_8NullTypeEE9Policy860EjS6_PmS9_lEEvPKjPKT1_PSC_NS1_20device_double_bufferISC_EEPKT2_PSI_NSG_ISI_EET3_T4_E7storage+33832], %r5990;
$L__BB15_194:
	cvt.u64.u32 	%rd92, %r2820;
	setp.gt.u32 	%p133, %r2820, 63;
	setp.eq.s32 	%p134, %r2820, 0;
	bar.sync 	0;
	mov.u32 	%r2845, _ZZN3cub18CUB_300001_SM_10006detail14segmented_sort30DeviceSegmentedSortKernelLargeILNS0_9SortOrderE0ENS2_10policy_hubIjNS0_8NullTypeEE9Policy860EjS6_PmS9_lEEvPKjPKT1_PSC_NS1_20device_double_bufferISC_EEPKT2_PSI_NSG_ISI_EET3_T4_E7storage;
	ld.shared.u32 	%r2846, [_ZZN3cub18CUB_300001_SM_10006detail14segmented_sort30DeviceSegmentedSortKernelLargeILNS0_9SortOrderE0ENS2_10policy_hubIjNS0_8NullTypeEE9Policy860EjS6_PmS9_lEEvPKjPKT1_PSC_NS1_20device_double_bufferISC_EEPKT2_PSI_NSG_ISI_EET3_T4_E7storage+33832];
	selp.b32 	%r2847, 0, %r2846, %p134;
	add.s32 	%r2848, %r5990, %r2847;
	add.s32 	%r2849, %r528, %r2848;
	add.s32 	%r2850, %r529, %r2848;
	add.s32 	%r2851, %r530, %r2848;
	add.s32 	%r2852, %r531, %r2848;
	add.s32 	%r2853, %r532, %r2848;
	add.s32 	%r2854, %r533, %r2848;
	add.s32 	%r2855, %r534, %r2848;
	add.s32 	%r2856, %r535, %r2848;
	add.s32 	%r2857, %r536, %r2848;
	add.s32 	%r2858, %r537, %r2848;
	add.s32 	%r2859, %r538, %r2848;
	add.s32 	%r2860, %r539, %r2848;
	add.s32 	%r2861, %r540, %r2848;
	add.s32 	%r2862, %r541, %r2848;
	add.s32 	%r2863, %r542, %r2848;
	add.s32 	%r2864, %r543, %r2848;
	add.s32 	%r2865, %r544, %r2848;
	add.s32 	%r2866, %r545, %r2848;
	add.s32 	%r2867, %r546, %r2848;
	add.s32 	%r2868, %r547, %r2848;
	add.s32 	%r2869, %r548, %r2848;
	add.s32 	%r2870, %r549, %r2848;
	add.s32 	%r2871, %r550, %r2848;
	add.s32 	%r2872, %r551, %r2848;
	add.s32 	%r2873, %r552, %r2848;
	add.s32 	%r2874, %r553, %r2848;
	add.s32 	%r2875, %r554, %r2848;
	add.s32 	%r2876, %r555, %r2848;
	add.s32 	%r2877, %r556, %r2848;
	add.s32 	%r2878, %r557, %r2848;
	add.s32 	%r2879, %r558, %r2848;
	add.s32 	%r2880, %r559, %r2848;
	shl.b32 	%r2881, %r2820, 2;
	add.s32 	%r566, %r2845, %r2881;
	add.s32 	%r567, %r566, %r2881;
	mad.lo.s32 	%r2882, %r2820, 124, %r567;
	st.shared.u32 	[%r2882], %r2848;
	st.shared.u32 	[%r2882+4], %r2849;
	st.shared.u32 	[%r2882+8], %r2850;
	st.shared.u32 	[%r2882+12], %r2851;
	st.shared.u32 	[%r2882+16], %r2852;
	st.shared.u32 	[%r2882+20], %r2853;
	st.shared.u32 	[%r2882+24], %r2854;
	st.shared.u32 	[%r2882+28], %r2855;
	st.shared.u32 	[%r2882+32], %r2856;
	st.shared.u32 	[%r2882+36], %r2857;
	st.shared.u32 	[%r2882+40], %r2858;
	st.shared.u32 	[%r2882+44], %r2859;
	st.shared.u32 	[%r2882+48], %r2860;
	st.shared.u32 	[%r2882+52], %r2861;
	st.shared.u32 	[%r2882+56], %r2862;
	st.shared.u32 	[%r2882+60], %r2863;
	st.shared.u32 	[%r2882+64], %r2864;
	st.shared.u32 	[%r2882+68], %r2865;
	st.shared.u32 	[%r2882+72], %r2866;
	st.shared.u32 	[%r2882+76], %r2867;
	st.shared.u32 	[%r2882+80], %r2868;
	st.shared.u32 	[%r2882+84], %r2869;
	st.shared.u32 	[%r2882+88], %r2870;
	st.shared.u32 	[%r2882+92], %r2871;
	st.shared.u32 	[%r2882+96], %r2872;
	st.shared.u32 	[%r2882+100], %r2873;
	st.shared.u32 	[%r2882+104], %r2874;
	st.shared.u32 	[%r2882+108], %r2875;
	st.shared.u32 	[%r2882+112], %r2876;
	st.shared.u32 	[%r2882+116], %r2877;
	st.shared.u32 	[%r2882+120], %r2878;
	st.shared.u32 	[%r2882+124], %r2879;
	st.shared.u32 	[%r2882+128], %r2880;
	bar.sync 	0;
	cvt.u32.u16 	%r2883, %rs47;
	ld.shared.u16 	%r2884, [%r505];
	add.s32 	%r568, %r2884, %r2883;
	cvt.u32.u16 	%r2885, %rs48;
	ld.shared.u16 	%r2886, [%r506];
	add.s32 	%r569, %r2886, %r2885;
	cvt.u32.u16 	%r2887, %rs49;
	ld.shared.u16 	%r2888, [%r507];
	add.s32 	%r570, %r2888, %r2887;
	cvt.u32.u16 	%r2889, %rs50;
	ld.shared.u16 	%r2890, [%r508];
	add.s32 	%r571, %r2890, %r2889;
	cvt.u32.u16 	%r2891, %rs51;
	ld.shared.u16 	%r2892, [%r509];
	add.s32 	%r572, %r2892, %r2891;
	cvt.u32.u16 	%r2893, %rs52;
	ld.shared.u16 	%r2894, [%r510];
	add.s32 	%r573, %r2894, %r2893;
	cvt.u32.u16 	%r2895, %rs53;
	ld.shared.u16 	%r2896, [%r511];
	add.s32 	%r574, %r2896, %r2895;
	cvt.u32.u16 	%r2897, %rs54;
	ld.shared.u16 	%r2898, [%r512];
	add.s32 	%r575, %r2898, %r2897;
	cvt.u32.u16 	%r2899, %rs55;
	ld.shared.u16 	%r2900, [%r513];
	add.s32 	%r576, %r2900, %r2899;
	cvt.u32.u16 	%r2901, %rs56;
	ld.shared.u16 	%r2902, [%r514];
	add.s32 	%r577, %r2902, %r2901;
	cvt.u32.u16 	%r2903, %rs57;
	ld.shared.u16 	%r2904, [%r515];
	add.s32 	%r578, %r2904, %r2903;
	cvt.u32.u16 	%r2905, %rs58;
	ld.shared.u16 	%r2906, [%r516];
	add.s32 	%r579, %r2906, %r2905;
	cvt.u32.u16 	%r2907, %rs59;
	ld.shared.u16 	%r2908, [%r517];
	add.s32 	%r580, %r2908, %r2907;
	cvt.u32.u16 	%r2909, %rs60;
	ld.shared.u16 	%r2910, [%r518];
	add.s32 	%r581, %r2910, %r2909;
	cvt.u32.u16 	%r2911, %rs61;
	ld.shared.u16 	%r2912, [%r519];
	add.s32 	%r582, %r2912, %r2911;
	cvt.u32.u16 	%r2913, %rs62;
	ld.shared.u16 	%r2914, [%r520];
	add.s32 	%r583, %r2914, %r2913;
	cvt.u32.u16 	%r2915, %rs63;
	ld.shared.u16 	%r2916, [%r521];
	add.s32 	%r584, %r2916, %r2915;
	cvt.u32.u16 	%r2917, %rs64;
	ld.shared.u16 	%r2918, [%r522];
	add.s32 	%r585, %r2918, %r2917;
	cvt.u32.u16 	%r2919, %rs65;
	ld.shared.u16 	%r2920, [%r523];
	add.s32 	%r586, %r2920, %r2919;
	cvt.u32.u16 	%r2921, %rs66;
	ld.shared.u16 	%r2922, [%r524];
	add.s32 	%r587, %r2922, %r2921;
	cvt.u32.u16 	%r2923, %rs67;
	ld.shared.u16 	%r2924, [%r525];
	add.s32 	%r588, %r2924, %r2923;
	cvt.u32.u16 	%r2925, %rs68;
	ld.shared.u16 	%r2926, [%r526];
	add.s32 	%r589, %r2926, %r2925;
	cvt.u32.u16 	%r2927, %rs69;
	ld.shared.u16 	%r2928, [%r527];
	add.s32 	%r590, %r2928, %r2927;
	mov.b64 	%rd1701, 0;
	@%p133 bra 	$L__BB15_196;
	cvt.u32.u64 	%r2929, %rd92;
	shl.b32 	%r2930, %r2929, 10;
	and.b32  	%r2931, %r2930, 31744;
	add.s32 	%r2933, %r2845, %r2931;
	shr.u32 	%r2934, %r2929, 4;
	and.b32  	%r2935, %r2934, 62;
	add.s32 	%r2936, %r2933, %r2935;
	ld.shared.u16 	%rd1701, [%r2936];
$L__BB15_196:
	cvt.u32.u64 	%r2937, %rd92;
	setp.gt.u32 	%p135, %r2937, 63;
	bar.sync 	0;
	@%p135 bra 	$L__BB15_198;
	st.shared.u64 	[%r567], %rd1701;
$L__BB15_198:
	setp.gt.u32 	%p136, %r2937, 63;
	bar.sync 	0;
	bar.sync 	0;
	@%p136 bra 	$L__BB15_200;
	sub.s64 	%rd827, %rd1700, %rd1701;
	st.shared.u64 	[%r567+23552], %rd827;
$L__BB15_200:
	bar.sync 	0;
	shl.b32 	%r2942, %r568, 2;
	add.s32 	%r2944, %r2845, %r2942;
	st.shared.u32 	[%r2944], %r482;
	shl.b32 	%r2945, %r569, 2;
	add.s32 	%r2946, %r2845, %r2945;
	st.shared.u32 	[%r2946], %r483;
	shl.b32 	%r2947, %r570, 2;
	add.s32 	%r2948, %r2845, %r2947;
	st.shared.u32 	[%r2948], %r484;
	shl.b32 	%r2949, %r571, 2;
	add.s32 	%r2950, %r2845, %r2949;
	st.shared.u32 	[%r2950], %r485;
	shl.b32 	%r2951, %r572, 2;
	add.s32 	%r2952, %r2845, %r2951;
	st.shared.u32 	[%r2952], %r486;
	shl.b32 	%r2953, %r573, 2;
	add.s32 	%r2954, %r2845, %r2953;
	st.shared.u32 	[%r2954], %r487;
	shl.b32 	%r2955, %r574, 2;
	add.s32 	%r2956, %r2845, %r2955;
	st.shared.u32 	[%r2956], %r488;
	shl.b32 	%r2957, %r575, 2;
	add.s32 	%r2958, %r2845, %r2957;
	st.shared.u32 	[%r2958], %r489;
	shl.b32 	%r2959, %r576, 2;
	add.s32 	%r2960, %r2845, %r2959;
	st.shared.u32 	[%r2960], %r490;
	shl.b32 	%r2961, %r577, 2;
	add.s32 	%r2962, %r2845, %r2961;
	st.shared.u32 	[%r2962], %r491;
	shl.b32 	%r2963, %r578, 2;
	add.s32 	%r2964, %r2845, %r2963;
	st.shared.u32 	[%r2964], %r492;
	shl.b32 	%r2965, %r579, 2;
	add.s32 	%r2966, %r2845, %r2965;
	st.shared.u32 	[%r2966], %r493;
	shl.b32 	%r2967, %r580, 2;
	add.s32 	%r2968, %r2845, %r2967;
	st.shared.u32 	[%r2968], %r494;
	shl.b32 	%r2969, %r581, 2;
	add.s32 	%r2970, %r2845, %r2969;
	st.shared.u32 	[%r2970], %r495;
	shl.b32 	%r2971, %r582, 2;
	add.s32 	%r2972, %r2845, %r2971;
	st.shared.u32 	[%r2972], %r496;
	shl.b32 	%r2973, %r583, 2;
	add.s32 	%r2974, %r2845, %r2973;
	st.shared.u32 	[%r2974], %r497;
	shl.b32 	%r2975, %r584, 2;
	add.s32 	%r2976, %r2845, %r2975;
	st.shared.u32 	[%r2976], %r498;
	shl.b32 	%r2977, %r585, 2;
	add.s32 	%r2978, %r2845, %r2977;
	st.shared.u32 	[%r2978], %r499;
	shl.b32 	%r2979, %r586, 2;
	add.s32 	%r2980, %r2845, %r2979;
	st.shared.u32 	[%r2980], %r500;
	shl.b32 	%r2981, %r587, 2;
	add.s32 	%r2982, %r2845, %r2981;
	st.shared.u32 	[%r2982], %r501;
	shl.b32 	%r2983, %r588, 2;
	add.s32 	%r2984, %r2845, %r2983;
	st.shared.u32 	[%r2984], %r502;
	shl.b32 	%r2985, %r589, 2;
	add.s32 	%r2986, %r2845, %r2985;
	st.shared.u32 	[%r2986], %r503;
	shl.b32 	%r2987, %r590, 2;
	add.s32 	%r2988, %r2845, %r2987;
	st.shared.u32 	[%r2988], %r504;
	bar.sync 	0;
	ld.shared.u32 	%r591, [%r566];
	mov.b32 	%r2941, 0;
	// begin inline asm
	shr.b32 %r2939, %r591, %r2941;
	// end inline asm
	setp.le.s64 	%p137, %rd91, %rd92;
	@%p137 bra 	$L__BB15_202;
	and.b32  	%r2989, %r1852, %r2939;
	shl.b32 	%r2990, %r2989, 3;
	add.s32 	%r2992, %r2845, %r2990;
	ld.shared.u64 	%rd828, [%r2992+23552];
	add.s64 	%rd829, %rd828, %rd92;
	shl.b64 	%rd830, %rd829, 2;
	add.s64 	%rd831, %rd1703, %rd830;
	st.global.u32 	[%rd831], %r591;
$L__BB15_202:
	ld.shared.u32 	%r593, [%r566+1024];
	mov.b32 	%r2995, 0;
	// begin inline asm
	shr.b32 %r2993, %r593, %r2995;
	// end inline asm
	add.s32 	%r2997, %r2937, 256;
	cvt.u64.u32 	%rd832, %r2997;
	setp.le.s64 	%p138, %rd91, %rd832;
	@%p138 bra 	$L__BB15_204;
	and.b32  	%r2998, %r1852, %r2993;
	shl.b32 	%r2999, %r2998, 3;
	add.s32 	%r3001, %r2845, %r2999;
	ld.shared.u64 	%rd833, [%r3001+23552];
	add.s64 	%rd834, %rd833, %rd92;
	shl.b64 	%rd835, %rd834, 2;
	add.s64 	%rd836, %rd1703, %rd835;
	st.global.u32 	[%rd836+1024], %r593;
$L__BB15_204:
	ld.shared.u32 	%r595, [%r566+2048];
	mov.b32 	%r3004, 0;
	// begin inline asm
	shr.b32 %r3002, %r595, %r3004;
	// end inline asm
	add.s32 	%r3006, %r2937, 512;
	cvt.u64.u32 	%rd837, %r3006;
	setp.le.s64 	%p139, %rd91, %rd837;
	@%p139 bra 	$L__BB15_206;
	and.b32  	%r3007, %r1852, %r3002;
	shl.b32 	%r3008, %r3007, 3;
	add.s32 	%r3010, %r2845, %r3008;
	ld.shared.u64 	%rd838, [%r3010+23552];
	add.s64 	%rd839, %rd838, %rd92;
	shl.b64 	%rd840, %rd839, 2;
	add.s64 	%rd841, %rd1703, %rd840;
	st.global.u32 	[%rd841+2048], %r595;
$L__BB15_206:
	ld.shared.u32 	%r597, [%r566+3072];
	mov.b32 	%r3013, 0;
	// begin inline asm
	shr.b32 %r3011, %r597, %r3013;
	// end inline asm
	add.s32 	%r3015, %r2937, 768;
	cvt.u64.u32 	%rd842, %r3015;
	setp.le.s64 	%p140, %rd91, %rd842;
	@%p140 bra 	$L__BB15_208;
	and.b32  	%r3016, %r1852, %r3011;
	shl.b32 	%r3017, %r3016, 3;
	add.s32 	%r3019, %r2845, %r3017;
	ld.shared.u64 	%rd843, [%r3019+23552];
	add.s64 	%rd844, %rd843, %rd92;
	shl.b64 	%rd845, %rd844, 2;
	add.s64 	%rd846, %rd1703, %rd845;
	st.global.u32 	[%rd846+3072], %r597;
$L__BB15_208:
	ld.shared.u32 	%r599, [%r566+4096];
	mov.b32 	%r3022, 0;
	// begin inline asm
	shr.b32 %r3020, %r599, %r3022;
	// end inline asm
	or.b32  	%r3024, %r2937, 1024;
	cvt.u64.u32 	%rd847, %r3024;
	setp.le.s64 	%p141, %rd91, %rd847;
	@%p141 bra 	$L__BB15_210;
	and.b32  	%r3025, %r1852, %r3020;
	shl.b32 	%r3026, %r3025, 3;
	add.s32 	%r3028, %r2845, %r3026;
	ld.shared.u64 	%rd848, [%r3028+23552];
	add.s64 	%rd849, %rd848, %rd92;
	shl.b64 	%rd850, %rd849, 2;
	add.s64 	%rd851, %rd1703, %rd850;
	st.global.u32 	[%rd851+4096], %r599;
$L__BB15_210:
	ld.shared.u32 	%r601, [%r566+5120];
	mov.b32 	%r3031, 0;
	// begin inline asm
	shr.b32 %r3029, %r601, %r3031;
	// end inline asm
	add.s32 	%r3033, %r2937, 1280;
	cvt.u64.u32 	%rd852, %r3033;
	setp.le.s64 	%p142, %rd91, %rd852;
	@%p142 bra 	$L__BB15_212;
	and.b32  	%r3034, %r1852, %r3029;
	shl.b32 	%r3035, %r3034, 3;
	add.s32 	%r3037, %r2845, %r3035;
	ld.shared.u64 	%rd853, [%r3037+23552];
	add.s64 	%rd854, %rd853, %rd92;
	shl.b64 	%rd855, %rd854, 2;
	add.s64 	%rd856, %rd1703, %rd855;
	st.global.u32 	[%rd856+5120], %r601;
$L__BB15_212:
	ld.shared.u32 	%r603, [%r566+6144];
	mov.b32 	%r3040, 0;
	// begin inline asm
	shr.b32 %r3038, %r603, %r3040;
	// end inline asm
	add.s32 	%r3042, %r2937, 1536;
	cvt.u64.u32 	%rd857, %r3042;
	setp.le.s64 	%p143, %rd91, %rd857;
	@%p143 bra 	$L__BB15_214;
	and.b32  	%r3043, %r1852, %r3038;
	shl.b32 	%r3044, %r3043, 3;
	add.s32 	%r3046, %r2845, %r3044;
	ld.shared.u64 	%rd858, [%r3046+23552];
	add.s64 	%rd859, %rd858, %rd92;
	shl.b64 	%rd860, %rd859, 2;
	add.s64 	%rd861, %rd1703, %rd860;
	st.global.u32 	[%rd861+6144], %r603;
$L__BB15_214:
	ld.shared.u32 	%r605, [%r566+7168];
	mov.b32 	%r3049, 0;
	// begin inline asm
	shr.b32 %r3047, %r605, %r3049;
	// end inline asm
	add.s32 	%r3051, %r2937, 1792;
	cvt.u64.u32 	%rd862, %r3051;
	setp.le.s64 	%p144, %rd91, %rd862;
	@%p144 bra 	$L__BB15_216;
	and.b32  	%r3052, %r1852, %r3047;
	shl.b32 	%r3053, %r3052, 3;
	add.s32 	%r3055, %r2845, %r3053;
	ld.shared.u64 	%rd863, [%r3055+23552];
	add.s64 	%rd864, %rd863, %rd92;
	shl.b64 	%rd865, %rd864, 2;
	add.s64 	%rd866, %rd1703, %rd865;
	st.global.u32 	[%rd866+7168], %r605;
$L__BB15_216:
	ld.shared.u32 	%r607, [%r566+8192];
	mov.b32 	%r3058, 0;
	// begin inline asm
	shr.b32 %r3056, %r607, %r3058;
	// end inline asm
	or.b32  	%r3060, %r2937, 2048;
	cvt.u64.u32 	%rd867, %r3060;
	setp.le.s64 	%p145, %rd91, %rd867;
	@%p145 bra 	$L__BB15_218;
	and.b32  	%r3061, %r1852, %r3056;
	shl.b32 	%r3062, %r3061, 3;
	add.s32 	%r3064, %r2845, %r3062;
	ld.shared.u64 	%rd868, [%r3064+23552];
	add.s64 	%rd869, %rd868, %rd92;
	shl.b64 	%rd870, %rd869, 2;
	add.s64 	%rd871, %rd1703, %rd870;
	st.global.u32 	[%rd871+8192], %r607;
$L__BB15_218:
	ld.shared.u32 	%r609, [%r566+9216];
	mov.b32 	%r3067, 0;
	// begin inline asm
	shr.b32 %r3065, %r609, %r3067;
	// end inline asm
	add.s32 	%r3069, %r2937, 2304;
	cvt.u64.u32 	%rd872, %r3069;
	setp.le.s64 	%p146, %rd91, %rd872;
	@%p146 bra 	$L__BB15_220;
	and.b32  	%r3070, %r1852, %r3065;
	shl.b32 	%r3071, %r3070, 3;
	add.s32 	%r3073, %r2845, %r3071;
	ld.shared.u64 	%rd873, [%r3073+23552];
	add.s64 	%rd874, %rd873, %rd92;
	shl.b64 	%rd875, %rd874, 2;
	add.s64 	%rd876, %rd1703, %rd875;
	st.global.u32 	[%rd876+9216], %r609;
$L__BB15_220:
	ld.shared.u32 	%r611, [%r566+10240];
	mov.b32 	%r3076, 0;
	// begin inline asm
	shr.b32 %r3074, %r611, %r3076;
	// end inline asm
	add.s32 	%r3078, %r2937, 2560;
	cvt.u64.u32 	%rd877, %r3078;
	setp.le.s64 	%p147, %rd91, %rd877;
	@%p147 bra 	$L__BB15_222;
	and.b32  	%r3079, %r1852, %r3074;
	shl.b32 	%r3080, %r3079, 3;
	add.s32 	%r3082, %r2845, %r3080;
	ld.shared.u64 	%rd878, [%r3082+23552];
	add.s64 	%rd879, %rd878, %rd92;
	shl.b64 	%rd880, %rd879, 2;
	add.s64 	%rd881, %rd1703, %rd880;
	st.global.u32 	[%rd881+10240], %r611;
$L__BB15_222:
	ld.shared.u32 	%r613, [%r566+11264];
	mov.b32 	%r3085, 0;
	// begin inline asm
	shr.b32 %r3083, %r613, %r3085;
	// end inline asm
	add.s32 	%r3087, %r2937, 2816;
	cvt.u64.u32 	%rd882, %r3087;
	setp.le.s64 	%p148, %rd91, %rd882;
	@%p148 bra 	$L__BB15_224;
	and.b32  	%r3088, %r1852, %r3083;
	shl.b32 	%r3089, %r3088, 3;
	add.s32 	%r3091, %r2845, %r3089;
	ld.shared.u64 	%rd883, [%r3091+23552];
	add.s64 	%rd884, %rd883, %rd92;
	shl.b64 	%rd885, %rd884, 2;
	add.s64 	%rd886, %rd1703, %rd885;
	st.global.u32 	[%rd886+11264], %r613;
$L__BB15_224:
	ld.shared.u32 	%r615, [%r566+12288];
	mov.b32 	%r3094, 0;
	// begin inline asm
	shr.b32 %r3092, %r615, %r3094;
	// end inline asm
	or.b32  	%r3096, %r2937, 3072;
	cvt.u64.u32 	%rd887, %r3096;
	setp.le.s64 	%p149, %rd91, %rd887;
	@%p149 bra 	$L__BB15_226;
	and.b32  	%r3097, %r1852, %r3092;
	shl.b32 	%r3098, %r3097, 3;
	add.s32 	%r3100, %r2845, %r3098;
	ld.shared.u64 	%rd888, [%r3100+23552];
	add.s64 	%rd889, %rd888, %rd92;
	shl.b64 	%rd890, %rd889, 2;
	add.s64 	%rd891, %rd1703, %rd890;
	st.global.u32 	[%rd891+12288], %r615;
$L__BB15_226:
	ld.shared.u32 	%r617, [%r566+13312];
	mov.b32 	%r3103, 0;
	// begin inline asm
	shr.b32 %r3101, %r617, %r3103;
	// end inline asm
	add.s32 	%r3105, %r2937, 3328;
	cvt.u64.u32 	%rd892, %r3105;
	setp.le.s64 	%p150, %rd91, %rd892;
	@%p150 bra 	$L__BB15_228;
	and.b32  	%r3106, %r1852, %r3101;
	shl.b32 	%r3107, %r3106, 3;
	add.s32 	%r3109, %r2845, %r3107;
	ld.shared.u64 	%rd893, [%r3109+23552];
	add.s64 	%rd894, %rd893, %rd92;
	shl.b64 	%rd895, %rd894, 2;
	add.s64 	%rd896, %rd1703, %rd895;
	st.global.u32 	[%rd896+13312], %r617;
$L__BB15_228:
	ld.shared.u32 	%r619, [%r566+14336];
	mov.b32 	%r3112, 0;
	// begin inline asm
	shr.b32 %r3110, %r619, %r3112;
	// end inline asm
	add.s32 	%r3114, %r2937, 3584;
	cvt.u64.u32 	%rd897, %r3114;
	setp.le.s64 	%p151, %rd91, %rd897;
	@%p151 bra 	$L__BB15_230;
	and.b32  	%r3115, %r1852, %r3110;
	shl.b32 	%r3116, %r3115, 3;
	add.s32 	%r3118, %r2845, %r3116;
	ld.shared.u64 	%rd898, [%r3118+23552];
	add.s64 	%rd899, %rd898, %rd92;
	shl.b64 	%rd900, %rd899, 2;
	add.s64 	%rd901, %rd1703, %rd900;
	st.global.u32 	[%rd901+14336], %r619;
$L__BB15_230:
	ld.shared.u32 	%r621, [%r566+15360];
	mov.b32 	%r3121, 0;
	// begin inline asm
	shr.b32 %r3119, %r621, %r3121;
	// end inline asm
	add.s32 	%r3123, %r2937, 3840;
	cvt.u64.u32 	%rd902, %r3123;
	setp.le.s64 	%p152, %rd91, %rd902;
	@%p152 bra 	$L__BB15_232;
	and.b32  	%r3124, %r1852, %r3119;
	shl.b32 	%r3125, %r3124, 3;
	add.s32 	%r3127, %r2845, %r3125;
	ld.shared.u64 	%rd903, [%r3127+23552];
	add.s64 	%rd904, %rd903, %rd92;
	shl.b64 	%rd905, %rd904, 2;
	add.s64 	%rd906, %rd1703, %rd905;
	st.global.u32 	[%rd906+15360], %r621;
$L__BB15_232:
	ld.shared.u32 	%r623, [%r566+16384];
	mov.b32 	%r3130, 0;
	// begin inline asm
	shr.b32 %r3128, %r623, %r3130;
	// end inline asm
	or.b32  	%r3132, %r2937, 4096;
	cvt.u64.u32 	%rd907, %r3132;
	setp.le.s64 	%p153, %rd91, %rd907;
	@%p153 bra 	$L__BB15_234;
	and.b32  	%r3133, %r1852, %r3128;
	shl.b32 	%r3134, %r3133, 3;
	add.s32 	%r3136, %r2845, %r3134;
	ld.shared.u64 	%rd908, [%r3136+23552];
	add.s64 	%rd909, %rd908, %rd92;
	shl.b64 	%rd910, %rd909, 2;
	add.s64 	%rd911, %rd1703, %rd910;
	st.global.u32 	[%rd911+16384], %r623;
$L__BB15_234:
	ld.shared.u32 	%r625, [%r566+17408];
	mov.b32 	%r3139, 0;
	// begin inline asm
	shr.b32 %r3137, %r625, %r3139;
	// end inline asm
	add.s32 	%r3141, %r2937, 4352;
	cvt.u64.u32 	%rd912, %r3141;
	setp.le.s64 	%p154, %rd91, %rd912;
	@%p154 bra 	$L__BB15_236;
	and.b32  	%r3142, %r1852, %r3137;
	shl.b32 	%r3143, %r3142, 3;
	add.s32 	%r3145, %r2845, %r3143;
	ld.shared.u64 	%rd913, [%r3145+23552];
	add.s64 	%rd914, %rd913, %rd92;
	shl.b64 	%rd915, %rd914, 2;
	add.s64 	%rd916, %rd1703, %rd915;
	st.global.u32 	[%rd916+17408], %r625;
$L__BB15_236:
	ld.shared.u32 	%r627, [%r566+18432];
	mov.b32 	%r3148, 0;
	// begin inline asm
	shr.b32 %r3146, %r627, %r3148;
	// end inline asm
	add.s32 	%r3150, %r2937, 4608;
	cvt.u64.u32 	%rd917, %r3150;
	setp.le.s64 	%p155, %rd91, %rd917;
	@%p155 bra 	$L__BB15_238;
	and.b32  	%r3151, %r1852, %r3146;
	shl.b32 	%r3152, %r3151, 3;
	add.s32 	%r3154, %r2845, %r3152;
	ld.shared.u64 	%rd918, [%r3154+23552];
	add.s64 	%rd919, %rd918, %rd92;
	shl.b64 	%rd920, %rd919, 2;
	add.s64 	%rd921, %rd1703, %rd920;
	st.global.u32 	[%rd921+18432], %r627;
$L__BB15_238:
	ld.shared.u32 	%r629, [%r566+19456];
	mov.b32 	%r3157, 0;
	// begin inline asm
	shr.b32 %r3155, %r629, %r3157;
	// end inline asm
	add.s32 	%r3159, %r2937, 4864;
	cvt.u64.u32 	%rd922, %r3159;
	setp.le.s64 	%p156, %rd91, %rd922;
	@%p156 bra 	$L__BB15_240;
	and.b32  	%r3160, %r1852, %r3155;
	shl.b32 	%r3161, %r3160, 3;
	add.s32 	%r3163, %r2845, %r3161;
	ld.shared.u64 	%rd923, [%r3163+23552];
	add.s64 	%rd924, %rd923, %rd92;
	shl.b64 	%rd925, %rd924, 2;
	add.s64 	%rd926, %rd1703, %rd925;
	st.global.u32 	[%rd926+19456], %r629;
$L__BB15_240:
	ld.shared.u32 	%r631, [%r566+20480];
	mov.b32 	%r3166, 0;
	// begin inline asm
	shr.b32 %r3164, %r631, %r3166;
	// end inline asm
	or.b32  	%r3168, %r2937, 5120;
	cvt.u64.u32 	%rd927, %r3168;
	setp.le.s64 	%p157, %rd91, %rd927;
	@%p157 bra 	$L__BB15_242;
	and.b32  	%r3169, %r1852, %r3164;
	shl.b32 	%r3170, %r3169, 3;
	add.s32 	%r3172, %r2845, %r3170;
	ld.shared.u64 	%rd928, [%r3172+23552];
	add.s64 	%rd929, %rd928, %rd92;
	shl.b64 	%rd930, %rd929, 2;
	add.s64 	%rd931, %rd1703, %rd930;
	st.global.u32 	[%rd931+20480], %r631;
$L__BB15_242:
	ld.shared.u32 	%r633, [%r566+21504];
	mov.b32 	%r3175, 0;
	// begin inline asm
	shr.b32 %r3173, %r633, %r3175;
	// end inline asm
	add.s32 	%r3177, %r2937, 5376;
	cvt.u64.u32 	%rd932, %r3177;
	setp.le.s64 	%p158, %rd91, %rd932;
	@%p158 bra 	$L__BB15_244;
	and.b32  	%r3178, %r1852, %r3173;
	shl.b32 	%r3179, %r3178, 3;
	add.s32 	%r3181, %r2845, %r3179;
	ld.shared.u64 	%rd933, [%r3181+23552];
	add.s64 	%rd934, %rd933, %rd92;
	shl.b64 	%rd935, %rd934, 2;
	add.s64 	%rd936, %rd1703, %rd935;
	st.global.u32 	[%rd936+21504], %r633;
$L__BB15_244:
	ld.shared.u32 	%r635, [%r566+22528];
	mov.b32 	%r3184, 0;
	// begin inline asm
	shr.b32 %r3182, %r635, %r3184;
	// end inline asm
	and.b32  	%r636, %r1852, %r3182;
	add.s32 	%r3186, %r2937, 5632;
	cvt.u64.u32 	%rd937, %r3186;
	setp.le.s64 	%p159, %rd91, %rd937;
	@%p159 bra 	$L__BB15_341;
	shl.b32 	%r3187, %r636, 3;
	add.s32 	%r3189, %r2845, %r3187;
	ld.shared.u64 	%rd938, [%r3189+23552];
	add.s64 	%rd939, %rd938, %rd92;
	shl.b64 	%rd940, %rd939, 2;
	add.s64 	%rd941, %rd1703, %rd940;
	st.global.u32 	[%rd941+22528], %r635;
	bra.uni 	$L__BB15_341;
$L__BB15_246:
	add.s32 	%r247, %r1639, 256;
	add.s32 	%r248, %r1639, 512;
	add.s32 	%r249, %r1639, 768;
	or.b32  	%r250, %r1639, 1024;
	add.s32 	%r251, %r1639, 1280;
	add.s32 	%r252, %r1639, 1536;
	add.s32 	%r253, %r1639, 1792;
	or.b32  	%r254, %r1639, 2048;
	add.s32 	%r255, %r1639, 2304;
	add.s32 	%r256, %r1639, 2560;
	add.s32 	%r257, %r1639, 2816;
	or.b32  	%r258, %r1639, 3072;
	add.s32 	%r259, %r1639, 3328;
	add.s32 	%r260, %r1639, 3584;
	add.s32 	%r261, %r1639, 3840;
	or.b32  	%r262, %r1639, 4096;
	add.s32 	%r263, %r1639, 4352;
	add.s32 	%r264, %r1639, 4608;
	add.s32 	%r265, %r1639, 4864;
	or.b32  	%r266, %r1639, 5120;
	add.s32 	%r267, %r1639, 5376;
	add.s32 	%r268, %r1639, 5632;
	mov.b64 	%rd1697, 0;
$L__BB15_247:
	add.s64 	%rd724, %rd1697, %rd8;
	shl.b64 	%rd725, %rd724, 2;
	add.s64 	%rd80, %rd3, %rd725;
	ld.global.u32 	%r1803, [%rd80];
	ld.global.u32 	%r1804, [%rd80+1024];
	ld.global.u32 	%r1805, [%rd80+2048];
	ld.global.u32 	%r1806, [%rd80+3072];
	ld.global.u32 	%r1807, [%rd80+4096];
	ld.global.u32 	%r1808, [%rd80+5120];
	ld.global.u32 	%r1809, [%rd80+6144];
	ld.global.u32 	%r1810, [%rd80+7168];
	ld.global.u32 	%r1811, [%rd80+8192];
	ld.global.u32 	%r1812, [%rd80+9216];
	ld.global.u32 	%r1813, [%rd80+10240];
	ld.global.u32 	%r1814, [%rd80+11264];
	ld.global.u32 	%r1815, [%rd80+12288];
	ld.global.u32 	%r1816, [%rd80+13312];
	ld.global.u32 	%r1817, [%rd80+14336];
	ld.global.u32 	%r1818, [%rd80+15360];
	ld.global.u32 	%r1819, [%rd80+16384];
	ld.global.u32 	%r1820, [%rd80+17408];
	ld.global.u32 	%r1821, [%rd80+18432];
	ld.global.u32 	%r1822, [%rd80+19456];
	ld.global.u32 	%r1823, [%rd80+20480];
	ld.global.u32 	%r1824, [%rd80+21504];
	ld.global.u32 	%r1825, [%rd80+22528];
	bar.sync 	0;
	add.s64 	%rd81, %rd1703, %rd725;
	st.global.u32 	[%rd81], %r1803;
	st.global.u32 	[%rd81+1024], %r1804;
	st.global.u32 	[%rd81+2048], %r1805;
	st.global.u32 	[%rd81+3072], %r1806;
	st.global.u32 	[%rd81+4096], %r1807;
	st.global.u32 	[%rd81+5120], %r1808;
	st.global.u32 	[%rd81+6144], %r1809;
	st.global.u32 	[%rd81+7168], %r1810;
	st.global.u32 	[%rd81+8192], %r1811;
	st.global.u32 	[%rd81+9216], %r1812;
	st.global.u32 	[%rd81+10240], %r1813;
	st.global.u32 	[%rd81+11264], %r1814;
	st.global.u32 	[%rd81+12288], %r1815;
	st.global.u32 	[%rd81+13312], %r1816;
	st.global.u32 	[%rd81+14336], %r1817;
	st.global.u32 	[%rd81+15360], %r1818;
	st.global.u32 	[%rd81+16384], %r1819;
	st.global.u32 	[%rd81+17408], %r1820;
	st.global.u32 	[%rd81+18432], %r1821;
	st.global.u32 	[%rd81+19456], %r1822;
	st.global.u32 	[%rd81+20480], %r1823;
	st.global.u32 	[%rd81+21504], %r1824;
	st.global.u32 	[%rd81+22528], %r1825;
	add.s64 	%rd1697, %rd1697, 5888;
	sub.s64 	%rd83, %rd2, %rd1697;
	setp.gt.s64 	%p32, %rd83, 5887;
	@%p32 bra 	$L__BB15_247;
	cvt.u32.u64 	%r269, %rd83;
	setp.le.s64 	%p33, %rd2, %rd1697;
	@%p33 bra 	$L__BB15_341;
	setp.ge.s32 	%p34, %r1639, %r269;
	@%p34 bra 	$L__BB15_251;
	ld.global.u32 	%r5937, [%rd80+23552];
$L__BB15_251:
	setp.ge.s32 	%p35, %r247, %r269;
	@%p35 bra 	$L__BB15_253;
	ld.global.u32 	%r5938, [%rd80+24576];
$L__BB15_253:
	setp.ge.s32 	%p36, %r248, %r269;
	@%p36 bra 	$L__BB15_255;
	ld.global.u32 	%r5939, [%rd80+25600];
$L__BB15_255:
	setp.ge.s32 	%p37, %r249, %r269;
	@%p37 bra 	$L__BB15_257;
	ld.global.u32 	%r5940, [%rd80+26624];
$L__BB15_257:
	setp.ge.s32 	%p38, %r250, %r269;
	@%p38 bra 	$L__BB15_259;
	ld.global.u32 	%r5941, [%rd80+27648];
$L__BB15_259:
	setp.ge.s32 	%p39, %r251, %r269;
	@%p39 bra 	$L__BB15_261;
	ld.global.u32 	%r5942, [%rd80+28672];
$L__BB15_261:
	setp.ge.s32 	%p40, %r252, %r269;
	@%p40 bra 	$L__BB15_263;
	ld.global.u32 	%r5943, [%rd80+29696];
$L__BB15_263:
	setp.ge.s32 	%p41, %r253, %r269;
	@%p41 bra 	$L__BB15_265;
	ld.global.u32 	%r5944, [%rd80+30720];
$L__BB15_265:
	setp.ge.s32 	%p42, %r254, %r269;
	@%p42 bra 	$L__BB15_267;
	ld.global.u32 	%r5945, [%rd80+31744];
$L__BB15_267:
	setp.ge.s32 	%p43, %r255, %r269;
	@%p43 bra 	$L__BB15_269;
	ld.global.u32 	%r5946, [%rd80+32768];
$L__BB15_269:
	setp.ge.s32 	%p44, %r256, %r269;
	@%p44 bra 	$L__BB15_271;
	ld.global.u32 	%r5947, [%rd80+33792];
$L__BB15_271:
	setp.ge.s32 	%p45, %r257, %r269;
	@%p45 bra 	$L__BB15_273;
	ld.global.u32 	%r5948, [%rd80+34816];
$L__BB15_273:
	setp.ge.s32 	%p46, %r258, %r269;
	@%p46 bra 	$L__BB15_275;
	ld.global.u32 	%r5949, [%rd80+35840];
$L__BB15_275:
	setp.ge.s32 	%p47, %r259, %r269;
	@%p47 bra 	$L__BB15_277;
	ld.global.u32 	%r5950, [%rd80+36864];
$L__BB15_277:
	setp.ge.s32 	%p48, %r260, %r269;
	@%p48 bra 	$L__BB15_279;
	ld.global.u32 	%r5951, [%rd80+37888];
$L__BB15_279:
	setp.ge.s32 	%p49, %r261, %r269;
	@%p49 bra 	$L__BB15_281;
	ld.global.u32 	%r5952, [%rd80+38912];
$L__BB15_281:
	setp.ge.s32 	%p50, %r262, %r269;
	@%p50 bra 	$L__BB15_283;
	ld.global.u32 	%r5953, [%rd80+39936];
$L__BB15_283:
	setp.ge.s32 	%p51, %r263, %r269;
	@%p51 bra 	$L__BB15_285;
	ld.global.u32 	%r5954, [%rd80+40960];
$L__BB15_285:
	setp.ge.s32 	%p52, %r264, %r269;
	@%p52 bra 	$L__BB15_287;
	ld.global.u32 	%r5955, [%rd80+41984];
$L__BB15_287:
	setp.ge.s32 	%p53, %r265, %r269;
	@%p53 bra 	$L__BB15_289;
	ld.global.u32 	%r5956, [%rd80+43008];
$L__BB15_289:
	setp.ge.s32 	%p54, %r266, %r269;
	@%p54 bra 	$L__BB15_291;
	ld.global.u32 	%r5957, [%rd80+44032];
$L__BB15_291:
	setp.ge.s32 	%p55, %r267, %r269;
	@%p55 bra 	$L__BB15_293;
	ld.global.u32 	%r5958, [%rd80+45056];
$L__BB15_293:
	setp.ge.s32 	%p56, %r268, %r269;
	@%p56 bra 	$L__BB15_295;
	ld.global.u32 	%r5959, [%rd80+46080];
$L__BB15_295:
	setp.ge.s32 	%p57, %r1639, %r269;
	bar.sync 	0;
	@%p57 bra 	$L__BB15_297;
	st.global.u32 	[%rd81+23552], %r5937;
$L__BB15_297:
	setp.ge.s32 	%p58, %r247, %r269;
	@%p58 bra 	$L__BB15_299;
	st.global.u32 	[%rd81+24576], %r5938;
$L__BB15_299:
	setp.ge.s32 	%p59, %r248, %r269;
	@%p59 bra 	$L__BB15_301;
	st.global.u32 	[%rd81+25600], %r5939;
$L__BB15_301:
	setp.ge.s32 	%p60, %r249, %r269;
	@%p60 bra 	$L__BB15_303;
	st.global.u32 	[%rd81+26624], %r5940;
$L__BB15_303:
	setp.ge.s32 	%p61, %r250, %r269;
	@%p61 bra 	$L__BB15_305;
	st.global.u32 	[%rd81+27648], %r5941;
$L__BB15_305:
	setp.ge.s32 	%p62, %r251, %r269;
	@%p62 bra 	$L__BB15_307;
	st.global.u32 	[%rd81+28672], %r5942;
$L__BB15_307:
	setp.ge.s32 	%p63, %r252, %r269;
	@%p63 bra 	$L__BB15_309;
	st.global.u32 	[%rd81+29696], %r5943;
$L__BB15_309:
	setp.ge.s32 	%p64, %r253, %r269;
	@%p64 bra 	$L__BB15_311;
	st.global.u32 	[%rd81+30720], %r5944;
$L__BB15_311:
	setp.ge.s32 	%p65, %r254, %r269;
	@%p65 bra 	$L__BB15_313;
	st.global.u32 	[%rd81+31744], %r5945;
$L__BB15_313:
	setp.ge.s32 	%p66, %r255, %r269;
	@%p66 bra 	$L__BB15_315;
	st.global.u32 	[%rd81+32768], %r5946;
$L__BB15_315:
	setp.ge.s32 	%p67, %r256, %r269;
	@%p67 bra 	$L__BB15_317;
	st.global.u32 	[%rd81+33792], %r5947;
$L__BB15_317:
	setp.ge.s32 	%p68, %r257, %r269;
	@%p68 bra 	$L__BB15_319;
	st.global.u32 	[%rd81+34816], %r5948;
$L__BB15_319:
	setp.ge.s32 	%p69, %r258, %r269;
	@%p69 bra 	$L__BB15_321;
	st.global.u32 	[%rd81+35840], %r5949;
$L__BB15_321:
	setp.ge.s32 	%p70, %r259, %r269;
	@%p70 bra 	$L__BB15_323;
	st.global.u32 	[%rd81+36864], %r5950;
$L__BB15_323:
	setp.ge.s32 	%p71, %r260, %r269;
	@%p71 bra 	$L__BB15_325;
	st.global.u32 	[%rd81+37888], %r5951;
$L__BB15_325:
	setp.ge.s32 	%p72, %r261, %r269;
	@%p72 bra 	$L__BB15_327;
	st.global.u32 	[%rd81+38912], %r5952;
$L__BB15_327:
	setp.ge.s32 	%p73, %r262, %r269;
	@%p73 bra 	$L__BB15_329;
	st.global.u32 	[%rd81+39936], %r5953;
$L__BB15_329:
	setp.ge.s32 	%p74, %r263, %r269;
	@%p74 bra 	$L__BB15_331;
	st.global.u32 	[%rd81+40960], %r5954;
$L__BB15_331:
	setp.ge.s32 	%p75, %r264, %r269;
	@%p75 bra 	$L__BB15_333;
	st.global.u32 	[%rd81+41984], %r5955;
$L__BB15_333:
	setp.ge.s32 	%p76, %r265, %r269;
	@%p76 bra 	$L__BB15_335;
	st.global.u32 	[%rd81+43008], %r5956;
$L__BB15_335:
	setp.ge.s32 	%p77, %r266, %r269;
	@%p77 bra 	$L__BB15_337;
	st.global.u32 	[%rd81+44032], %r5957;
$L__BB15_337:
	setp.ge.s32 	%p78, %r267, %r269;
	@%p78 bra 	$L__BB15_339;
	st.global.u32 	[%rd81+45056], %r5958;
$L__BB15_339:
	setp.ge.s32 	%p79, %r268, %r269;
	@%p79 bra 	$L__BB15_341;
	st.global.u32 	[%rd81+46080], %r5959;
$L__BB15_341:
	mov.b32 	%r6014, 6;
	mov.u32 	%r3192, %tid.x;
	cvt.u64.u32 	%rd100, %r3192;
	shl.b32 	%r3193, %r3192, 5;
	and.b32  	%r3194, %r3193, 31744;
	mov.u32 	%r3195, _ZZN3cub18CUB_300001_SM_10006detail14segmented_sort30DeviceSegmentedSortKernelLargeILNS0_9SortOrderE0ENS2_10policy_hubIjNS0_8NullTypeEE9Policy860EjS6_PmS9_lEEvPKjPKT1_PSC_NS1_20device_double_bufferISC_EEPKT2_PSI_NSG_ISI_EET3_T4_E7storage;
	add.s32 	%r3196, %r3195, %r3194;
	shl.b32 	%r3197, %r1638, 2;
	add.s32 	%r666, %r3196, %r3197;
	shl.b32 	%r3199, %r3192, 2;
	add.s32 	%r668, %r3195, %r3199;
	mov.u64 	%rd1704, %rd1703;
	mov.u64 	%rd1706, %rd1705;
$L__BB15_342:
	.pragma "nounroll";
	mov.u64 	%rd98, %rd1706;
	mov.u64 	%rd97, %rd1705;
	mov.u64 	%rd1706, %rd1704;
	mov.u64 	%rd1705, %rd1703;
	setp.lt.u64 	%p160, %rd2, 64768;
	sub.s32 	%r3198, 32, %r6014;
	min.u32 	%r667, %r3198, 6;
	bar.sync 	0;
	mov.b32 	%r3200, 0;
	st.shared.u32 	[%r668], %r3200;
	st.shared.u32 	[%r668+1024], %r3200;
	st.shared.u32 	[%r668+2048], %r3200;
	st.shared.u32 	[%r668+3072], %r3200;
	st.shared.u32 	[%r668+4096], %r3200;
	st.shared.u32 	[%r668+5120], %r3200;
	st.shared.u32 	[%r668+6144], %r3200;
	st.shared.u32 	[%r668+7168], %r3200;
	st.shared.u32 	[%r668+8192], %r3200;
	st.shared.u32 	[%r668+9216], %r3200;
	st.shared.u32 	[%r668+10240], %r3200;
	st.shared.u32 	[%r668+11264], %r3200;
	st.shared.u32 	[%r668+12288], %r3200;
	st.shared.u32 	[%r668+13312], %r3200;
	st.shared.u32 	[%r668+14336], %r3200;
	st.shared.u32 	[%r668+15360], %r3200;
	mov.b64 	%rd1707, 0;
	mov.u64 	%rd1708, %rd1707;
	mov.u64 	%rd1709, %rd1707;
	mov.u64 	%rd1710, %rd1707;
	mov.u64 	%rd1711, %rd1707;
	mov.u64 	%rd1712, %rd1707;
	mov.u64 	%rd1713, %rd1707;
	mov.u64 	%rd1714, %rd1707;
	mov.u64 	%rd1715, %rd1707;
	@%p160 bra 	$L__BB15_351;
	mov.b64 	%rd1707, 0;
$L__BB15_344:
	sub.s64 	%rd1726, %rd2, %rd1715;
	add.s64 	%rd945, %rd100, %rd1715;
	shl.b64 	%rd946, %rd945, 2;
	add.s64 	%rd947, %rd1706, %rd946;
	add.s64 	%rd1725, %rd947, 11264;
	mov.b32 	%r6020, 0;
$L__BB15_345:
	ld.global.u32 	%r3203, [%rd1725+-11264];
	ld.global.u32 	%r3209, [%rd1725+-10240];
	ld.global.u32 	%r3212, [%rd1725+-9216];
	ld.global.u32 	%r3215, [%rd1725+-8192];
	ld.global.u32 	%r3218, [%rd1725+-7168];
	ld.global.u32 	%r3221, [%rd1725+-6144];
	ld.global.u32 	%r3224, [%rd1725+-5120];
	ld.global.u32 	%r3227, [%rd1725+-4096];
	ld.global.u32 	%r3230, [%rd1725+-3072];
	ld.global.u32 	%r3233, [%rd1725+-2048];
	ld.global.u32 	%r3236, [%rd1725+-1024];
	ld.global.u32 	%r3239, [%rd1725];
	ld.global.u32 	%r3242, [%rd1725+1024];
	ld.global.u32 	%r3245, [%rd1725+2048];
	ld.global.u32 	%r3248, [%rd1725+3072];
	ld.global.u32 	%r3251, [%rd1725+4096];
	ld.global.u32 	%r3254, [%rd1725+5120];
	ld.global.u32 	%r3257, [%rd1725+6144];
	ld.global.u32 	%r3260, [%rd1725+7168];
	ld.global.u32 	%r3263, [%rd1725+8192];
	ld.global.u32 	%r3266, [%rd1725+9216];
	ld.global.u32 	%r3269, [%rd1725+10240];
	ld.global.u32 	%r3272, [%rd1725+11264];
	bar.sync 	0;
	// begin inline asm
	shr.b32 %r3202, %r3203, %r6014;
	// end inline asm
	mov.b32 	%r3206, 0;
	// begin inline asm
	bmsk.clamp.b32 %r3205, %r3206, %r667;
	// end inline asm
	and.b32  	%r3274, %r3205, %r3202;
	and.b32  	%r3275, %r3274, 3;
	shl.b32 	%r3276, %r3274, 8;
	and.b32  	%r3277, %r3276, -1024;
	add.s32 	%r3278, %r668, %r3277;
	add.s32 	%r3279, %r3278, %r3275;
	ld.shared.u8 	%rs264, [%r3279];
	add.s16 	%rs265, %rs264, 1;
	st.shared.u8 	[%r3279], %rs265;
	// begin inline asm
	shr.b32 %r3208, %r3209, %r6014;
	// end inline asm
	and.b32  	%r3280, %r3205, %r3208;
	and.b32  	%r3281, %r3280, 3;
	shl.b32 	%r3282, %r3280, 8;
	and.b32  	%r3283, %r3282, -1024;
	add.s32 	%r3284, %r668, %r3283;
	add.s32 	%r3285, %r3284, %r3281;
	ld.shared.u8 	%rs266, [%r3285];
	add.s16 	%rs267, %rs266, 1;
	st.shared.u8 	[%r3285], %rs267;
	// begin inline asm
	shr.b32 %r3211, %r3212, %r6014;
	// end inline asm
	and.b32  	%r3286, %r3205, %r3211;
	and.b32  	%r3287, %r3286, 3;
	shl.b32 	%r3288, %r3286, 8;
	and.b32  	%r3289, %r3288, -1024;
	add.s32 	%r3290, %r668, %r3289;
	add.s32 	%r3291, %r3290, %r3287;
	ld.shared.u8 	%rs268, [%r3291];
	add.s16 	%rs269, %rs268, 1;
	st.shared.u8 	[%r3291], %rs269;
	// begin inline asm
	shr.b32 %r3214, %r3215, %r6014;
	// end inline asm
	and.b32  	%r3292, %r3205, %r3214;
	and.b32  	%r3293, %r3292, 3;
	shl.b32 	%r3294, %r3292, 8;
	and.b32  	%r3295, %r3294, -1024;
	add.s32 	%r3296, %r668, %r3295;
	add.s32 	%r3297, %r3296, %r3293;
	ld.shared.u8 	%rs270, [%r3297];
	add.s16 	%rs271, %rs270, 1;
	st.shared.u8 	[%r3297], %rs271;
	// begin inline asm
	shr.b32 %r3217, %r3218, %r6014;
	// end inline asm
	and.b32  	%r3298, %r3205, %r3217;
	and.b32  	%r3299, %r3298, 3;
	shl.b32 	%r3300, %r3298, 8;
	and.b32  	%r3301, %r3300, -1024;
	add.s32 	%r3302, %r668, %r3301;
	add.s32 	%r3303, %r3302, %r3299;
	ld.shared.u8 	%rs272, [%r3303];
	add.s16 	%rs273, %rs272, 1;
	st.shared.u8 	[%r3303], %rs273;
	// begin inline asm
	shr.b32 %r3220, %r3221, %r6014;
	// end inline asm
	and.b32  	%r3304, %r3205, %r3220;
	and.b32  	%r3305, %r3304, 3;
	shl.b32 	%r3306, %r3304, 8;
	and.b32  	%r3307, %r3306, -1024;
	add.s32 	%r3308, %r668, %r3307;
	add.s32 	%r3309, %r3308, %r3305;
	ld.shared.u8 	%rs274, [%r3309];
	add.s16 	%rs275, %rs274, 1;
	st.shared.u8 	[%r3309], %rs275;
	// begin inline asm
	shr.b32 %r3223, %r3224, %r6014;
	// end inline asm
	and.b32  	%r3310, %r3205, %r3223;
	and.b32  	%r3311, %r3310, 3;
	shl.b32 	%r3312, %r3310, 8;
	and.b32  	%r3313, %r3312, -1024;
	add.s32 	%r3314, %r668, %r3313;
	add.s32 	%r3315, %r3314, %r3311;
	ld.shared.u8 	%rs276, [%r3315];
	add.s16 	%rs277, %rs276, 1;
	st.shared.u8 	[%r3315], %rs277;
	// begin inline asm
	shr.b32 %r3226, %r3227, %r6014;
	// end inline asm
	and.b32  	%r3316, %r3205, %r3226;
	and.b32  	%r3317, %r3316, 3;
	shl.b32 	%r3318, %r3316, 8;
	and.b32  	%r3319, %r3318, -1024;
	add.s32 	%r3320, %r668, %r3319;
	add.s32 	%r3321, %r3320, %r3317;
	ld.shared.u8 	%rs278, [%r3321];
	add.s16 	%rs279, %rs278, 1;
	st.shared.u8 	[%r3321], %rs279;
	// begin inline asm
	shr.b32 %r3229, %r3230, %r6014;
	// end inline asm
	and.b32  	%r3322, %r3205, %r3229;
	and.b32  	%r3323, %r3322, 3;
	shl.b32 	%r3324, %r3322, 8;
	and.b32  	%r3325, %r3324, -1024;
	add.s32 	%r3326, %r668, %r3325;
	add.s32 	%r3327, %r3326, %r3323;
	ld.shared.u8 	%rs280, [%r3327];
	add.s16 	%rs281, %rs280, 1;
	st.shared.u8 	[%r3327], %rs281;
	// begin inline asm
	shr.b32 %r3232, %r3233, %r6014;
	// end inline asm
	and.b32  	%r3328, %r3205, %r3232;
	and.b32  	%r3329, %r3328, 3;
	shl.b32 	%r3330, %r3328, 8;
	and.b32  	%r3331, %r3330, -1024;
	add.s32 	%r3332, %r668, %r3331;
	add.s32 	%r3333, %r3332, %r3329;
	ld.shared.u8 	%rs282, [%r3333];
	add.s16 	%rs283, %rs282, 1;
	st.shared.u8 	[%r3333], %rs283;
	// begin inline asm
	shr.b32 %r3235, %r3236, %r6014;
	// end inline asm
	and.b32  	%r3334, %r3205, %r3235;
	and.b32  	%r3335, %r3334, 3;
	shl.b32 	%r3336, %r3334, 8;
	and.b32  	%r3337, %r3336, -1024;
	add.s32 	%r3338, %r668, %r3337;
	add.s32 	%r3339, %r3338, %r3335;
	ld.shared.u8 	%rs284, [%r3339];
	add.s16 	%rs285, %rs284, 1;
	st.shared.u8 	[%r3339], %rs285;
	// begin inline asm
	shr.b32 %r3238, %r3239, %r6014;
	// end inline asm
	and.b32  	%r3340, %r3205, %r3238;
	and.b32  	%r3341, %r3340, 3;
	shl.b32 	%r3342, %r3340, 8;
	and.b32  	%r3343, %r3342, -1024;
	add.s32 	%r3344, %r668, %r3343;
	add.s32 	%r3345, %r3344, %r3341;
	ld.shared.u8 	%rs286, [%r3345];
	add.s16 	%rs287, %rs286, 1;
	st.shared.u8 	[%r3345], %rs287;
	// begin inline asm
	shr.b32 %r3241, %r3242, %r6014;
	// end inline asm
	and.b32  	%r3346, %r3205, %r3241;
	and.b32  	%r3347, %r3346, 3;
	shl.b32 	%r3348, %r3346, 8;
	and.b32  	%r3349, %r3348, -1024;
	add.s32 	%r3350, %r668, %r3349;
	add.s32 	%r3351, %r3350, %r3347;
	ld.shared.u8 	%rs288, [%r3351];
	add.s16 	%rs289, %rs288, 1;
	st.shared.u8 	[%r3351], %rs289;
	// begin inline asm
	shr.b32 %r3244, %r3245, %r6014;
	// end inline asm
	and.b32  	%r3352, %r3205, %r3244;
	and.b32  	%r3353, %r3352, 3;
	shl.b32 	%r3354, %r3352, 8;
	and.b32  	%r3355, %r3354, -1024;
	add.s32 	%r3356, %r668, %r3355;
	add.s32 	%r3357, %r3356, %r3353;
	ld.shared.u8 	%rs290, [%r3357];
	add.s16 	%rs291, %rs290, 1;
	st.shared.u8 	[%r3357], %rs291;
	// begin inline asm
	shr.b32 %r3247, %r3248, %r6014;
	// end inline asm
	and.b32  	%r3358, %r3205, %r3247;
	and.b32  	%r3359, %r3358, 3;
	shl.b32 	%r3360, %r3358, 8;
	and.b32  	%r3361, %r3360, -1024;
	add.s32 	%r3362, %r668, %r3361;
	add.s32 	%r3363, %r3362, %r3359;
	ld.shared.u8 	%rs292, [%r3363];
	add.s16 	%rs293, %rs292, 1;
	st.shared.u8 	[%r3363], %rs293;
	// begin inline asm
	shr.b32 %r3250, %r3251, %r6014;
	// end inline asm
	and.b32  	%r3364, %r3205, %r3250;
	and.b32  	%r3365, %r3364, 3;
	shl.b32 	%r3366, %r3364, 8;
	and.b32  	%r3367, %r3366, -1024;
	add.s32 	%r3368, %r668, %r3367;
	add.s32 	%r3369, %r3368, %r3365;
	ld.shared.u8 	%rs294, [%r3369];
	add.s16 	%rs295, %rs294, 1;
	st.shared.u8 	[%r3369], %rs295;
	// begin inline asm
	shr.b32 %r3253, %r3254, %r6014;
	// end inline asm
	and.b32  	%r3370, %r3205, %r3253;
	and.b32  	%r3371, %r3370, 3;
	shl.b32 	%r3372, %r3370, 8;
	and.b32  	%r3373, %r3372, -1024;
	add.s32 	%r3374, %r668, %r3373;
	add.s32 	%r3375, %r3374, %r3371;
	ld.shared.u8 	%rs296, [%r3375];
	add.s16 	%rs297, %rs296, 1;
	st.shared.u8 	[%r3375], %rs297;
	// begin inline asm
	shr.b32 %r3256, %r3257, %r6014;
	// end inline asm
	and.b32  	%r3376, %r3205, %r3256;
	and.b32  	%r3377, %r3376, 3;
	shl.b32 	%r3378, %r3376, 8;
	and.b32  	%r3379, %r3378, -1024;
	add.s32 	%r3380, %r668, %r3379;
	add.s32 	%r3381, %r3380, %r3377;
	ld.shared.u8 	%rs298, [%r3381];
	add.s16 	%rs299, %rs298, 1;
	st.shared.u8 	[%r3381], %rs299;
	// begin inline asm
	shr.b32 %r3259, %r3260, %r6014;
	// end inline asm
	and.b32  	%r3382, %r3205, %r3259;
	and.b32  	%r3383, %r3382, 3;
	shl.b32 	%r3384, %r3382, 8;
	and.b32  	%r3385, %r3384, -1024;
	add.s32 	%r3386, %r668, %r3385;
	add.s32 	%r3387, %r3386, %r3383;
	ld.shared.u8 	%rs300, [%r3387];
	add.s16 	%rs301, %rs300, 1;
	st.shared.u8 	[%r3387], %rs301;
	// begin inline asm
	shr.b32 %r3262, %r3263, %r6014;
	// end inline asm
	and.b32  	%r3388, %r3205, %r3262;
	and.b32  	%r3389, %r3388, 3;
	shl.b32 	%r3390, %r3388, 8;
	and.b32  	%r3391, %r3390, -1024;
	add.s32 	%r3392, %r668, %r3391;
	add.s32 	%r3393, %r3392, %r3389;
	ld.shared.u8 	%rs302, [%r3393];
	add.s16 	%rs303, %rs302, 1;
	st.shared.u8 	[%r3393], %rs303;
	// begin inline asm
	shr.b32 %r3265, %r3266, %r6014;
	// end inline asm
	and.b32  	%r3394, %r3205, %r3265;
	and.b32  	%r3395, %r3394, 3;
	shl.b32 	%r3396, %r3394, 8;
	and.b32  	%r3397, %r3396, -1024;
	add.s32 	%r3398, %r668, %r3397;
	add.s32 	%r3399, %r3398, %r3395;
	ld.shared.u8 	%rs304, [%r3399];
	add.s16 	%rs305, %rs304, 1;
	st.shared.u8 	[%r3399], %rs305;
	// begin inline asm
	shr.b32 %r3268, %r3269, %r6014;
	// end inline asm
	and.b32  	%r3400, %r3205, %r3268;
	and.b32  	%r3401, %r3400, 3;
	shl.b32 	%r3402, %r3400, 8;
	and.b32  	%r3403, %r3402, -1024;
	add.s32 	%r3404, %r668, %r3403;
	add.s32 	%r3405, %r3404, %r3401;
	ld.shared.u8 	%rs306, [%r3405];
	add.s16 	%rs307, %rs306, 1;
	st.shared.u8 	[%r3405], %rs307;
	// begin inline asm
	shr.b32 %r3271, %r3272, %r6014;
	// end inline asm
	and.b32  	%r3406, %r3205, %r3271;
	and.b32  	%r3407, %r3406, 3;
	shl.b32 	%r3408, %r3406, 8;
	and.b32  	%r3409, %r3408, -1024;
	add.s32 	%r3410, %r668, %r3409;
	add.s32 	%r3411, %r3410, %r3407;
	ld.shared.u8 	%rs308, [%r3411];
	add.s16 	%rs309, %rs308, 1;
	st.shared.u8 	[%r3411], %rs309;
	add.s64 	%rd1715, %rd1715, 5888;
	add.s32 	%r6020, %r6020, 23552;
	add.s64 	%rd1726, %rd1726, -5888;
	add.s64 	%rd1725, %rd1725, 23552;
	setp.ne.s32 	%p161, %r6020, 259072;
	@%p161 bra 	$L__BB15_345;
	cvt.u32.u64 	%r3412, %rd100;
	setp.gt.u32 	%p162, %r3412, 511;
	bar.sync 	0;
	@%p162 bra 	$L__BB15_348;
	ld.shared.u32 	%r3413, [%r666];
	bfe.u32 	%r3414, %r3413, 0, 8;
	bfe.u32 	%r3415, %r3413, 8, 8;
	bfe.u32 	%r3416, %r3413, 16, 8;
	bfe.u32 	%r3417, %r3413, 24, 8;
	cvt.u64.u32 	%rd948, %r3414;
	and.b64  	%rd949, %rd948, 255;
	add.s64 	%rd950, %rd1707, %rd949;
	cvt.u64.u32 	%rd951, %r3415;
	and.b64  	%rd952, %rd951, 255;
	add.s64 	%rd953, %rd1708, %rd952;
	cvt.u64.u32 	%rd954, %r3416;
	and.b64  	%rd955, %rd954, 255;
	add.s64 	%rd956, %rd1709, %rd955;
	cvt.u64.u32 	%rd957, %r3417;
	and.b64  	%rd958, %rd957, 255;
	add.s64 	%rd959, %rd1710, %rd958;
	ld.shared.u32 	%r3418, [%r666+128];
	bfe.u32 	%r3419, %r3418, 0, 8;
	bfe.u32 	%r3420, %r3418, 8, 8;
	bfe.u32 	%r3421, %r3418, 16, 8;
	bfe.u32 	%r3422, %r3418, 24, 8;
	cvt.u64.u32 	%rd960, %r3419;
	and.b64  	%rd961, %rd960, 255;
	add.s64 	%rd962, %rd950, %rd961;
	cvt.u64.u32 	%rd963, %r3420;
	and.b64  	%rd964, %rd963, 255;
	add.s64 	%rd965, %rd953, %rd964;
	cvt.u64.u32 	%rd966, %r3421;
	and.b64  	%rd967, %rd966, 255;
	add.s64 	%rd968, %rd956, %rd967;
	cvt.u64.u32 	%rd969, %r3422;
	and.b64  	%rd970, %rd969, 255;
	add.s64 	%rd971, %rd959, %rd970;
	ld.shared.u32 	%r3423, [%r666+256];
	bfe.u32 	%r3424, %r3423, 0, 8;
	bfe.u32 	%r3425, %r3423, 8, 8;
	bfe.u32 	%r3426, %r3423, 16, 8;
	bfe.u32 	%r3427, %r3423, 24, 8;
	cvt.u64.u32 	%rd972, %r3424;
	and.b64  	%rd973, %rd972, 255;
	add.s64 	%rd974, %rd962, %rd973;
	cvt.u64.u32 	%rd975, %r3425;
	and.b64  	%rd976, %rd975, 255;
	add.s64 	%rd977, %rd965, %rd976;
	cvt.u64.u32 	%rd978, %r3426;
	and.b64  	%rd979, %rd978, 255;
	add.s64 	%rd980, %rd968, %rd979;
	cvt.u64.u32 	%rd981, %r3427;
	and.b64  	%rd982, %rd981, 255;
	add.s64 	%rd983, %rd971, %rd982;
	ld.shared.u32 	%r3428, [%r666+384];
	bfe.u32 	%r3429, %r3428, 0, 8;
	bfe.u32 	%r3430, %r3428, 8, 8;
	bfe.u32 	%r3431, %r3428, 16, 8;
	bfe.u32 	%r3432, %r3428, 24, 8;
	cvt.u64.u32 	%rd984, %r3429;
	and.b64  	%rd985, %rd984, 255;
	add.s64 	%rd986, %rd974, %rd985;
	cvt.u64.u32 	%rd987, %r3430;
	and.b64  	%rd988, %rd987, 255;
	add.s64 	%rd989, %rd977, %rd988;
	cvt.u64.u32 	%rd990, %r3431;
	and.b64  	%rd991, %rd990, 255;
	add.s64 	%rd992, %rd980, %rd991;
	cvt.u64.u32 	%rd993, %r3432;
	and.b64  	%rd994, %rd993, 255;
	add.s64 	%rd995, %rd983, %rd994;
	ld.shared.u32 	%r3433, [%r666+512];
	bfe.u32 	%r3434, %r3433, 0, 8;
	bfe.u32 	%r3435, %r3433, 8, 8;
	bfe.u32 	%r3436, %r3433, 16, 8;
	bfe.u32 	%r3437, %r3433, 24, 8;
	cvt.u64.u32 	%rd996, %r3434;
	and.b64  	%rd997, %rd996, 255;
	add.s64 	%rd998, %rd986, %rd997;
	cvt.u64.u32 	%rd999, %r3435;
	and.b64  	%rd1000, %rd999, 255;
	add.s64 	%rd1001, %rd989, %rd1000;
	cvt.u64.u32 	%rd1002, %r3436;
	and.b64  	%rd1003, %rd1002, 255;
	add.s64 	%rd1004, %rd992, %rd1003;
	cvt.u64.u32 	%rd1005, %r3437;
	and.b64  	%rd1006, %rd1005, 255;
	add.s64 	%rd1007, %rd995, %rd1006;
	ld.shared.u32 	%r3438, [%r666+640];
	bfe.u32 	%r3439, %r3438, 0, 8;
	bfe.u32 	%r3440, %r3438, 8, 8;
	bfe.u32 	%r3441, %r3438, 16, 8;
	bfe.u32 	%r3442, %r3438, 24, 8;
	cvt.u64.u32 	%rd1008, %r3439;
	and.b64  	%rd1009, %rd1008, 255;
	add.s64 	%rd1010, %rd998, %rd1009;
	cvt.u64.u32 	%rd1011, %r3440;
	and.b64  	%rd1012, %rd1011, 255;
	add.s64 	%rd1013, %rd1001, %rd1012;
	cvt.u64.u32 	%rd1014, %r3441;
	and.b64  	%rd1015, %rd1014, 255;
	add.s64 	%rd1016, %rd1004, %rd1015;
	cvt.u64.u32 	%rd1017, %r3442;
	and.b64  	%rd1018, %rd1017, 255;
	add.s64 	%rd1019, %rd1007, %rd1018;
	ld.shared.u32 	%r3443, [%r666+768];
	bfe.u32 	%r3444, %r3443, 0, 8;
	bfe.u32 	%r3445, %r3443, 8, 8;
	bfe.u32 	%r3446, %r3443, 16, 8;
	bfe.u32 	%r3447, %r3443, 24, 8;
	cvt.u64.u32 	%rd1020, %r3444;
	and.b64  	%rd1021, %rd1020, 255;
	add.s64 	%rd1022, %rd1010, %rd1021;
	cvt.u64.u32 	%rd1023, %r3445;
	and.b64  	%rd1024, %rd1023, 255;
	add.s64 	%rd1025, %rd1013, %rd1024;
	cvt.u64.u32 	%rd1026, %r3446;
	and.b64  	%rd1027, %rd1026, 255;
	add.s64 	%rd1028, %rd1016, %rd1027;
	cvt.u64.u32 	%rd1029, %r3447;
	and.b64  	%rd1030, %rd1029, 255;
	add.s64 	%rd1031, %rd1019, %rd1030;
	ld.shared.u32 	%r3448, [%r666+896];
	bfe.u32 	%r3449, %r3448, 0, 8;
	bfe.u32 	%r3450, %r3448, 8, 8;
	bfe.u32 	%r3451, %r3448, 16, 8;
	bfe.u32 	%r3452, %r3448, 24, 8;
	cvt.u64.u32 	%rd1032, %r3449;
	and.b64  	%rd1033, %rd1032, 255;
	add.s64 	%rd1707, %rd1022, %rd1033;
	cvt.u64.u32 	%rd1034, %r3450;
	and.b64  	%rd1035, %rd1034, 255;
	add.s64 	%rd1708, %rd1025, %rd1035;
	cvt.u64.u32 	%rd1036, %r3451;
	and.b64  	%rd1037, %rd1036, 255;
	add.s64 	%rd1709, %rd1028, %rd1037;
	cvt.u64.u32 	%rd1038, %r3452;
	and.b64  	%rd1039, %rd1038, 255;
	add.s64 	%rd1710, %rd1031, %rd1039;
$L__BB15_348:
	setp.gt.u32 	%p163, %r3412, 255;
	@%p163 bra 	$L__BB15_350;
	ld.shared.u32 	%r3454, [%r666+8192];
	bfe.u32 	%r3455, %r3454, 0, 8;
	bfe.u32 	%r3456, %r3454, 8, 8;
	bfe.u32 	%r3457, %r3454, 16, 8;
	bfe.u32 	%r3458, %r3454, 24, 8;
	cvt.u64.u32 	%rd1040, %r3455;
	and.b64  	%rd1041, %rd1040, 255;
	add.s64 	%rd1042, %rd1711, %rd1041;
	cvt.u64.u32 	%rd1043, %r3456;
	and.b64  	%rd1044, %rd1043, 255;
	add.s64 	%rd1045, %rd1712, %rd1044;
	cvt.u64.u32 	%rd1046, %r3457;
	and.b64  	%rd1047, %rd1046, 255;
	add.s64 	%rd1048, %rd1713, %rd1047;
	cvt.u64.u32 	%rd1049, %r3458;
	and.b64  	%rd1050, %rd1049, 255;
	add.s64 	%rd1051, %rd1714, %rd1050;
	ld.shared.u32 	%r3459, [%r666+8320];
	bfe.u32 	%r3460, %r3459, 0, 8;
	bfe.u32 	%r3461, %r3459, 8, 8;
	bfe.u32 	%r3462, %r3459, 16, 8;
	bfe.u32 	%r3463, %r3459, 24, 8;
	cvt.u64.u32 	%rd1052, %r3460;
	and.b64  	%rd1053, %rd1052, 255;
	add.s64 	%rd1054, %rd1042, %rd1053;
	cvt.u64.u32 	%rd1055, %r3461;
	and.b64  	%rd1056, %rd1055, 255;
	add.s64 	%rd1057, %rd1045, %rd1056;
	cvt.u64.u32 	%rd1058, %r3462;
	and.b64  	%rd1059, %rd1058, 255;
	add.s64 	%rd1060, %rd1048, %rd1059;
	cvt.u64.u32 	%rd1061, %r3463;
	and.b64  	%rd1062, %rd1061, 255;
	add.s64 	%rd1063, %rd1051, %rd1062;
	ld.shared.u32 	%r3464, [%r666+8448];
	bfe.u32 	%r3465, %r3464, 0, 8;
	bfe.u32 	%r3466, %r3464, 8, 8;
	bfe.u32 	%r3467, %r3464, 16, 8;
	bfe.u32 	%r3468, %r3464, 24, 8;
	cvt.u64.u32 	%rd1064, %r3465;
	and.b64  	%rd1065, %rd1064, 255;
	add.s64 	%rd1066, %rd1054, %rd1065;
	cvt.u64.u32 	%rd1067, %r3466;
	and.b64  	%rd1068, %rd1067, 255;
	add.s64 	%rd1069, %rd1057, %rd1068;
	cvt.u64.u32 	%rd1070, %r3467;
	and.b64  	%rd1071, %rd1070, 255;
	add.s64 	%rd1072, %rd1060, %rd1071;
	cvt.u64.u32 	%rd1073, %r3468;
	and.b64  	%rd1074, %rd1073, 255;
	add.s64 	%rd1075, %rd1063, %rd1074;
	ld.shared.u32 	%r3469, [%r666+8576];
	bfe.u32 	%r3470, %r3469, 0, 8;
	bfe.u32 	%r3471, %r3469, 8, 8;
	bfe.u32 	%r3472, %r3469, 16, 8;
	bfe.u32 	%r3473, %r3469, 24, 8;
	cvt.u64.u32 	%rd1076, %r3470;
	and.b64  	%rd1077, %rd1076, 255;
	add.s64 	%rd1078, %rd1066, %rd1077;
	cvt.u64.u32 	%rd1079, %r3471;
	and.b64  	%rd1080, %rd1079, 255;
	add.s64 	%rd1081, %rd1069, %rd1080;
	cvt.u64.u32 	%rd1082, %r3472;
	and.b64  	%rd1083, %rd1082, 255;
	add.s64 	%rd1084, %rd1072, %rd1083;
	cvt.u64.u32 	%rd1085, %r3473;
	and.b64  	%rd1086, %rd1085, 255;
	add.s64 	%rd1087, %rd1075, %rd1086;
	ld.shared.u32 	%r3474, [%r666+8704];
	bfe.u32 	%r3475, %r3474, 0, 8;
	bfe.u32 	%r3476, %r3474, 8, 8;
	bfe.u32 	%r3477, %r3474, 16, 8;
	bfe.u32 	%r3478, %r3474, 24, 8;
	cvt.u64.u32 	%rd1088, %r3475;
	and.b64  	%rd1089, %rd1088, 255;
	add.s64 	%rd1090, %rd1078, %rd1089;
	cvt.u64.u32 	%rd1091, %r3476;
	and.b64  	%rd1092, %rd1091, 255;
	add.s64 	%rd1093, %rd1081, %rd1092;
	cvt.u64.u32 	%rd1094, %r3477;
	and.b64  	%rd1095, %rd1094, 255;
	add.s64 	%rd1096, %rd1084, %rd1095;
	cvt.u64.u32 	%rd1097, %r3478;
	and.b64  	%rd1098, %rd1097, 255;
	add.s64 	%rd1099, %rd1087, %rd1098;
	ld.shared.u32 	%r3479, [%r666+8832];
	bfe.u32 	%r3480, %r3479, 0, 8;
	bfe.u32 	%r3481, %r3479, 8, 8;
	bfe.u32 	%r3482, %r3479, 16, 8;
	bfe.u32 	%r3483, %r3479, 24, 8;
	cvt.u64.u32 	%rd1100, %r3480;
	and.b64  	%rd1101, %rd1100, 255;
	add.s64 	%rd1102, %rd1090, %rd1101;
	cvt.u64.u32 	%rd1103, %r3481;
	and.b64  	%rd1104, %rd1103, 255;
	add.s64 	%rd1105, %rd1093, %rd1104;
	cvt.u64.u32 	%rd1106, %r3482;
	and.b64  	%rd1107, %rd1106, 255;
	add.s64 	%rd1108, %rd1096, %rd1107;
	cvt.u64.u32 	%rd1109, %r3483;
	and.b64  	%rd1110, %rd1109, 255;
	add.s64 	%rd1111, %rd1099, %rd1110;
	ld.shared.u32 	%r3484, [%r666+8960];
	bfe.u32 	%r3485, %r3484, 0, 8;
	bfe.u32 	%r3486, %r3484, 8, 8;
	bfe.u32 	%r3487, %r3484, 16, 8;
	bfe.u32 	%r3488, %r3484, 24, 8;
	cvt.u64.u32 	%rd1112, %r3485;
	and.b64  	%rd1113, %rd1112, 255;
	add.s64 	%rd1114, %rd1102, %rd1113;
	cvt.u64.u32 	%rd1115, %r3486;
	and.b64  	%rd1116, %rd1115, 255;
	add.s64 	%rd1117, %rd1105, %rd1116;
	cvt.u64.u32 	%rd1118, %r3487;
	and.b64  	%rd1119, %rd1118, 255;
	add.s64 	%rd1120, %rd1108, %rd1119;
	cvt.u64.u32 	%rd1121, %r3488;
	and.b64  	%rd1122, %rd1121, 255;
	add.s64 	%rd1123, %rd1111, %rd1122;
	ld.shared.u32 	%r3489, [%r666+9088];
	bfe.u32 	%r3490, %r3489, 0, 8;
	bfe.u32 	%r3491, %r3489, 8, 8;
	bfe.u32 	%r3492, %r3489, 16, 8;
	bfe.u32 	%r3493, %r3489, 24, 8;
	cvt.u64.u32 	%rd1124, %r3490;
	and.b64  	%rd1125, %rd1124, 255;
	add.s64 	%rd1711, %rd1114, %rd1125;
	cvt.u64.u32 	%rd1126, %r3491;
	and.b64  	%rd1127, %rd1126, 255;
	add.s64 	%rd1712, %rd1117, %rd1127;
	cvt.u64.u32 	%rd1128, %r3492;
	and.b64  	%rd1129, %rd1128, 255;
	add.s64 	%rd1713, %rd1120, %rd1129;
	cvt.u64.u32 	%rd1130, %r3493;
	and.b64  	%rd1131, %rd1130, 255;
	add.s64 	%rd1714, %rd1123, %rd1131;
$L__BB15_350:
	bar.sync 	0;
	mov.b32 	%r3494, 0;
	st.shared.u32 	[%r668], %r3494;
	st.shared.u32 	[%r668+1024], %r3494;
	st.shared.u32 	[%r668+2048], %r3494;
	st.shared.u32 	[%r668+3072], %r3494;
	st.shared.u32 	[%r668+4096], %r3494;
	st.shared.u32 	[%r668+5120], %r3494;
	st.shared.u32 	[%r668+6144], %r3494;
	st.shared.u32 	[%r668+7168], %r3494;
	st.shared.u32 	[%r668+8192], %r3494;
	st.shared.u32 	[%r668+9216], %r3494;
	st.shared.u32 	[%r668+10240], %r3494;
	st.shared.u32 	[%r668+11264], %r3494;
	st.shared.u32 	[%r668+12288], %r3494;
	st.shared.u32 	[%r668+13312], %r3494;
	st.shared.u32 	[%r668+14336], %r3494;
	st.shared.u32 	[%r668+15360], %r3494;
	setp.gt.s64 	%p164, %rd1726, 64767;
	@%p164 bra 	$L__BB15_344;
$L__BB15_351:
	sub.s64 	%rd1737, %rd2, %rd1715;
	setp.lt.s64 	%p165, %rd1737, 5888;
	@%p165 bra 	$L__BB15_352;
	bra.uni 	$L__BB15_583;
$L__BB15_352:
	setp.le.s64 	%p167, %rd1737, %rd100;
	@%p167 bra 	$L__BB15_355;
	mov.b32 	%r3706, 0;
	// begin inline asm
	bmsk.clamp.b32 %r3705, %r3706, %r667;
	// end inline asm
	mov.u64 	%rd1738, %rd100;
$L__BB15_354:
	add.s64 	%rd1135, %rd1738, %rd1715;
	shl.b64 	%rd1136, %rd1135, 2;
	add.s64 	%rd1137, %rd1706, %rd1136;
	ld.global.u32 	%r3709, [%rd1137];
	// begin inline asm
	shr.b32 %r3708, %r3709, %r6014;
	// end inline asm
	and.b32  	%r3711, %r3705, %r3708;
	and.b32  	%r3712, %r3711, 3;
	shl.b32 	%r3713, %r3711, 8;
	and.b32  	%r3714, %r3713, -1024;
	add.s32 	%r3715, %r668, %r3714;
	add.s32 	%r3716, %r3715, %r3712;
	ld.shared.u8 	%rs356, [%r3716];
	add.s16 	%rs357, %rs356, 1;
	st.shared.u8 	[%r3716], %rs357;
	add.s64 	%rd1738, %rd1738, 256;
	setp.lt.s64 	%p168, %rd1738, %rd1737;
	@%p168 bra 	$L__BB15_354;
$L__BB15_355:
	cvt.u32.u64 	%r3717, %rd100;
	setp.gt.u32 	%p169, %r3717, 511;
	bar.sync 	0;
	@%p169 bra 	$L__BB15_357;
	ld.shared.u32 	%r3718, [%r666];
	bfe.u32 	%r3719, %r3718, 0, 8;
	bfe.u32 	%r3720, %r3718, 8, 8;
	bfe.u32 	%r3721, %r3718, 16, 8;
	bfe.u32 	%r3722, %r3718, 24, 8;
	cvt.u64.u32 	%rd1138, %r3719;
	and.b64  	%rd1139, %rd1138, 255;
	add.s64 	%rd1140, %rd1707, %rd1139;
	cvt.u64.u32 	%rd1141, %r3720;
	and.b64  	%rd1142, %rd1141, 255;
	add.s64 	%rd1143, %rd1708, %rd1142;
	cvt.u64.u32 	%rd1144, %r3721;
	and.b64  	%rd1145, %rd1144, 255;
	add.s64 	%rd1146, %rd1709, %rd1145;
	cvt.u64.u32 	%rd1147, %r3722;
	and.b64  	%rd1148, %rd1147, 255;
	add.s64 	%rd1149, %rd1710, %rd1148;
	ld.shared.u32 	%r3723, [%r666+128];
	bfe.u32 	%r3724, %r3723, 0, 8;
	bfe.u32 	%r3725, %r3723, 8, 8;
	bfe.u32 	%r3726, %r3723, 16, 8;
	bfe.u32 	%r3727, %r3723, 24, 8;
	cvt.u64.u32 	%rd1150, %r3724;
	and.b64  	%rd1151, %rd1150, 255;
	add.s64 	%rd1152, %rd1140, %rd1151;
	cvt.u64.u32 	%rd1153, %r3725;
	and.b64  	%rd1154, %rd1153, 255;
	add.s64 	%rd1155, %rd1143, %rd1154;
	cvt.u64.u32 	%rd1156, %r3726;
	and.b64  	%rd1157, %rd1156, 255;
	add.s64 	%rd1158, %rd1146, %rd1157;
	cvt.u64.u32 	%rd1159, %r3727;
	and.b64  	%rd1160, %rd1159, 255;
	add.s64 	%rd1161, %rd1149, %rd1160;
	ld.shared.u32 	%r3728, [%r666+256];
	bfe.u32 	%r3729, %r3728, 0, 8;
	bfe.u32 	%r3730, %r3728, 8, 8;
	bfe.u32 	%r3731, %r3728, 16, 8;
	bfe.u32 	%r3732, %r3728, 24, 8;
	cvt.u64.u32 	%rd1162, %r3729;
	and.b64  	%rd1163, %rd1162, 255;
	add.s64 	%rd1164, %rd1152, %rd1163;
	cvt.u64.u32 	%rd1165, %r3730;
	and.b64  	%rd1166, %rd1165, 255;
	add.s64 	%rd1167, %rd1155, %rd1166;
	cvt.u64.u32 	%rd1168, %r3731;
	and.b64  	%rd1169, %rd1168, 255;
	add.s64 	%rd1170, %rd1158, %rd1169;
	cvt.u64.u32 	%rd1171, %r3732;
	and.b64  	%rd1172, %rd1171, 255;
	add.s64 	%rd1173, %rd1161, %rd1172;
	ld.shared.u32 	%r3733, [%r666+384];
	bfe.u32 	%r3734, %r3733, 0, 8;
	bfe.u32 	%r3735, %r3733, 8, 8;
	bfe.u32 	%r3736, %r3733, 16, 8;
	bfe.u32 	%r3737, %r3733, 24, 8;
	cvt.u64.u32 	%rd1174, %r3734;
	and.b64  	%rd1175, %rd1174, 255;
	add.s64 	%rd1176, %rd1164, %rd1175;
	cvt.u64.u32 	%rd1177, %r3735;
	and.b64  	%rd1178, %rd1177, 255;
	add.s64 	%rd1179, %rd1167, %rd1178;
	cvt.u64.u32 	%rd1180, %r3736;
	and.b64  	%rd1181, %rd1180, 255;
	add.s64 	%rd1182, %rd1170, %rd1181;
	cvt.u64.u32 	%rd1183, %r3737;
	and.b64  	%rd1184, %rd1183, 255;
	add.s64 	%rd1185, %rd1173, %rd1184;
	ld.shared.u32 	%r3738, [%r666+512];
	bfe.u32 	%r3739, %r3738, 0, 8;
	bfe.u32 	%r3740, %r3738, 8, 8;
	bfe.u32 	%r3741, %r3738, 16, 8;
	bfe.u32 	%r3742, %r3738, 24, 8;
	cvt.u64.u32 	%rd1186, %r3739;
	and.b64  	%rd1187, %rd1186, 255;
	add.s64 	%rd1188, %rd1176, %rd1187;
	cvt.u64.u32 	%rd1189, %r3740;
	and.b64  	%rd1190, %rd1189, 255;
	add.s64 	%rd1191, %rd1179, %rd1190;
	cvt.u64.u32 	%rd1192, %r3741;
	and.b64  	%rd1193, %rd1192, 255;
	add.s64 	%rd1194, %rd1182, %rd1193;
	cvt.u64.u32 	%rd1195, %r3742;
	and.b64  	%rd1196, %rd1195, 255;
	add.s64 	%rd1197, %rd1185, %rd1196;
	ld.shared.u32 	%r3743, [%r666+640];
	bfe.u32 	%r3744, %r3743, 0, 8;
	bfe.u32 	%r3745, %r3743, 8, 8;
	bfe.u32 	%r3746, %r3743, 16, 8;
	bfe.u32 	%r3747, %r3743, 24, 8;
	cvt.u64.u32 	%rd1198, %r3744;
	and.b64  	%rd1199, %rd1198, 255;
	add.s64 	%rd1200, %rd1188, %rd1199;
	cvt.u64.u32 	%rd1201, %r3745;
	and.b64  	%rd1202, %rd1201, 255;
	add.s64 	%rd1203, %rd1191, %rd1202;
	cvt.u64.u32 	%rd1204, %r3746;
	and.b64  	%rd1205, %rd1204, 255;
	add.s64 	%rd1206, %rd1194, %rd1205;
	cvt.u64.u32 	%rd1207, %r3747;
	and.b64  	%rd1208, %rd1207, 255;
	add.s64 	%rd1209, %rd1197, %rd1208;
	ld.shared.u32 	%r3748, [%r666+768];
	bfe.u32 	%r3749, %r3748, 0, 8;
	bfe.u32 	%r3750, %r3748, 8, 8;
	bfe.u32 	%r3751, %r3748, 16, 8;
	bfe.u32 	%r3752, %r3748, 24, 8;
	cvt.u64.u32 	%rd1210, %r3749;
	and.b64  	%rd1211, %rd1210, 255;
	add.s64 	%rd1212, %rd1200, %rd1211;
	cvt.u64.u32 	%rd1213, %r3750;
	and.b64  	%rd1214, %rd1213, 255;
	add.s64 	%rd1215, %rd1203, %rd1214;
	cvt.u64.u32 	%rd1216, %r3751;
	and.b64  	%rd1217, %rd1216, 255;
	add.s64 	%rd1218, %rd1206, %rd1217;
	cvt.u64.u32 	%rd1219, %r3752;
	and.b64  	%rd1220, %rd1219, 255;
	add.s64 	%rd1221, %rd1209, %rd1220;
	ld.shared.u32 	%r3753, [%r666+896];
	bfe.u32 	%r3754, %r3753, 0, 8;
	bfe.u32 	%r3755, %r3753, 8, 8;
	bfe.u32 	%r3756, %r3753, 16, 8;
	bfe.u32 	%r3757, %r3753, 24, 8;
	cvt.u64.u32 	%rd1222, %r3754;
	and.b64  	%rd1223, %rd1222, 255;
	add.s64 	%rd1707, %rd1212, %rd1223;
	cvt.u64.u32 	%rd1224, %r3755;
	and.b64  	%rd1225, %rd1224, 255;
	add.s64 	%rd1708, %rd1215, %rd1225;
	cvt.u64.u32 	%rd1226, %r3756;
	and.b64  	%rd1227, %rd1226, 255;
	add.s64 	%rd1709, %rd1218, %rd1227;
	cvt.u64.u32 	%rd1228, %r3757;
	and.b64  	%rd1229, %rd1228, 255;
	add.s64 	%rd1710, %rd1221, %rd1229;
$L__BB15_357:
	setp.gt.u32 	%p170, %r3717, 255;
	@%p170 bra 	$L__BB15_359;
	ld.shared.u32 	%r3759, [%r666+8192];
	bfe.u32 	%r3760, %r3759, 0, 8;
	bfe.u32 	%r3761, %r3759, 8, 8;
	bfe.u32 	%r3762, %r3759, 16, 8;
	bfe.u32 	%r3763, %r3759, 24, 8;
	cvt.u64.u32 	%rd1230, %r3760;
	and.b64  	%rd1231, %rd1230, 255;
	add.s64 	%rd1232, %rd1711, %rd1231;
	cvt.u64.u32 	%rd1233, %r3761;
	and.b64  	%rd1234, %rd1233, 255;
	add.s64 	%rd1235, %rd1712, %rd1234;
	cvt.u64.u32 	%rd1236, %r3762;
	and.b64  	%rd1237, %rd1236, 255;
	add.s64 	%rd1238, %rd1713, %rd1237;
	cvt.u64.u32 	%rd1239, %r3763;
	and.b64  	%rd1240, %rd1239, 255;
	add.s64 	%rd1241, %rd1714, %rd1240;
	ld.shared.u32 	%r3764, [%r666+8320];
	bfe.u32 	%r3765, %r3764, 0, 8;
	bfe.u32 	%r3766, %r3764, 8, 8;
	bfe.u32 	%r3767, %r3764, 16, 8;
	bfe.u32 	%r3768, %r3764, 24, 8;
	cvt.u64.u32 	%rd1242, %r3765;
	and.b64  	%rd1243, %rd1242, 255;
	add.s64 	%rd1244, %rd1232, %rd1243;
	cvt.u64.u32 	%rd1245, %r3766;
	and.b64  	%rd1246, %rd1245, 255;
	add.s64 	%rd1247, %rd1235, %rd1246;
	cvt.u64.u32 	%rd1248, %r3767;
	and.b64  	%rd1249, %rd1248, 255;
	add.s64 	%rd1250, %rd1238, %rd1249;
	cvt.u64.u32 	%rd1251, %r3768;
	and.b64  	%rd1252, %rd1251, 255;
	add.s64 	%rd1253, %rd1241, %rd1252;
	ld.shared.u32 	%r3769, [%r666+8448];
	bfe.u32 	%r3770, %r3769, 0, 8;
	bfe.u32 	%r3771, %r3769, 8, 8;
	bfe.u32 	%r3772, %r3769, 16, 8;
	bfe.u32 	%r3773, %r3769, 24, 8;
	cvt.u64.u32 	%rd1254, %r3770;
	and.b64  	%rd1255, %rd1254, 255;
	add.s64 	%rd1256, %rd1244, %rd1255;
	cvt.u64.u32 	%rd1257, %r3771;
	and.b64  	%rd1258, %rd1257, 255;
	add.s64 	%rd1259, %rd1247, %rd1258;
	cvt.u64.u32 	%rd1260, %r3772;
	and.b64  	%rd1261, %rd1260, 255;
	add.s64 	%rd1262, %rd1250, %rd1261;
	cvt.u64.u32 	%rd1263, %r3773;
	and.b64  	%rd1264, %rd1263, 255;
	add.s64 	%rd1265, %rd1253, %rd1264;
	ld.shared.u32 	%r3774, [%r666+8576];
	bfe.u32 	%r3775, %r3774, 0, 8;
	bfe.u32 	%r3776, %r3774, 8, 8;
	bfe.u32 	%r3777, %r3774, 16, 8;
	bfe.u32 	%r3778, %r3774, 24, 8;
	cvt.u64.u32 	%rd1266, %r3775;
	and.b64  	%rd1267, %rd1266, 255;
	add.s64 	%rd1268, %rd1256, %rd1267;
	cvt.u64.u32 	%rd1269, %r3776;
	and.b64  	%rd1270, %rd1269, 255;
	add.s64 	%rd1271, %rd1259, %rd1270;
	cvt.u64.u32 	%rd1272, %r3777;
	and.b64  	%rd1273, %rd1272, 255;
	add.s64 	%rd1274, %rd1262, %rd1273;
	cvt.u64.u32 	%rd1275, %r3778;
	and.b64  	%rd1276, %rd1275, 255;
	add.s64 	%rd1277, %rd1265, %rd1276;
	ld.shared.u32 	%r3779, [%r666+8704];
	bfe.u32 	%r3780, %r3779, 0, 8;
	bfe.u32 	%r3781, %r3779, 8, 8;
	bfe.u32 	%r3782, %r3779, 16, 8;
	bfe.u32 	%r3783, %r3779, 24, 8;
	cvt.u64.u32 	%rd1278, %r3780;
	and.b64  	%rd1279, %rd1278, 255;
	add.s64 	%rd1280, %rd1268, %rd1279;
	cvt.u64.u32 	%rd1281, %r3781;
	and.b64  	%rd1282, %rd1281, 255;
	add.s64 	%rd1283, %rd1271, %rd1282;
	cvt.u64.u32 	%rd1284, %r3782;
	and.b64  	%rd1285, %rd1284, 255;
	add.s64 	%rd1286, %rd1274, %rd1285;
	cvt.u64.u32 	%rd1287, %r3783;
	and.b64  	%rd1288, %rd1287, 255;
	add.s64 	%rd1289, %rd1277, %rd1288;
	ld.shared.u32 	%r3784, [%r666+8832];
	bfe.u32 	%r3785, %r3784, 0, 8;
	bfe.u32 	%r3786, %r3784, 8, 8;
	bfe.u32 	%r3787, %r3784, 16, 8;
	bfe.u32 	%r3788, %r3784, 24, 8;
	cvt.u64.u32 	%rd1290, %r3785;
	and.b64  	%rd1291, %rd1290, 255;
	add.s64 	%rd1292, %rd1280, %rd1291;
	cvt.u64.u32 	%rd1293, %r3786;
	and.b64  	%rd1294, %rd1293, 255;
	add.s64 	%rd1295, %rd1283, %rd1294;
	cvt.u64.u32 	%rd1296, %r3787;
	and.b64  	%rd1297, %rd1296, 255;
	add.s64 	%rd1298, %rd1286, %rd1297;
	cvt.u64.u32 	%rd1299, %r3788;
	and.b64  	%rd1300, %rd1299, 255;
	add.s64 	%rd1301, %rd1289, %rd1300;
	ld.shared.u32 	%r3789, [%r666+8960];
	bfe.u32 	%r3790, %r3789, 0, 8;
	bfe.u32 	%r3791, %r3789, 8, 8;
	bfe.u32 	%r3792, %r3789, 16, 8;
	bfe.u32 	%r3793, %r3789, 24, 8;
	cvt.u64.u32 	%rd1302, %r3790;
	and.b64  	%rd1303, %rd1302, 255;
	add.s64 	%rd1304, %rd1292, %rd1303;
	cvt.u64.u32 	%rd1305, %r3791;
	and.b64  	%rd1306, %rd1305, 255;
	add.s64 	%rd1307, %rd1295, %rd1306;
	cvt.u64.u32 	%rd1308, %r3792;
	and.b64  	%rd1309, %rd1308, 255;
	add.s64 	%rd1310, %rd1298, %rd1309;
	cvt.u64.u32 	%rd1311, %r3793;
	and.b64  	%rd1312, %rd1311, 255;
	add.s64 	%rd1313, %rd1301, %rd1312;
	ld.shared.u32 	%r3794, [%r666+9088];
	bfe.u32 	%r3795, %r3794, 0, 8;
	bfe.u32 	%r3796, %r3794, 8, 8;
	bfe.u32 	%r3797, %r3794, 16, 8;
	bfe.u32 	%r3798, %r3794, 24, 8;
	cvt.u64.u32 	%rd1314, %r3795;
	and.b64  	%rd1315, %rd1314, 255;
	add.s64 	%rd1711, %rd1304, %rd1315;
	cvt.u64.u32 	%rd1316, %r3796;
	and.b64  	%rd1317, %rd1316, 255;
	add.s64 	%rd1712, %rd1307, %rd1317;
	cvt.u64.u32 	%rd1318, %r3797;
	and.b64  	%rd1319, %rd1318, 255;
	add.s64 	%rd1713, %rd1310, %rd1319;
	cvt.u64.u32 	%rd1320, %r3798;
	and.b64  	%rd1321, %rd1320, 255;
	add.s64 	%rd1714, %rd1313, %rd1321;
$L__BB15_359:
	shl.b32 	%r3799, %r1638, 9;
	mov.u32 	%r3800, _ZZN3cub18CUB_300001_SM_10006detail14segmented_sort30DeviceSegmentedSortKernelLargeILNS0_9SortOrderE0ENS2_10policy_hubIjNS0_8NullTypeEE9Policy860EjS6_PmS9_lEEvPKjPKT1_PSC_NS1_20device_double_bufferISC_EEPKT2_PSI_NSG_ISI_EET3_T4_E7storage;
	add.s32 	%r3801, %r3800, %r3799;
	and.b32  	%r3803, %r3717, 992;
	add.s32 	%r672, %r3801, %r3803;
	setp.gt.u32 	%p171, %r3717, 511;
	bar.sync 	0;
	@%p171 bra 	$L__BB15_361;
	st.shared.v2.u64 	[%r672], {%rd1707, %rd1708};
	st.shared.v2.u64 	[%r672+16], {%rd1709, %rd1710};
$L__BB15_361:
	setp.gt.u32 	%p172, %r3717, 255;
	@%p172 bra 	$L__BB15_363;
	st.shared.v2.u64 	[%r672+256], {%rd1711, %rd1712};
	st.shared.v2.u64 	[%r672+272], {%rd1713, %rd1714};
$L__BB15_363:
	setp.gt.u32 	%p173, %r3717, 63;
	bar.sync 	0;
	@%p173 bra 	$L__BB15_365;
	shl.b32 	%r3807, %r3717, 2;
	add.s32 	%r3808, %r668, %r3807;
	ld.shared.u64 	%rd1322, [%r3808];
	ld.shared.u64 	%rd1323, [%r3808+512];
	add.s64 	%rd1324, %rd1323, %rd1322;
	ld.shared.u64 	%rd1325, [%r3808+1024];
	add.s64 	%rd1326, %rd1325, %rd1324;
	ld.shared.u64 	%rd1327, [%r3808+1536];
	add.s64 	%rd1328, %rd1327, %rd1326;
	ld.shared.u64 	%rd1329, [%r3808+2048];
	add.s64 	%rd1330, %rd1329, %rd1328;
	ld.shared.u64 	%rd1331, [%r3808+2560];
	add.s64 	%rd1332, %rd1331, %rd1330;
	ld.shared.u64 	%rd1333, [%r3808+3072];
	add.s64 	%rd1334, %rd1333, %rd1332;
	ld.shared.u64 	%rd1335, [%r3808+3584];
	add.s64 	%rd1336, %rd1335, %rd1334;
	ld.shared.u64 	%rd1337, [%r3808+4096];
	add.s64 	%rd1338, %rd1337, %rd1336;
	ld.shared.u64 	%rd1339, [%r3808+4608];
	add.s64 	%rd1340, %rd1339, %rd1338;
	ld.shared.u64 	%rd1341, [%r3808+5120];
	add.s64 	%rd1342, %rd1341, %rd1340;
	ld.shared.u64 	%rd1343, [%r3808+5632];
	add.s64 	%rd1344, %rd1343, %rd1342;
	ld.shared.u64 	%rd1345, [%r3808+6144];
	add.s64 	%rd1346, %rd1345, %rd1344;
	ld.shared.u64 	%rd1347, [%r3808+6656];
	add.s64 	%rd1348, %rd1347, %rd1346;
	ld.shared.u64 	%rd1349, [%r3808+7168];
	add.s64 	%rd1350, %rd1349, %rd1348;
	ld.shared.u64 	%rd1351, [%r3808+7680];
	add.s64 	%rd1352, %rd1351, %rd1350;
	ld.shared.u64 	%rd1353, [%r3808+8192];
	add.s64 	%rd1354, %rd1353, %rd1352;
	ld.shared.u64 	%rd1355, [%r3808+8704];
	add.s64 	%rd1356, %rd1355, %rd1354;
	ld.shared.u64 	%rd1357, [%r3808+9216];
	add.s64 	%rd1358, %rd1357, %rd1356;
	ld.shared.u64 	%rd1359, [%r3808+9728];
	add.s64 	%rd1360, %rd1359, %rd1358;
	ld.shared.u64 	%rd1361, [%r3808+10240];
	add.s64 	%rd1362, %rd1361, %rd1360;
	ld.shared.u64 	%rd1363, [%r3808+10752];
	add.s64 	%rd1364, %rd1363, %rd1362;
	ld.shared.u64 	%rd1365, [%r3808+11264];
	add.s64 	%rd1366, %rd1365, %rd1364;
	ld.shared.u64 	%rd1367, [%r3808+11776];
	add.s64 	%rd1368, %rd1367, %rd1366;
	ld.shared.u64 	%rd1369, [%r3808+12288];
	add.s64 	%rd1370, %rd1369, %rd1368;
	ld.shared.u64 	%rd1371, [%r3808+12800];
	add.s64 	%rd1372, %rd1371, %rd1370;
	ld.shared.u64 	%rd1373, [%r3808+13312];
	add.s64 	%rd1374, %rd1373, %rd1372;
	ld.shared.u64 	%rd1375, [%r3808+13824];
	add.s64 	%rd1376, %rd1375, %rd1374;
	ld.shared.u64 	%rd1377, [%r3808+14336];
	add.s64 	%rd1378, %rd1377, %rd1376;
	ld.shared.u64 	%rd1379, [%r3808+14848];
	add.s64 	%rd1380, %rd1379, %rd1378;
	ld.shared.u64 	%rd1381, [%r3808+15360];
	add.s64 	%rd1382, %rd1381, %rd1380;
	ld.shared.u64 	%rd1383, [%r3808+15872];
	add.s64 	%rd1747, %rd1383, %rd1382;
$L__BB15_365:
	setp.gt.u32 	%p174, %r3717, 31;
	bar.sync 	0;
	shr.u32 	%r3810, %r3717, 3;
	add.s32 	%r3811, %r3810, %r3717;
	shl.b32 	%r3812, %r3811, 3;
	add.s32 	%r3814, %r3800, %r3812;
	add.s32 	%r673, %r3814, 1040;
	st.shared.u64 	[%r3814+1040], %rd1747;
	bar.sync 	0;
	@%p174 bra 	$L__BB15_367;
	setp.lt.s32 	%p175, %r1638, 16;
	setp.lt.s32 	%p176, %r1638, 8;
	setp.lt.s32 	%p177, %r1638, 4;
	setp.lt.s32 	%p178, %r1638, 2;
	setp.lt.s32 	%p179, %r1638, 1;
	mad.lo.s32 	%r3867, %r3717, 72, %r3800;
	ld.shared.u64 	%rd1384, [%r3867+1040];
	ld.shared.u64 	%rd1385, [%r3867+1048];
	ld.shared.u64 	%rd1386, [%r3867+1056];
	ld.shared.u64 	%rd1387, [%r3867+1064];
	ld.shared.u64 	%rd1388, [%r3867+1072];
	ld.shared.u64 	%rd1389, [%r3867+1080];
	ld.shared.u64 	%rd1390, [%r3867+1088];
	ld.shared.u64 	%rd1391, [%r3867+1096];
	add.s64 	%rd1392, %rd1385, %rd1384;
	add.s64 	%rd1393, %rd1392, %rd1386;
	add.s64 	%rd1394, %rd1393, %rd1387;
	add.s64 	%rd1395, %rd1394, %rd1388;
	add.s64 	%rd1396, %rd1395, %rd1389;
	add.s64 	%rd1397, %rd1396, %rd1390;
	add.s64 	%rd1398, %rd1397, %rd1391;
	mov.b64 	{%r3816, %r3821}, %rd1398;
	mov.b32 	%r3822, 1;
	mov.b32 	%r3863, 0;
	mov.b32 	%r3864, -1;
	// begin inline asm
	shfl.sync.up.b32 %r3815, %r3816, %r3822, %r3863, %r3864;
	// end inline asm
	// begin inline asm
	shfl.sync.up.b32 %r3820, %r3821, %r3822, %r3863, %r3864;
	// end inline asm
	mov.b64 	%rd1399, {%r3815, %r3820};
	selp.b64 	%rd1400, 0, %rd1399, %p179;
	add.s64 	%rd1401, %rd1400, %rd1398;
	mov.b64 	{%r3826, %r3831}, %rd1401;
	mov.b32 	%r3832, 2;
	// begin inline asm
	shfl.sync.up.b32 %r3825, %r3826, %r3832, %r3863, %r3864;
	// end inline asm
	// begin inline asm
	shfl.sync.up.b32 %r3830, %r3831, %r3832, %r3863, %r3864;
	// end inline asm
	mov.b64 	%rd1402, {%r3825, %r3830};
	selp.b64 	%rd1403, 0, %rd1402, %p178;
	add.s64 	%rd1404, %rd1403, %rd1401;
	mov.b64 	{%r3836, %r3841}, %rd1404;
	mov.b32 	%r3842, 4;
	// begin inline asm
	shfl.sync.up.b32 %r3835, %r3836, %r3842, %r3863, %r3864;
	// end inline asm
	// begin inline asm
	shfl.sync.up.b32 %r3840, %r3841, %r3842, %r3863, %r3864;
	// end inline asm
	mov.b64 	%rd1405, {%r3835, %r3840};
	selp.b64 	%rd1406, 0, %rd1405, %p177;
	add.s64 	%rd1407, %rd1406, %rd1404;
	mov.b64 	{%r3846, %r3851}, %rd1407;
	mov.b32 	%r3852, 8;
	// begin inline asm
	shfl.sync.up.b32 %r3845, %r3846, %r3852, %r3863, %r3864;
	// end inline asm
	// begin inline asm
	shfl.sync.up.b32 %r3850, %r3851, %r3852, %r3863, %r3864;
	// end inline asm
	mov.b64 	%rd1408, {%r3845, %r3850};
	selp.b64 	%rd1409, 0, %rd1408, %p176;
	add.s64 	%rd1410, %rd1409, %rd1407;
	mov.b64 	{%r3856, %r3861}, %rd1410;
	mov.b32 	%r3862, 16;
	// begin inline asm
	shfl.sync.up.b32 %r3855, %r3856, %r3862, %r3863, %r3864;
	// end inline asm
	// begin inline asm
	shfl.sync.up.b32 %r3860, %r3861, %r3862, %r3863, %r3864;
	// end inline asm
	mov.b64 	%rd1411, {%r3855, %r3860};
	selp.b64 	%rd1412, 0, %rd1411, %p175;
	add.s64 	%rd1413, %rd1412, %rd1410;
	sub.s64 	%rd1414, %rd1413, %rd1398;
	ld.shared.u64 	%rd1415, [%r3867+1040];
	ld.shared.u64 	%rd1416, [%r3867+1048];
	ld.shared.u64 	%rd1417, [%r3867+1056];
	ld.shared.u64 	%rd1418, [%r3867+1064];
	ld.shared.u64 	%rd1419, [%r3867+1072];
	ld.shared.u64 	%rd1420, [%r3867+1080];
	ld.shared.u64 	%rd1421, [%r3867+1088];
	add.s64 	%rd1422, %rd1415, %rd1414;
	add.s64 	%rd1423, %rd1416, %rd1422;
	add.s64 	%rd1424, %rd1417, %rd1423;
	add.s64 	%rd1425, %rd1418, %rd1424;
	add.s64 	%rd1426, %rd1419, %rd1425;
	add.s64 	%rd1427, %rd1420, %rd1426;
	add.s64 	%rd1428, %rd1421, %rd1427;
	st.shared.u64 	[%r3867+1040], %rd1414;
	st.shared.u64 	[%r3867+1048], %rd1422;
	st.shared.u64 	[%r3867+1056], %rd1423;
	st.shared.u64 	[%r3867+1064], %rd1424;
	st.shared.u64 	[%r3867+1072], %rd1425;
	st.shared.u64 	[%r3867+1080], %rd1426;
	st.shared.u64 	[%r3867+1088], %rd1427;
	st.shared.u64 	[%r3867+1096], %rd1428;
$L__BB15_367:
	setp.gt.u32 	%p180, %r3717, 63;
	bar.sync 	0;
	ld.shared.u64 	%rd1751, [%r673];
	bar.sync 	0;
	setp.eq.s64 	%p181, %rd1751, 0;
	setp.eq.s64 	%p182, %rd1751, %rd2;
	or.pred  	%p183, %p181, %p182;
	or.pred  	%p185, %p180, %p183;
	selp.u32 	%r3869, 1, 0, %p185;
	{ 
	.reg .pred 	%p1; 
	.reg .pred 	%p2; 
	setp.ne.u32 	%p1, %r3869, 0; 
	bar.red.and.pred 	%p2, 0, %p1; 
	selp.u32 	%r3870, 1, 0, %p2; 
	}
	setp.eq.s32 	%p186, %r3870, 0;
	@%p186 bra 	$L__BB15_463;
	mov.b64 	%rd1748, 0;
$L__BB15_369:
	add.s64 	%rd1430, %rd1748, %rd100;
	shl.b64 	%rd1431, %rd1430, 2;
	add.s64 	%rd171, %rd1705, %rd1431;
	ld.global.u32 	%r3871, [%rd171];
	ld.global.u32 	%r3872, [%rd171+1024];
	ld.global.u32 	%r3873, [%rd171+2048];
	ld.global.u32 	%r3874, [%rd171+3072];
	ld.global.u32 	%r3875, [%rd171+4096];
	ld.global.u32 	%r3876, [%rd171+5120];
	ld.global.u32 	%r3877, [%rd171+6144];
	ld.global.u32 	%r3878, [%rd171+7168];
	ld.global.u32 	%r3879, [%rd171+8192];
	ld.global.u32 	%r3880, [%rd171+9216];
	ld.global.u32 	%r3881, [%rd171+10240];
	ld.global.u32 	%r3882, [%rd171+11264];
	ld.global.u32 	%r3883, [%rd171+12288];
	ld.global.u32 	%r3884, [%rd171+13312];
	ld.global.u32 	%r3885, [%rd171+14336];
	ld.global.u32 	%r3886, [%rd171+15360];
	ld.global.u32 	%r3887, [%rd171+16384];
	ld.global.u32 	%r3888, [%rd171+17408];
	ld.global.u32 	%r3889, [%rd171+18432];
	ld.global.u32 	%r3890, [%rd171+19456];
	ld.global.u32 	%r3891, [%rd171+20480];
	ld.global.u32 	%r3892, [%rd171+21504];
	ld.global.u32 	%r3893, [%rd171+22528];
	bar.sync 	0;
	add.s64 	%rd172, %rd97, %rd1431;
	st.global.u32 	[%rd172], %r3871;
	st.global.u32 	[%rd172+1024], %r3872;
	st.global.u32 	[%rd172+2048], %r3873;
	st.global.u32 	[%rd172+3072], %r3874;
	st.global.u32 	[%rd172+4096], %r3875;
	st.global.u32 	[%rd172+5120], %r3876;
	st.global.u32 	[%rd172+6144], %r3877;
	st.global.u32 	[%rd172+7168], %r3878;
	st.global.u32 	[%rd172+8192], %r3879;
	st.global.u32 	[%rd172+9216], %r3880;
	st.global.u32 	[%rd172+10240], %r3881;
	st.global.u32 	[%rd172+11264], %r3882;
	st.global.u32 	[%rd172+12288], %r3883;
	st.global.u32 	[%rd172+13312], %r3884;
	st.global.u32 	[%rd172+14336], %r3885;
	st.global.u32 	[%rd172+15360], %r3886;
	st.global.u32 	[%rd172+16384], %r3887;
	st.global.u32 	[%rd172+17408], %r3888;
	st.global.u32 	[%rd172+18432], %r3889;
	st.global.u32 	[%rd172+19456], %r3890;
	st.global.u32 	[%rd172+20480], %r3891;
	st.global.u32 	[%rd172+21504], %r3892;
	st.global.u32 	[%rd172+22528], %r3893;
	add.s64 	%rd1748, %rd1748, 5888;
	sub.s64 	%rd174, %rd2, %rd1748;
	setp.gt.s64 	%p187, %rd174, 5887;
	@%p187 bra 	$L__BB15_369;
	cvt.u32.u64 	%r674, %rd174;
	setp.le.s64 	%p188, %rd2, %rd1748;
	@%p188 bra 	$L__BB15_580;
	setp.ge.s32 	%p189, %r3717, %r674;
	@%p189 bra 	$L__BB15_373;
	ld.global.u32 	%r6076, [%rd171+23552];
$L__BB15_373:
	add.s32 	%r3896, %r3717, 256;
	cvt.u64.u32 	%rd175, %r3896;
	setp.ge.s32 	%p190, %r3896, %r674;
	@%p190 bra 	$L__BB15_375;
	ld.global.u32 	%r6077, [%rd171+24576];
$L__BB15_375:
	add.s32 	%r3898, %r3717, 512;
	cvt.u64.u32 	%rd176, %r3898;
	setp.ge.s32 	%p191, %r3898, %r674;
	@%p191 bra 	$L__BB15_377;
	ld.global.u32 	%r6078, [%rd171+25600];
$L__BB15_377:
	add.s32 	%r3900, %r3717, 768;
	cvt.u64.u32 	%rd177, %r3900;
	setp.ge.s32 	%p192, %r3900, %r674;
	@%p192 bra 	$L__BB15_379;
	ld.global.u32 	%r6079, [%rd171+26624];
$L__BB15_379:
	or.b32  	%r3902, %r3717, 1024;
	cvt.u64.u32 	%rd178, %r3902;
	setp.ge.s32 	%p193, %r3902, %r674;
	@%p193 bra 	$L__BB15_381;
	ld.global.u32 	%r6080, [%rd171+27648];
$L__BB15_381:
	add.s32 	%r3904, %r3717, 1280;
	cvt.u64.u32 	%rd179, %r3904;
	setp.ge.s32 	%p194, %r3904, %r674;
	@%p194 bra 	$L__BB15_383;
	ld.global.u32 	%r6081, [%rd171+28672];
$L__BB15_383:
	add.s32 	%r3906, %r3717, 1536;
	cvt.u64.u32 	%rd180, %r3906;
	setp.ge.s32 	%p195, %r3906, %r674;
	@%p195 bra 	$L__BB15_385;
	ld.global.u32 	%r6082, [%rd171+29696];
$L__BB15_385:
	add.s32 	%r3908, %r3717, 1792;
	cvt.u64.u32 	%rd181, %r3908;
	setp.ge.s32 	%p196, %r3908, %r674;
	@%p196 bra 	$L__BB15_387;
	ld.global.u32 	%r6083, [%rd171+30720];
$L__BB15_387:
	or.b32  	%r3910, %r3717, 2048;
	cvt.u64.u32 	%rd182, %r3910;
	setp.ge.s32 	%p197, %r3910, %r674;
	@%p197 bra 	$L__BB15_389;
	ld.global.u32 	%r6084, [%rd171+31744];
$L__BB15_389:
	add.s32 	%r3912, %r3717, 2304;
	cvt.u64.u32 	%rd183, %r3912;
	setp.ge.s32 	%p198, %r3912, %r674;
	@%p198 bra 	$L__BB15_391;
	ld.global.u32 	%r6085, [%rd171+32768];
$L__BB15_391:
	add.s32 	%r3914, %r3717, 2560;
	cvt.u64.u32 	%rd184, %r3914;
	setp.ge.s32 	%p199, %r3914, %r674;
	@%p199 bra 	$L__BB15_393;
	ld.global.u32 	%r6086, [%rd171+33792];
$L__BB15_393:
	add.s32 	%r3916, %r3717, 2816;
	cvt.u64.u32 	%rd185, %r3916;
	setp.ge.s32 	%p200, %r3916, %r674;
	@%p200 bra 	$L__BB15_395;
	ld.global.u32 	%r6087, [%rd171+34816];
$L__BB15_395:
	or.b32  	%r3918, %r3717, 3072;
	cvt.u64.u32 	%rd186, %r3918;
	setp.ge.s32 	%p201, %r3918, %r674;
	@%p201 bra 	$L__BB15_397;
	ld.global.u32 	%r6088, [%rd171+35840];
$L__BB15_397:
	add.s32 	%r3920, %r3717, 3328;
	cvt.u64.u32 	%rd187, %r3920;
	setp.ge.s32 	%p202, %r3920, %r674;
	@%p202 bra 	$L__BB15_399;
	ld.global.u32 	%r6089, [%rd171+36864];
$L__BB15_399:
	add.s32 	%r3922, %r3717, 3584;
	cvt.u64.u32 	%rd188, %r3922;
	setp.ge.s32 	%p203, %r3922, %r674;
	@%p203 bra 	$L__BB15_401;
	ld.global.u32 	%r6090, [%rd171+37888];
$L__BB15_401:
	add.s32 	%r3924, %r3717, 3840;
	cvt.u64.u32 	%rd189, %r3924;
	setp.ge.s32 	%p204, %r3924, %r674;
	@%p204 bra 	$L__BB15_403;
	ld.global.u32 	%r6091, [%rd171+38912];
$L__BB15_403:
	or.b32  	%r3926, %r3717, 4096;
	cvt.u64.u32 	%rd190, %r3926;
	setp.ge.s32 	%p205, %r3926, %r674;
	@%p205 bra 	$L__BB15_405;
	ld.global.u32 	%r6092, [%rd171+39936];
$L__BB15_405:
	add.s32 	%r3928, %r3717, 4352;
	cvt.u64.u32 	%rd191, %r3928;
	setp.ge.s32 	%p206, %r3928, %r674;
	@%p206 bra 	$L__BB15_407;
	ld.global.u32 	%r6093, [%rd171+40960];
$L__BB15_407:
	add.s32 	%r3930, %r3717, 4608;
	cvt.u64.u32 	%rd192, %r3930;
	setp.ge.s32 	%p207, %r3930, %r674;
	@%p207 bra 	$L__BB15_409;
	ld.global.u32 	%r6094, [%rd171+41984];
$L__BB15_409:
	add.s32 	%r3932, %r3717, 4864;
	cvt.u64.u32 	%rd193, %r3932;
	setp.ge.s32 	%p208, %r3932, %r674;
	@%p208 bra 	$L__BB15_411;
	ld.global.u32 	%r6095, [%rd171+43008];
$L__BB15_411:
	or.b32  	%r3934, %r3717, 5120;
	cvt.u64.u32 	%rd194, %r3934;
	setp.ge.s32 	%p209, %r3934, %r674;
	@%p209 bra 	$L__BB15_413;
	ld.global.u32 	%r6096, [%rd171+44032];
$L__BB15_413:
	add.s32 	%r3936, %r3717, 5376;
	cvt.u64.u32 	%rd195, %r3936;
	setp.ge.s32 	%p210, %r3936, %r674;
	@%p210 bra 	$L__BB15_415;
	ld.global.u32 	%r6097, [%rd171+45056];
$L__BB15_415:
	add.s32 	%r3938, %r3717, 5632;
	cvt.u64.u32 	%rd196, %r3938;
	setp.ge.s32 	%p211, %r3938, %r674;
	@%p211 bra 	$L__BB15_417;
	ld.global.u32 	%r6098, [%rd171+46080];
$L__BB15_417:
	setp.ge.s32 	%p212, %r3717, %r674;
	bar.sync 	0;
	@%p212 bra 	$L__BB15_419;
	st.global.u32 	[%rd172+23552], %r6076;
$L__BB15_419:
	cvt.u32.u64 	%r3940, %rd175;
	setp.ge.s32 	%p213, %r3940, %r674;
	@%p213 bra 	$L__BB15_421;
	st.global.u32 	[%rd172+24576], %r6077;
$L__BB15_421:
	cvt.u32.u64 	%r3941, %rd176;
	setp.ge.s32 	%p214, %r3941, %r674;
	@%p214 bra 	$L__BB15_423;
	st.global.u32 	[%rd172+25600], %r6078;
$L__BB15_423:
	cvt.u32.u64 	%r3942, %rd177;
	setp.ge.s32 	%p215, %r3942, %r674;
	@%p215 bra 	$L__BB15_425;
	st.global.u32 	[%rd172+26624], %r6079;
$L__BB15_425:
	cvt.u32.u64 	%r3943, %rd178;
	setp.ge.s32 	%p216, %r3943, %r674;
	@%p216 bra 	$L__BB15_427;
	st.global.u32 	[%rd172+27648], %r6080;
$L__BB15_427:
	cvt.u32.u64 	%r3944, %rd179;
	setp.ge.s32 	%p217, %r3944, %r674;
	@%p217 bra 	$L__BB15_429;
	st.global.u32 	[%rd172+28672], %r6081;
$L__BB15_429:
	cvt.u32.u64 	%r3945, %rd180;
	setp.ge.s32 	%p218, %r3945, %r674;
	@%p218 bra 	$L__BB15_431;
	st.global.u32 	[%rd172+29696], %r6082;
$L__BB15_431:
	cvt.u32.u64 	%r3946, %rd181;
	setp.ge.s32 	%p219, %r3946, %r674;
	@%p219 bra 	$L__BB15_433;
	st.global.u32 	[%rd172+30720], %r6083;
$L__BB15_433:
	cvt.u32.u64 	%r3947, %rd182;
	setp.ge.s32 	%p220, %r3947, %r674;
	@%p220 bra 	$L__BB15_435;
	st.global.u32 	[%rd172+31744], %r6084;
$L__BB15_435:
	cvt.u32.u64 	%r3948, %rd183;
	setp.ge.s32 	%p221, %r3948, %r674;
	@%p221 bra 	$L__BB15_437;
	st.global.u32 	[%rd172+32768], %r6085;
$L__BB15_437:
	cvt.u32.u64 	%r3949, %rd184;
	setp.ge.s32 	%p222, %r3949, %r674;
	@%p222 bra 	$L__BB15_439;
	st.global.u32 	[%rd172+33792], %r6086;
$L__BB15_439:
	cvt.u32.u64 	%r3950, %rd185;
	setp.ge.s32 	%p223, %r3950, %r674;
	@%p223 bra 	$L__BB15_441;
	st.global.u32 	[%rd172+34816], %r6087;
$L__BB15_441:
	cvt.u32.u64 	%r3951, %rd186;
	setp.ge.s32 	%p224, %r3951, %r674;
	@%p224 bra 	$L__BB15_443;
	st.global.u32 	[%rd172+35840], %r6088;
$L__BB15_443:
	cvt.u32.u64 	%r3952, %rd187;
	setp.ge.s32 	%p225, %r3952, %r674;
	@%p225 bra 	$L__BB15_445;
	st.global.u32 	[%rd172+36864], %r6089;
$L__BB15_445:
	cvt.u32.u64 	%r3953, %rd188;
	setp.ge.s32 	%p226, %r3953, %r674;
	@%p226 bra 	$L__BB15_447;
	st.global.u32 	[%rd172+37888], %r6090;
$L__BB15_447:
	cvt.u32.u64 	%r3954, %rd189;
	setp.ge.s32 	%p227, %r3954, %r674;
	@%p227 bra 	$L__BB15_449;
	st.global.u32 	[%rd172+38912], %r6091;
$L__BB15_449:
	cvt.u32.u64 	%r3955, %rd190;
	setp.ge.s32 	%p228, %r3955, %r674;
	@%p228 bra 	$L__BB15_451;
	st.global.u32 	[%rd172+39936], %r6092;
$L__BB15_451:
	cvt.u32.u64 	%r3956, %rd191;
	setp.ge.s32 	%p229, %r3956, %r674;
	@%p229 bra 	$L__BB15_453;
	st.global.u32 	[%rd172+40960], %r6093;
$L__BB15_453:
	cvt.u32.u64 	%r3957, %rd192;
	setp.ge.s32 	%p230, %r3957, %r674;
	@%p230 bra 	$L__BB15_455;
	st.global.u32 	[%rd172+41984], %r6094;
$L__BB15_455:
	cvt.u32.u64 	%r3958, %rd193;
	setp.ge.s32 	%p231, %r3958, %r674;
	@%p231 bra 	$L__BB15_457;
	st.global.u32 	[%rd172+43008], %r6095;
$L__BB15_457:
	cvt.u32.u64 	%r3959, %rd194;
	setp.ge.s32 	%p232, %r3959, %r674;
	@%p232 bra 	$L__BB15_459;
	st.global.u32 	[%rd172+44032], %r6096;
$L__BB15_459:
	cvt.u32.u64 	%r3960, %rd195;
	setp.ge.s32 	%p233, %r3960, %r674;
	@%p233 bra 	$L__BB15_461;
	st.global.u32 	[%rd172+45056], %r6097;
$L__BB15_461:
	cvt.u32.u64 	%r3961, %rd196;
	setp.ge.s32 	%p234, %r3961, %r674;
	@%p234 bra 	$L__BB15_580;
	st.global.u32 	[%rd172+46080], %r6098;
	bra.uni 	$L__BB15_580;
$L__BB15_463:
	mov.b64 	%rd1749, 0;
$L__BB15_464:
	.pragma "nounroll";
	setp.ne.s32 	%p235, %r1638, 31;
	mov.u32 	%r4064, %tid.x;
	cvt.u64.u32 	%rd1433, %r4064;
	add.s64 	%rd1434, %rd1749, %rd1433;
	shl.b64 	%rd1435, %rd1434, 2;
	add.s64 	%rd199, %rd1705, %rd1435;
	ld.global.u32 	%r4065, [%rd199];
	ld.global.u32 	%r4066, [%rd199+1024];
	ld.global.u32 	%r4067, [%rd199+2048];
	ld.global.u32 	%r4068, [%rd199+3072];
	ld.global.u32 	%r4069, [%rd199+4096];
	ld.global.u32 	%r4070, [%rd199+5120];
	ld.global.u32 	%r4071, [%rd199+6144];
	ld.global.u32 	%r4072, [%rd199+7168];
	ld.global.u32 	%r4073, [%rd199+8192];
	ld.global.u32 	%r4074, [%rd199+9216];
	ld.global.u32 	%r4075, [%rd199+10240];
	ld.global.u32 	%r4076, [%rd199+11264];
	ld.global.u32 	%r4077, [%rd199+12288];
	ld.global.u32 	%r4078, [%rd199+13312];
	ld.global.u32 	%r4079, [%rd199+14336];
	ld.global.u32 	%r4080, [%rd199+15360];
	ld.global.u32 	%r4081, [%rd199+16384];
	ld.global.u32 	%r4082, [%rd199+17408];
	ld.global.u32 	%r4083, [%rd199+18432];
	ld.global.u32 	%r4084, [%rd199+19456];
	ld.global.u32 	%r4085, [%rd199+20480];
	ld.global.u32 	%r4086, [%rd199+21504];
	ld.global.u32 	%r4087, [%rd199+22528];
	shl.b32 	%r4088, %r4064, 2;
	mov.u32 	%r4089, _ZZN3cub18CUB_300001_SM_10006detail14segmented_sort30DeviceSegmentedSortKernelLargeILNS0_9SortOrderE0ENS2_10policy_hubIjNS0_8NullTypeEE9Policy860EjS6_PmS9_lEEvPKjPKT1_PSC_NS1_20device_double_bufferISC_EEPKT2_PSI_NSG_ISI_EET3_T4_E7storage;
	add.s32 	%r4090, %r4089, %r4088;
	st.shared.u32 	[%r4090], %r4065;
	st.shared.u32 	[%r4090+1024], %r4066;
	st.shared.u32 	[%r4090+2048], %r4067;
	st.shared.u32 	[%r4090+3072], %r4068;
	st.shared.u32 	[%r4090+4096], %r4069;
	st.shared.u32 	[%r4090+5120], %r4070;
	st.shared.u32 	[%r4090+6144], %r4071;
	st.shared.u32 	[%r4090+7168], %r4072;
	st.shared.u32 	[%r4090+8192], %r4073;
	st.shared.u32 	[%r4090+9216], %r4074;
	st.shared.u32 	[%r4090+10240], %r4075;
	st.shared.u32 	[%r4090+11264], %r4076;
	st.shared.u32 	[%r4090+12288], %r4077;
	st.shared.u32 	[%r4090+13312], %r4078;
	st.shared.u32 	[%r4090+14336], %r4079;
	st.shared.u32 	[%r4090+15360], %r4080;
	st.shared.u32 	[%r4090+16384], %r4081;
	st.shared.u32 	[%r4090+17408], %r4082;
	st.shared.u32 	[%r4090+18432], %r4083;
	st.shared.u32 	[%r4090+19456], %r4084;
	st.shared.u32 	[%r4090+20480], %r4085;
	st.shared.u32 	[%r4090+21504], %r4086;
	st.shared.u32 	[%r4090+22528], %r4087;
	bar.sync 	0;
	mad.lo.s32 	%r4091, %r4064, 88, %r4090;
	ld.shared.u32 	%r724, [%r4091];
	ld.shared.u32 	%r725, [%r4091+4];
	ld.shared.u32 	%r726, [%r4091+8];
	ld.shared.u32 	%r727, [%r4091+12];
	ld.shared.u32 	%r728, [%r4091+16];
	ld.shared.u32 	%r729, [%r4091+20];
	ld.shared.u32 	%r730, [%r4091+24];
	ld.shared.u32 	%r731, [%r4091+28];
	ld.shared.u32 	%r732, [%r4091+32];
	ld.shared.u32 	%r733, [%r4091+36];
	ld.shared.u32 	%r734, [%r4091+40];
	ld.shared.u32 	%r735, [%r4091+44];
	ld.shared.u32 	%r736, [%r4091+48];
	ld.shared.u32 	%r737, [%r4091+52];
	ld.shared.u32 	%r738, [%r4091+56];
	ld.shared.u32 	%r739, [%r4091+60];
	ld.shared.u32 	%r740, [%r4091+64];
	ld.shared.u32 	%r741, [%r4091+68];
	ld.shared.u32 	%r742, [%r4091+72];
	ld.shared.u32 	%r743, [%r4091+76];
	ld.shared.u32 	%r744, [%r4091+80];
	ld.shared.u32 	%r745, [%r4091+84];
	ld.shared.u32 	%r746, [%r4091+88];
	bar.sync 	0;
	mov.b32 	%r4061, 0;
	st.shared.u32 	[%r4090], %r4061;
	st.shared.u32 	[%r4090+1024], %r4061;
	st.shared.u32 	[%r4090+2048], %r4061;
	st.shared.u32 	[%r4090+3072], %r4061;
	st.shared.u32 	[%r4090+4096], %r4061;
	st.shared.u32 	[%r4090+5120], %r4061;
	st.shared.u32 	[%r4090+6144], %r4061;
	st.shared.u32 	[%r4090+7168], %r4061;
	st.shared.u32 	[%r4090+8192], %r4061;
	st.shared.u32 	[%r4090+9216], %r4061;
	st.shared.u32 	[%r4090+10240], %r4061;
	st.shared.u32 	[%r4090+11264], %r4061;
	st.shared.u32 	[%r4090+12288], %r4061;
	st.shared.u32 	[%r4090+13312], %r4061;
	st.shared.u32 	[%r4090+14336], %r4061;
	st.shared.u32 	[%r4090+15360], %r4061;
	st.shared.u32 	[%r4090+16384], %r4061;
	st.shared.u32 	[%r4090+17408], %r4061;
	st.shared.u32 	[%r4090+18432], %r4061;
	st.shared.u32 	[%r4090+19456], %r4061;
	st.shared.u32 	[%r4090+20480], %r4061;
	st.shared.u32 	[%r4090+21504], %r4061;
	st.shared.u32 	[%r4090+22528], %r4061;
	st.shared.u32 	[%r4090+23552], %r4061;
	st.shared.u32 	[%r4090+24576], %r4061;
	st.shared.u32 	[%r4090+25600], %r4061;
	st.shared.u32 	[%r4090+26624], %r4061;
	st.shared.u32 	[%r4090+27648], %r4061;
	st.shared.u32 	[%r4090+28672], %r4061;
	st.shared.u32 	[%r4090+29696], %r4061;
	st.shared.u32 	[%r4090+30720], %r4061;
	st.shared.u32 	[%r4090+31744], %r4061;
	st.shared.u32 	[%r4090+32768], %r4061;
	// begin inline asm
	bmsk.clamp.b32 %r3962, %r4061, %r667;
	// end inline asm
	// begin inline asm
	shr.b32 %r3965, %r724, %r6014;
	// end inline asm
	and.b32  	%r4092, %r3962, %r3965;
	shl.b32 	%r4093, %r4092, 10;
	and.b32  	%r4094, %r4093, 31744;
	add.s32 	%r4095, %r4090, %r4094;
	shr.u32 	%r4096, %r4092, 4;
	and.b32  	%r4097, %r4096, 268435454;
	add.s32 	%r748, %r4095, %r4097;
	ld.shared.u16 	%rs70, [%r748];
	add.s16 	%rs358, %rs70, 1;
	st.shared.u16 	[%r748], %rs358;
	// begin inline asm
	shr.b32 %r3968, %r725, %r6014;
	// end inline asm
	and.b32  	%r4098, %r3962, %r3968;
	shl.b32 	%r4099, %r4098, 10;
	and.b32  	%r4100, %r4099, 31744;
	add.s32 	%r4101, %r4090, %r4100;
	shr.u32 	%r4102, %r4098, 4;
	and.b32  	%r4103, %r4102, 268435454;
	add.s32 	%r749, %r4101, %r4103;
	ld.shared.u16 	%rs71, [%r749];
	add.s16 	%rs359, %rs71, 1;
	st.shared.u16 	[%r749], %rs359;
	// begin inline asm
	shr.b32 %r3971, %r726, %r6014;
	// end inline asm
	and.b32  	%r4104, %r3962, %r3971;
	shl.b32 	%r4105, %r4104, 10;
	and.b32  	%r4106, %r4105, 31744;
	add.s32 	%r4107, %r4090, %r4106;
	shr.u32 	%r4108, %r4104, 4;
	and.b32  	%r4109, %r4108, 268435454;
	add.s32 	%r750, %r4107, %r4109;
	ld.shared.u16 	%rs72, [%r750];
	add.s16 	%rs360, %rs72, 1;
	st.shared.u16 	[%r750], %rs360;
	// begin inline asm
	shr.b32 %r3974, %r727, %r6014;
	// end inline asm
	and.b32  	%r4110, %r3962, %r3974;
	shl.b32 	%r4111, %r4110, 10;
	and.b32  	%r4112, %r4111, 31744;
	add.s32 	%r4113, %r4090, %r4112;
	shr.u32 	%r4114, %r4110, 4;
	and.b32  	%r4115, %r4114, 268435454;
	add.s32 	%r751, %r4113, %r4115;
	ld.shared.u16 	%rs73, [%r751];
	add.s16 	%rs361, %rs73, 1;
	st.shared.u16 	[%r751], %rs361;
	// begin inline asm
	shr.b32 %r3977, %r728, %r6014;
	// end inline asm
	and.b32  	%r4116, %r3962, %r3977;
	shl.b32 	%r4117, %r4116, 10;
	and.b32  	%r4118, %r4117, 31744;
	add.s32 	%r4119, %r4090, %r4118;
	shr.u32 	%r4120, %r4116, 4;
	and.b32  	%r4121, %r4120, 268435454;
	add.s32 	%r752, %r4119, %r4121;
	ld.shared.u16 	%rs74, [%r752];
	add.s16 	%rs362, %rs74, 1;
	st.shared.u16 	[%r752], %rs362;
	// begin inline asm
	shr.b32 %r3980, %r729, %r6014;
	// end inline asm
	and.b32  	%r4122, %r3962, %r3980;
	shl.b32 	%r4123, %r4122, 10;
	and.b32  	%r4124, %r4123, 31744;
	add.s32 	%r4125, %r4090, %r4124;
	shr.u32 	%r4126, %r4122, 4;
	and.b32  	%r4127, %r4126, 268435454;
	add.s32 	%r753, %r4125, %r4127;
	ld.shared.u16 	%rs75, [%r753];
	add.s16 	%rs363, %rs75, 1;
	st.shared.u16 	[%r753], %rs363;
	// begin inline asm
	shr.b32 %r3983, %r730, %r6014;
	// end inline asm
	and.b32  	%r4128, %r3962, %r3983;
	shl.b32 	%r4129, %r4128, 10;
	and.b32  	%r4130, %r4129, 31744;
	add.s32 	%r4131, %r4090, %r4130;
	shr.u32 	%r4132, %r4128, 4;
	and.b32  	%r4133, %r4132, 268435454;
	add.s32 	%r754, %r4131, %r4133;
	ld.shared.u16 	%rs76, [%r754];
	add.s16 	%rs364, %rs76, 1;
	st.shared.u16 	[%r754], %rs364;
	// begin inline asm
	shr.b32 %r3986, %r731, %r6014;
	// end inline asm
	and.b32  	%r4134, %r3962, %r3986;
	shl.b32 	%r4135, %r4134, 10;
	and.b32  	%r4136, %r4135, 31744;
	add.s32 	%r4137, %r4090, %r4136;
	shr.u32 	%r4138, %r4134, 4;
	and.b32  	%r4139, %r4138, 268435454;
	add.s32 	%r755, %r4137, %r4139;
	ld.shared.u16 	%rs77, [%r755];
	add.s16 	%rs365, %rs77, 1;
	st.shared.u16 	[%r755], %rs365;
	// begin inline asm
	shr.b32 %r3989, %r732, %r6014;
	// end inline asm
	and.b32  	%r4140, %r3962, %r3989;
	shl.b32 	%r4141, %r4140, 10;
	and.b32  	%r4142, %r4141, 31744;
	add.s32 	%r4143, %r4090, %r4142;
	shr.u32 	%r4144, %r4140, 4;
	and.b32  	%r4145, %r4144, 268435454;
	add.s32 	%r756, %r4143, %r4145;
	ld.shared.u16 	%rs78, [%r756];
	add.s16 	%rs366, %rs78, 1;
	st.shared.u16 	[%r756], %rs366;
	// begin inline asm
	shr.b32 %r3992, %r733, %r6014;
	// end inline asm
	and.b32  	%r4146, %r3962, %r3992;
	shl.b32 	%r4147, %r4146, 10;
	and.b32  	%r4148, %r4147, 31744;
	add.s32 	%r4149, %r4090, %r4148;
	shr.u32 	%r4150, %r4146, 4;
	and.b32  	%r4151, %r4150, 268435454;
	add.s32 	%r757, %r4149, %r4151;
	ld.shared.u16 	%rs79, [%r757];
	add.s16 	%rs367, %rs79, 1;
	st.shared.u16 	[%r757], %rs367;
	// begin inline asm
	shr.b32 %r3995, %r734, %r6014;
	// end inline asm
	and.b32  	%r4152, %r3962, %r3995;
	shl.b32 	%r4153, %r4152, 10;
	and.b32  	%r4154, %r4153, 31744;
	add.s32 	%r4155, %r4090, %r4154;
	shr.u32 	%r4156, %r4152, 4;
	and.b32  	%r4157, %r4156, 268435454;
	add.s32 	%r758, %r4155, %r4157;
	ld.shared.u16 	%rs80, [%r758];
	add.s16 	%rs368, %rs80, 1;
	st.shared.u16 	[%r758], %rs368;
	// begin inline asm
	shr.b32 %r3998, %r735, %r6014;
	// end inline asm
	and.b32  	%r4158, %r3962, %r3998;
	shl.b32 	%r4159, %r4158, 10;
	and.b32  	%r4160, %r4159, 31744;
	add.s32 	%r4161, %r4090, %r4160;
	shr.u32 	%r4162, %r4158, 4;
	and.b32  	%r4163, %r4162, 268435454;
	add.s32 	%r759, %r4161, %r4163;
	ld.shared.u16 	%rs81, [%r759];
	add.s16 	%rs369, %rs81, 1;
	st.shared.u16 	[%r759], %rs369;
	// begin inline asm
	shr.b32 %r4001, %r736, %r6014;
	// end inline asm
	and.b32  	%r4164, %r3962, %r4001;
	shl.b32 	%r4165, %r4164, 10;
	and.b32  	%r4166, %r4165, 31744;
	add.s32 	%r4167, %r4090, %r4166;
	shr.u32 	%r4168, %r4164, 4;
	and.b32  	%r4169, %r4168, 268435454;
	add.s32 	%r760, %r4167, %r4169;
	ld.shared.u16 	%rs82, [%r760];
	add.s16 	%rs370, %rs82, 1;
	st.shared.u16 	[%r760], %rs370;
	// begin inline asm
	shr.b32 %r4004, %r737, %r6014;
	// end inline asm
	and.b32  	%r4170, %r3962, %r4004;
	shl.b32 	%r4171, %r4170, 10;
	and.b32  	%r4172, %r4171, 31744;
	add.s32 	%r4173, %r4090, %r4172;
	shr.u32 	%r4174, %r4170, 4;
	and.b32  	%r4175, %r4174, 268435454;
	add.s32 	%r761, %r4173, %r4175;
	ld.shared.u16 	%rs83, [%r761];
	add.s16 	%rs371, %rs83, 1;
	st.shared.u16 	[%r761], %rs371;
	// begin inline asm
	shr.b32 %r4007, %r738, %r6014;
	// end inline asm
	and.b32  	%r4176, %r3962, %r4007;
	shl.b32 	%r4177, %r4176, 10;
	and.b32  	%r4178, %r4177, 31744;
	add.s32 	%r4179, %r4090, %r4178;
	shr.u32 	%r4180, %r4176, 4;
	and.b32  	%r4181, %r4180, 268435454;
	add.s32 	%r762, %r4179, %r4181;
	ld.shared.u16 	%rs84, [%r762];
	add.s16 	%rs372, %rs84, 1;
	st.shared.u16 	[%r762], %rs372;
	// begin inline asm
	shr.b32 %r4010, %r739, %r6014;
	// end inline asm
	and.b32  	%r4182, %r3962, %r4010;
	shl.b32 	%r4183, %r4182, 10;
	and.b32  	%r4184, %r4183, 31744;
	add.s32 	%r4185, %r4090, %r4184;
	shr.u32 	%r4186, %r4182, 4;
	and.b32  	%r4187, %r4186, 268435454;
	add.s32 	%r763, %r4185, %r4187;
	ld.shared.u16 	%rs85, [%r763];
	add.s16 	%rs373, %rs85, 1;
	st.shared.u16 	[%r763], %rs373;
	// begin inline asm
	shr.b32 %r4013, %r740, %r6014;
	// end inline asm
	and.b32  	%r4188, %r3962, %r4013;
	shl.b32 	%r4189, %r4188, 10;
	and.b32  	%r4190, %r4189, 31744;
	add.s32 	%r4191, %r4090, %r4190;
	shr.u32 	%r4192, %r4188, 4;
	and.b32  	%r4193, %r4192, 268435454;
	add.s32 	%r764, %r4191, %r4193;
	ld.shared.u16 	%rs86, [%r764];
	add.s16 	%rs374, %rs86, 1;
	st.shared.u16 	[%r764], %rs374;
	// begin inline asm
	shr.b32 %r4016, %r741, %r6014;
	// end inline asm
	and.b32  	%r4194, %r3962, %r4016;
	shl.b32 	%r4195, %r4194, 10;
	and.b32  	%r4196, %r4195, 31744;
	add.s32 	%r4197, %r4090, %r4196;
	shr.u32 	%r4198, %r4194, 4;
	and.b32  	%r4199, %r4198, 268435454;
	add.s32 	%r765, %r4197, %r4199;
	ld.shared.u16 	%rs87, [%r765];
	add.s16 	%rs375, %rs87, 1;
	st.shared.u16 	[%r765], %rs375;
	// begin inline asm
	shr.b32 %r4019, %r742, %r6014;
	// end inline asm
	and.b32  	%r4200, %r3962, %r4019;
	shl.b32 	%r4201, %r4200, 10;
	and.b32  	%r4202, %r4201, 31744;
	add.s32 	%r4203, %r4090, %r4202;
	shr.u32 	%r4204, %r4200, 4;
	and.b32  	%r4205, %r4204, 268435454;
	add.s32 	%r766, %r4203, %r4205;
	ld.shared.u16 	%rs88, [%r766];
	add.s16 	%rs376, %rs88, 1;
	st.shared.u16 	[%r766], %rs376;
	// begin inline asm
	shr.b32 %r4022, %r743, %r6014;
	// end inline asm
	and.b32  	%r4206, %r3962, %r4022;
	shl.b32 	%r4207, %r4206, 10;
	and.b32  	%r4208, %r4207, 31744;
	add.s32 	%r4209, %r4090, %r4208;
	shr.u32 	%r4210, %r4206, 4;
	and.b32  	%r4211, %r4210, 268435454;
	add.s32 	%r767, %r4209, %r4211;
	ld.shared.u16 	%rs89, [%r767];
	add.s16 	%rs377, %rs89, 1;
	st.shared.u16 	[%r767], %rs377;
	// begin inline asm
	shr.b32 %r4025, %r744, %r6014;
	// end inline asm
	and.b32  	%r4212, %r3962, %r4025;
	shl.b32 	%r4213, %r4212, 10;
	and.b32  	%r4214, %r4213, 31744;
	add.s32 	%r4215, %r4090, %r4214;
	shr.u32 	%r4216, %r4212, 4;
	and.b32  	%r4217, %r4216, 268435454;
	add.s32 	%r768, %r4215, %r4217;
	ld.shared.u16 	%rs90, [%r768];
	add.s16 	%rs378, %rs90, 1;
	st.shared.u16 	[%r768], %rs378;
	// begin inline asm
	shr.b32 %r4028, %r745, %r6014;
	// end inline asm
	and.b32  	%r4218, %r3962, %r4028;
	shl.b32 	%r4219, %r4218, 10;
	and.b32  	%r4220, %r4219, 31744;
	add.s32 	%r4221, %r4090, %r4220;
	shr.u32 	%r4222, %r4218, 4;
	and.b32  	%r4223, %r4222, 268435454;
	add.s32 	%r769, %r4221, %r4223;
	ld.shared.u16 	%rs91, [%r769];
	add.s16 	%rs379, %rs91, 1;
	st.shared.u16 	[%r769], %rs379;
	// begin inline asm
	shr.b32 %r4031, %r746, %r6014;
	// end inline asm
	and.b32  	%r4224, %r3962, %r4031;
	shl.b32 	%r4225, %r4224, 10;
	and.b32  	%r4226, %r4225, 31744;
	add.s32 	%r4227, %r4090, %r4226;
	shr.u32 	%r4228, %r4224, 4;
	and.b32  	%r4229, %r4228, 268435454;
	add.s32 	%r770, %r4227, %r4229;
	ld.shared.u16 	%rs92, [%r770];
	add.s16 	%rs380, %rs92, 1;
	st.shared.u16 	[%r770], %rs380;
	bar.sync 	0;
	add.s32 	%r4230, %r4090, %r4088;
	mad.lo.s32 	%r4231, %r4064, 124, %r4230;
	ld.shared.u32 	%r771, [%r4231];
	ld.shared.u32 	%r4232, [%r4231+4];
	ld.shared.u32 	%r4233, [%r4231+8];
	ld.shared.u32 	%r4234, [%r4231+12];
	ld.shared.u32 	%r4235, [%r4231+16];
	ld.shared.u32 	%r4236, [%r4231+20];
	ld.shared.u32 	%r4237, [%r4231+24];
	ld.shared.u32 	%r4238, [%r4231+28];
	ld.shared.u32 	%r4239, [%r4231+32];
	ld.shared.u32 	%r4240, [%r4231+36];
	ld.shared.u32 	%r4241, [%r4231+40];
	ld.shared.u32 	%r4242, [%r4231+44];
	ld.shared.u32 	%r4243, [%r4231+48];
	ld.shared.u32 	%r4244, [%r4231+52];
	ld.shared.u32 	%r4245, [%r4231+56];
	ld.shared.u32 	%r4246, [%r4231+60];
	ld.shared.u32 	%r4247, [%r4231+64];
	ld.shared.u32 	%r4248, [%r4231+68];
	ld.shared.u32 	%r4249, [%r4231+72];
	ld.shared.u32 	%r4250, [%r4231+76];
	ld.shared.u32 	%r4251, [%r4231+80];
	ld.shared.u32 	%r4252, [%r4231+84];
	ld.shared.u32 	%r4253, [%r4231+88];
	ld.shared.u32 	%r4254, [%r4231+92];
	ld.shared.u32 	%r4255, [%r4231+96];
	ld.shared.u32 	%r4256, [%r4231+100];
	ld.shared.u32 	%r4257, [%r4231+104];
	ld.shared.u32 	%r4258, [%r4231+108];
	ld.shared.u32 	%r4259, [%r4231+112];
	ld.shared.u32 	%r4260, [%r4231+116];
	ld.shared.u32 	%r4261, [%r4231+120];
	ld.shared.u32 	%r4262, [%r4231+124];
	ld.shared.u32 	%r4263, [%r4231+128];
	add.s32 	%r772, %r4232, %r771;
	add.s32 	%r773, %r4233, %r772;
	add.s32 	%r774, %r4234, %r773;
	add.s32 	%r775, %r4235, %r774;
	add.s32 	%r776, %r4236, %r775;
	add.s32 	%r777, %r4237, %r776;
	add.s32 	%r778, %r4238, %r777;
	add.s32 	%r779, %r4239, %r778;
	add.s32 	%r780, %r4240, %r779;
	add.s32 	%r781, %r4241, %r780;
	add.s32 	%r782, %r4242, %r781;
	add.s32 	%r783, %r4243, %r782;
	add.s32 	%r784, %r4244, %r783;
	add.s32 	%r785, %r4245, %r784;
	add.s32 	%r786, %r4246, %r785;
	add.s32 	%r787, %r4247, %r786;
	add.s32 	%r788, %r4248, %r787;
	add.s32 	%r789, %r4249, %r788;
	add.s32 	%r790, %r4250, %r789;
	add.s32 	%r791, %r4251, %r790;
	add.s32 	%r792, %r4252, %r791;
	add.s32 	%r793, %r4253, %r792;
	add.s32 	%r794, %r4254, %r793;
	add.s32 	%r795, %r4255, %r794;
	add.s32 	%r796, %r4256, %r795;
	add.s32 	%r797, %r4257, %r796;
	add.s32 	%r798, %r4258, %r797;
	add.s32 	%r799, %r4259, %r798;
	add.s32 	%r800, %r4260, %r799;
	add.s32 	%r801, %r4261, %r800;
	add.s32 	%r802, %r4262, %r801;
	add.s32 	%r4038, %r4263, %r802;
	mov.b32 	%r4036, 1;
	mov.b32 	%r4063, -1;
	// begin inline asm
	{  .reg .u32 r0;  .reg .pred p;  shfl.sync.up.b32 r0|p, %r4038, %r4036, %r4061, %r4063;  @p add.u32 r0, r0, %r4038;  mov.u32 %r4034, r0;}
	// end inline asm
	mov.b32 	%r4042, 2;
	// begin inline asm
	{  .reg .u32 r0;  .reg .pred p;  shfl.sync.up.b32 r0|p, %r4034, %r4042, %r4061, %r4063;  @p add.u32 r0, r0, %r4034;  mov.u32 %r4040, r0;}
	// end inline asm
	mov.b32 	%r4048, 4;
	// begin inline asm
	{  .reg .u32 r0;  .reg .pred p;  shfl.sync.up.b32 r0|p, %r4040, %r4048, %r4061, %r4063;  @p add.u32 r0, r0, %r4040;  mov.u32 %r4046, r0;}
	// end inline asm
	mov.b32 	%r4054, 8;
	// begin inline asm
	{  .reg .u32 r0;  .reg .pred p;  shfl.sync.up.b32 r0|p, %r4046, %r4054, %r4061, %r4063;  @p add.u32 r0, r0, %r4046;  mov.u32 %r4052, r0;}
	// end inline asm
	mov.b32 	%r4060, 16;
	// begin inline asm
	{  .reg .u32 r0;  .reg .pred p;  shfl.sync.up.b32 r0|p, %r4052, %r4060, %r4061, %r4063;  @p add.u32 r0, r0, %r4052;  mov.u32 %r4058, r0;}
	// end inline asm
	@%p235 bra 	$L__BB15_466;
	mov.u32 	%r4264, %tid.x;
	shr.u32 	%r4265, %r4264, 3;
	and.b32  	%r4266, %r4265, 124;
	mov.u32 	%r4267, _ZZN3cub18CUB_300001_SM_10006detail14segmented_sort30DeviceSegmentedSortKernelLargeILNS0_9SortOrderE0ENS2_10policy_hubIjNS0_8NullTypeEE9Policy860EjS6_PmS9_lEEvPKjPKT1_PSC_NS1_20device_double_bufferISC_EEPKT2_PSI_NSG_ISI_EET3_T4_E7storage;
	add.s32 	%r4268, %r4267, %r4266;
	st.shared.u32 	[%r4268+33792], %r4058;
$L__BB15_466:
	sub.s32 	%r4269, %r4058, %r4038;
	mov.u32 	%r4270, %tid.x;
	setp.ne.s32 	%p236, %r1638, 0;
	setp.gt.u32 	%p237, %r4270, 31;
	shr.u32 	%r4271, %r4270, 5;
	setp.eq.s32 	%p238, %r4271, 7;
	setp.eq.s32 	%p239, %r4271, 6;
	setp.eq.s32 	%p240, %r4271, 5;
	setp.eq.s32 	%p241, %r4271, 4;
	setp.eq.s32 	%p242, %r4271, 3;
	setp.eq.s32 	%p243, %r4271, 2;
	setp.eq.s32 	%p244, %r4271, 1;
	bar.sync 	0;
	ld.shared.v4.u32 	{%r4272, %r4273, %r4274, %r4275}, [_ZZN3cub18CUB_300001_SM_10006detail14segmented_sort30DeviceSegmentedSortKernelLargeILNS0_9SortOrderE0ENS2_10policy_hubIjNS0_8NullTypeEE9Policy860EjS6_PmS9_lEEvPKjPKT1_PSC_NS1_20device_double_bufferISC_EEPKT2_PSI_NSG_ISI_EET3_T4_E7storage+33792];
	selp.b32 	%r4276, %r4272, %r6102, %p244;
	add.s32 	%r4277, %r4273, %r4272;
	selp.b32 	%r4278, %r4277, %r4276, %p243;
	add.s32 	%r4279, %r4277, %r4274;
	selp.b32 	%r4280, %r4279, %r4278, %p242;
	add.s32 	%r4281, %r4279, %r4275;
	selp.b32 	%r4282, %r4281, %r4280, %p241;
	ld.shared.v4.u32 	{%r4283, %r4284, %r4285, %r4286}, [_ZZN3cub18CUB_300001_SM_10006detail14segmented_sort30DeviceSegmentedSortKernelLargeILNS0_9SortOrderE0ENS2_10policy_hubIjNS0_8NullTypeEE9Policy860EjS6_PmS9_lEEvPKjPKT1_PSC_NS1_20device_double_bufferISC_EEPKT2_PSI_NSG_ISI_EET3_T4_E7storage+33808];
	add.s32 	%r4287, %r4281, %r4283;
	selp.b32 	%r4288, %r4287, %r4282, %p240;
	add.s32 	%r4289, %r4287, %r4284;
	selp.b32 	%r4290, %r4289, %r4288, %p239;
	add.s32 	%r4291, %r4289, %r4285;
	selp.b32 	%r6102, %r4291, %r4290, %p238;
	add.s32 	%r806, %r4291, %r4286;
	selp.b32 	%r4292, %r4269, 0, %p236;
	add.s32 	%r4293, %r6102, %r4292;
	selp.b32 	%r6047, %r4293, %r4269, %p237;
	or.pred  	%p245, %p237, %p236;
	@%p245 bra 	$L__BB15_468;
	shl.b32 	%r6047, %r806, 16;
	st.shared.u32 	[_ZZN3cub18CUB_300001_SM_10006detail14segmented_sort30DeviceSegmentedSortKernelLargeILNS0_9SortOrderE0ENS2_10policy_hubIjNS0_8NullTypeEE9Policy860EjS6_PmS9_lEEvPKjPKT1_PSC_NS1_20device_double_bufferISC_EEPKT2_PSI_NSG_ISI_EET3_T4_E7storage+33832], %r6047;
$L__BB15_468:
	mov.u32 	%r4294, %tid.x;
	cvt.u64.u32 	%rd200, %r4294;
	setp.gt.u32 	%p246, %r4294, 63;
	setp.eq.s32 	%p247, %r4294, 0;
	bar.sync 	0;
	mov.u32 	%r4295, _ZZN3cub18CUB_300001_SM_10006detail14segmented_sort30DeviceSegmentedSortKernelLargeILNS0_9SortOrderE0ENS2_10policy_hubIjNS0_8NullTypeEE9Policy860EjS6_PmS9_lEEvPKjPKT1_PSC_NS1_20device_double_bufferISC_EEPKT2_PSI_NSG_ISI_EET3_T4_E7storage;
	ld.shared.u32 	%r4296, [_ZZN3cub18CUB_300001_SM_10006detail14segmented_sort30DeviceSegmentedSortKernelLargeILNS0_9SortOrderE0ENS2_10policy_hubIjNS0_8NullTypeEE9Policy860EjS6_PmS9_lEEvPKjPKT1_PSC_NS1_20device_double_bufferISC_EEPKT2_PSI_NSG_ISI_EET3_T4_E7storage+33832];
	selp.b32 	%r4297, 0, %r4296, %p247;
	add.s32 	%r4298, %r6047, %r4297;
	add.s32 	%r4299, %r771, %r4298;
	add.s32 	%r4300, %r772, %r4298;
	add.s32 	%r4301, %r773, %r4298;
	add.s32 	%r4302, %r774, %r4298;
	add.s32 	%r4303, %r775, %r4298;
	add.s32 	%r4304, %r776, %r4298;
	add.s32 	%r4305, %r777, %r4298;
	add.s32 	%r4306, %r778, %r4298;
	add.s32 	%r4307, %r779, %r4298;
	add.s32 	%r4308, %r780, %r4298;
	add.s32 	%r4309, %r781, %r4298;
	add.s32 	%r4310, %r782, %r4298;
	add.s32 	%r4311, %r783, %r4298;
	add.s32 	%r4312, %r784, %r4298;
	add.s32 	%r4313, %r785, %r4298;
	add.s32 	%r4314, %r786, %r4298;
	add.s32 	%r4315, %r787, %r4298;
	add.s32 	%r4316, %r788, %r4298;
	add.s32 	%r4317, %r789, %r4298;
	add.s32 	%r4318, %r790, %r4298;
	add.s32 	%r4319, %r791, %r4298;
	add.s32 	%r4320, %r792, %r4298;
	add.s32 	%r4321, %r793, %r4298;
	add.s32 	%r4322, %r794, %r4298;
	add.s32 	%r4323, %r795, %r4298;
	add.s32 	%r4324, %r796, %r4298;
	add.s32 	%r4325, %r797, %r4298;
	add.s32 	%r4326, %r798, %r4298;
	add.s32 	%r4327, %r799, %r4298;
	add.s32 	%r4328, %r800, %r4298;
	add.s32 	%r4329, %r801, %r4298;
	add.s32 	%r4330, %r802, %r4298;
	shl.b32 	%r4331, %r4294, 2;
	add.s32 	%r810, %r4295, %r4331;
	add.s32 	%r811, %r810, %r4331;
	mad.lo.s32 	%r4332, %r4294, 124, %r811;
	st.shared.u32 	[%r4332], %r4298;
	st.shared.u32 	[%r4332+4], %r4299;
	st.shared.u32 	[%r4332+8], %r4300;
	st.shared.u32 	[%r4332+12], %r4301;
	st.shared.u32 	[%r4332+16], %r4302;
	st.shared.u32 	[%r4332+20], %r4303;
	st.shared.u32 	[%r4332+24], %r4304;
	st.shared.u32 	[%r4332+28], %r4305;
	st.shared.u32 	[%r4332+32], %r4306;
	st.shared.u32 	[%r4332+36], %r4307;
	st.shared.u32 	[%r4332+40], %r4308;
	st.shared.u32 	[%r4332+44], %r4309;
	st.shared.u32 	[%r4332+48], %r4310;
	st.shared.u32 	[%r4332+52], %r4311;
	st.shared.u32 	[%r4332+56], %r4312;
	st.shared.u32 	[%r4332+60], %r4313;
	st.shared.u32 	[%r4332+64], %r4314;
	st.shared.u32 	[%r4332+68], %r4315;
	st.shared.u32 	[%r4332+72], %r4316;
	st.shared.u32 	[%r4332+76], %r4317;
	st.shared.u32 	[%r4332+80], %r4318;
	st.shared.u32 	[%r4332+84], %r4319;
	st.shared.u32 	[%r4332+88], %r4320;
	st.shared.u32 	[%r4332+92], %r4321;
	st.shared.u32 	[%r4332+96], %r4322;
	st.shared.u32 	[%r4332+100], %r4323;
	st.shared.u32 	[%r4332+104], %r4324;
	st.shared.u32 	[%r4332+108], %r4325;
	st.shared.u32 	[%r4332+112], %r4326;
	st.shared.u32 	[%r4332+116], %r4327;
	st.shared.u32 	[%r4332+120], %r4328;
	st.shared.u32 	[%r4332+124], %r4329;
	st.shared.u32 	[%r4332+128], %r4330;
	bar.sync 	0;
	cvt.u32.u16 	%r4333, %rs70;
	ld.shared.u16 	%r4334, [%r748];
	add.s32 	%r812, %r4334, %r4333;
	cvt.u32.u16 	%r4335, %rs71;
	ld.shared.u16 	%r4336, [%r749];
	add.s32 	%r813, %r4336, %r4335;
	cvt.u32.u16 	%r4337, %rs72;
	ld.shared.u16 	%r4338, [%r750];
	add.s32 	%r814, %r4338, %r4337;
	cvt.u32.u16 	%r4339, %rs73;
	ld.shared.u16 	%r4340, [%r751];
	add.s32 	%r815, %r4340, %r4339;
	cvt.u32.u16 	%r4341, %rs74;
	ld.shared.u16 	%r4342, [%r752];
	add.s32 	%r816, %r4342, %r4341;
	cvt.u32.u16 	%r4343, %rs75;
	ld.shared.u16 	%r4344, [%r753];
	add.s32 	%r817, %r4344, %r4343;
	cvt.u32.u16 	%r4345, %rs76;
	ld.shared.u16 	%r4346, [%r754];
	add.s32 	%r818, %r4346, %r4345;
	cvt.u32.u16 	%r4347, %rs77;
	ld.shared.u16 	%r4348, [%r755];
	add.s32 	%r819, %r4348, %r4347;
	cvt.u32.u16 	%r4349, %rs78;
	ld.shared.u16 	%r4350, [%r756];
	add.s32 	%r820, %r4350, %r4349;
	cvt.u32.u16 	%r4351, %rs79;
	ld.shared.u16 	%r4352, [%r757];
	add.s32 	%r821, %r4352, %r4351;
	cvt.u32.u16 	%r4353, %rs80;
	ld.shared.u16 	%r4354, [%r758];
	add.s32 	%r822, %r4354, %r4353;
	cvt.u32.u16 	%r4355, %rs81;
	ld.shared.u16 	%r4356, [%r759];
	add.s32 	%r823, %r4356, %r4355;
	cvt.u32.u16 	%r4357, %rs82;
	ld.shared.u16 	%r4358, [%r760];
	add.s32 	%r824, %r4358, %r4357;
	cvt.u32.u16 	%r4359, %rs83;
	ld.shared.u16 	%r4360, [%r761];
	add.s32 	%r825, %r4360, %r4359;
	cvt.u32.u16 	%r4361, %rs84;
	ld.shared.u16 	%r4362, [%r762];
	add.s32 	%r826, %r4362, %r4361;
	cvt.u32.u16 	%r4363, %rs85;
	ld.shared.u16 	%r4364, [%r763];
	add.s32 	%r827, %r4364, %r4363;
	cvt.u32.u16 	%r4365, %rs86;
	ld.shared.u16 	%r4366, [%r764];
	add.s32 	%r828, %r4366, %r4365;
	cvt.u32.u16 	%r4367, %rs87;
	ld.shared.u16 	%r4368, [%r765];
	add.s32 	%r829, %r4368, %r4367;
	cvt.u32.u16 	%r4369, %rs88;
	ld.shared.u16 	%r4370, [%r766];
	add.s32 	%r830, %r4370, %r4369;
	cvt.u32.u16 	%r4371, %rs89;
	ld.shared.u16 	%r4372, [%r767];
	add.s32 	%r831, %r4372, %r4371;
	cvt.u32.u16 	%r4373, %rs90;
	ld.shared.u16 	%r4374, [%r768];
	add.s32 	%r832, %r4374, %r4373;
	cvt.u32.u16 	%r4375, %rs91;
	ld.shared.u16 	%r4376, [%r769];
	add.s32 	%r833, %r4376, %r4375;
	cvt.u32.u16 	%r4377, %rs92;
	ld.shared.u16 	%r4378, [%r770];
	add.s32 	%r834, %r4378, %r4377;
	@%p246 bra 	$L__BB15_470;
	cvt.u32.u64 	%r4379, %rd200;
	shl.b32 	%r4380, %r4379, 10;
	and.b32  	%r4381, %r4380, 31744;
	add.s32 	%r4383, %r4295, %r4381;
	shr.u32 	%r4384, %r4379, 4;
	and.b32  	%r4385, %r4384, 62;
	add.s32 	%r4386, %r4383, %r4385;
	ld.shared.u16 	%r6099, [%r4386];
$L__BB15_470:
	cvt.u32.u64 	%r4387, %rd200;
	setp.gt.u32 	%p248, %r4387, 63;
	bar.sync 	0;
	@%p248 bra 	$L__BB15_472;
	cvt.s64.s32 	%rd1436, %r6099;
	st.shared.u64 	[%r811], %rd1436;
	mov.b32 	%r6101, 5888;
$L__BB15_472:
	setp.gt.u32 	%p249, %r4387, 62;
	bar.sync 	0;
	@%p249 bra 	$L__BB15_474;
	ld.shared.u32 	%r6101, [%r811+8];
$L__BB15_474:
	bar.sync 	0;
	@%p248 bra 	$L__BB15_476;
	cvt.s64.s32 	%rd1437, %r6099;
	sub.s64 	%rd1438, %rd1751, %rd1437;
	st.shared.u64 	[%r811+23552], %rd1438;
	cvt.s64.s32 	%rd1439, %r6101;
	add.s64 	%rd1751, %rd1438, %rd1439;
$L__BB15_476:
	bar.sync 	0;
	shl.b32 	%r4460, %r812, 2;
	add.s32 	%r4462, %r4295, %r4460;
	st.shared.u32 	[%r4462], %r724;
	shl.b32 	%r4463, %r813, 2;
	add.s32 	%r4464, %r4295, %r4463;
	st.shared.u32 	[%r4464], %r725;
	shl.b32 	%r4465, %r814, 2;
	add.s32 	%r4466, %r4295, %r4465;
	st.shared.u32 	[%r4466], %r726;
	shl.b32 	%r4467, %r815, 2;
	add.s32 	%r4468, %r4295, %r4467;
	st.shared.u32 	[%r4468], %r727;
	shl.b32 	%r4469, %r816, 2;
	add.s32 	%r4470, %r4295, %r4469;
	st.shared.u32 	[%r4470], %r728;
	shl.b32 	%r4471, %r817, 2;
	add.s32 	%r4472, %r4295, %r4471;
	st.shared.u32 	[%r4472], %r729;
	shl.b32 	%r4473, %r818, 2;
	add.s32 	%r4474, %r4295, %r4473;
	st.shared.u32 	[%r4474], %r730;
	shl.b32 	%r4475, %r819, 2;
	add.s32 	%r4476, %r4295, %r4475;
	st.shared.u32 	[%r4476], %r731;
	shl.b32 	%r4477, %r820, 2;
	add.s32 	%r4478, %r4295, %r4477;
	st.shared.u32 	[%r4478], %r732;
	shl.b32 	%r4479, %r821, 2;
	add.s32 	%r4480, %r4295, %r4479;
	st.shared.u32 	[%r4480], %r733;
	shl.b32 	%r4481, %r822, 2;
	add.s32 	%r4482, %r4295, %r4481;
	st.shared.u32 	[%r4482], %r734;
	shl.b32 	%r4483, %r823, 2;
	add.s32 	%r4484, %r4295, %r4483;
	st.shared.u32 	[%r4484], %r735;
	shl.b32 	%r4485, %r824, 2;
	add.s32 	%r4486, %r4295, %r4485;
	st.shared.u32 	[%r4486], %r736;
	shl.b32 	%r4487, %r825, 2;
	add.s32 	%r4488, %r4295, %r4487;
	st.shared.u32 	[%r4488], %r737;
	shl.b32 	%r4489, %r826, 2;
	add.s32 	%r4490, %r4295, %r4489;
	st.shared.u32 	[%r4490], %r738;
	shl.b32 	%r4491, %r827, 2;
	add.s32 	%r4492, %r4295, %r4491;
	st.shared.u32 	[%r4492], %r739;
	shl.b32 	%r4493, %r828, 2;
	add.s32 	%r4494, %r4295, %r4493;
	st.shared.u32 	[%r4494], %r740;
	shl.b32 	%r4495, %r829, 2;
	add.s32 	%r4496, %r4295, %r4495;
	st.shared.u32 	[%r4496], %r741;
	shl.b32 	%r4497, %r830, 2;
	add.s32 	%r4498, %r4295, %r4497;
	st.shared.u32 	[%r4498], %r742;
	shl.b32 	%r4499, %r831, 2;
	add.s32 	%r4500, %r4295, %r4499;
	st.shared.u32 	[%r4500], %r743;
	shl.b32 	%r4501, %r832, 2;
	add.s32 	%r4502, %r4295, %r4501;
	st.shared.u32 	[%r4502], %r744;
	shl.b32 	%r4503, %r833, 2;
	add.s32 	%r4504, %r4295, %r4503;
	st.shared.u32 	[%r4504], %r745;
	shl.b32 	%r4505, %r834, 2;
	add.s32 	%r4506, %r4295, %r4505;
	st.shared.u32 	[%r4506], %r746;
	bar.sync 	0;
	ld.shared.u32 	%r4392, [%r810];
	// begin inline asm
	shr.b32 %r4391, %r4392, %r6014;
	// end inline asm
	and.b32  	%r4507, %r3962, %r4391;
	shl.b32 	%r4508, %r4507, 3;
	add.s32 	%r4509, %r4295, 23552;
	add.s32 	%r4510, %r4509, %r4508;
	ld.shared.u64 	%rd1440, [%r4510];
	add.s64 	%rd1441, %rd1440, %rd200;
	shl.b64 	%rd1442, %rd1441, 2;
	add.s64 	%rd1443, %rd97, %rd1442;
	st.global.u32 	[%rd1443], %r4392;
	ld.shared.u32 	%r4395, [%r810+1024];
	// begin inline asm
	shr.b32 %r4394, %r4395, %r6014;
	// end inline asm
	and.b32  	%r4511, %r3962, %r4394;
	shl.b32 	%r4512, %r4511, 3;
	add.s32 	%r4513, %r4509, %r4512;
	ld.shared.u64 	%rd1444, [%r4513];
	add.s64 	%rd1445, %rd1444, %rd200;
	shl.b64 	%rd1446, %rd1445, 2;
	add.s64 	%rd1447, %rd97, %rd1446;
	st.global.u32 	[%rd1447+1024], %r4395;
	ld.shared.u32 	%r4398, [%r810+2048];
	// begin inline asm
	shr.b32 %r4397, %r4398, %r6014;
	// end inline asm
	and.b32  	%r4514, %r3962, %r4397;
	shl.b32 	%r4515, %r4514, 3;
	add.s32 	%r4516, %r4509, %r4515;
	ld.shared.u64 	%rd1448, [%r4516];
	add.s64 	%rd1449, %rd1448, %rd200;
	shl.b64 	%rd1450, %rd1449, 2;
	add.s64 	%rd1451, %rd97, %rd1450;
	st.global.u32 	[%rd1451+2048], %r4398;
	ld.shared.u32 	%r4401, [%r810+3072];
	// begin inline asm
	shr.b32 %r4400, %r4401, %r6014;
	// end inline asm
	and.b32  	%r4517, %r3962, %r4400;
	shl.b32 	%r4518, %r4517, 3;
	add.s32 	%r4519, %r4509, %r4518;
	ld.shared.u64 	%rd1452, [%r4519];
	add.s64 	%rd1453, %rd1452, %rd200;
	shl.b64 	%rd1454, %rd1453, 2;
	add.s64 	%rd1455, %rd97, %rd1454;
	st.global.u32 	[%rd1455+3072], %r4401;
	ld.shared.u32 	%r4404, [%r810+4096];
	// begin inline asm
	shr.b32 %r4403, %r4404, %r6014;
	// end inline asm
	and.b32  	%r4520, %r3962, %r4403;
	shl.b32 	%r4521, %r4520, 3;
	add.s32 	%r4522, %r4509, %r4521;
	ld.shared.u64 	%rd1456, [%r4522];
	add.s64 	%rd1457, %rd1456, %rd200;
	shl.b64 	%rd1458, %rd1457, 2;
	add.s64 	%rd1459, %rd97, %rd1458;
	st.global.u32 	[%rd1459+4096], %r4404;
	ld.shared.u32 	%r4407, [%r810+5120];
	// begin inline asm
	shr.b32 %r4406, %r4407, %r6014;
	// end inline asm
	and.b32  	%r4523, %r3962, %r4406;
	shl.b32 	%r4524, %r4523, 3;
	add.s32 	%r4525, %r4509, %r4524;
	ld.shared.u64 	%rd1460, [%r4525];
	add.s64 	%rd1461, %rd1460, %rd200;
	shl.b64 	%rd1462, %rd1461, 2;
	add.s64 	%rd1463, %rd97, %rd1462;
	st.global.u32 	[%rd1463+5120], %r4407;
	ld.shared.u32 	%r4410, [%r810+6144];
	// begin inline asm
	shr.b32 %r4409, %r4410, %r6014;
	// end inline asm
	and.b32  	%r4526, %r3962, %r4409;
	shl.b32 	%r4527, %r4526, 3;
	add.s32 	%r4528, %r4509, %r4527;
	ld.shared.u64 	%rd1464, [%r4528];
	add.s64 	%rd1465, %rd1464, %rd200;
	shl.b64 	%rd1466, %rd1465, 2;
	add.s64 	%rd1467, %rd97, %rd1466;
	st.global.u32 	[%rd1467+6144], %r4410;
	ld.shared.u32 	%r4413, [%r810+7168];
	// begin inline asm
	shr.b32 %r4412, %r4413, %r6014;
	// end inline asm
	and.b32  	%r4529, %r3962, %r4412;
	shl.b32 	%r4530, %r4529, 3;
	add.s32 	%r4531, %r4509, %r4530;
	ld.shared.u64 	%rd1468, [%r4531];
	add.s64 	%rd1469, %rd1468, %rd200;
	shl.b64 	%rd1470, %rd1469, 2;
	add.s64 	%rd1471, %rd97, %rd1470;
	st.global.u32 	[%rd1471+7168], %r4413;
	ld.shared.u32 	%r4416, [%r810+8192];
	// begin inline asm
	shr.b32 %r4415, %r4416, %r6014;
	// end inline asm
	and.b32  	%r4532, %r3962, %r4415;
	shl.b32 	%r4533, %r4532, 3;
	add.s32 	%r4534, %r4509, %r4533;
	ld.shared.u64 	%rd1472, [%r4534];
	add.s64 	%rd1473, %rd1472, %rd200;
	shl.b64 	%rd1474, %rd1473, 2;
	add.s64 	%rd1475, %rd97, %rd1474;
	st.global.u32 	[%rd1475+8192], %r4416;
	ld.shared.u32 	%r4419, [%r810+9216];
	// begin inline asm
	shr.b32 %r4418, %r4419, %r6014;
	// end inline asm
	and.b32  	%r4535, %r3962, %r4418;
	shl.b32 	%r4536, %r4535, 3;
	add.s32 	%r4537, %r4509, %r4536;
	ld.shared.u64 	%rd1476, [%r4537];
	add.s64 	%rd1477, %rd1476, %rd200;
	shl.b64 	%rd1478, %rd1477, 2;
	add.s64 	%rd1479, %rd97, %rd1478;
	st.global.u32 	[%rd1479+9216], %r4419;
	ld.shared.u32 	%r4422, [%r810+10240];
	// begin inline asm
	shr.b32 %r4421, %r4422, %r6014;
	// end inline asm
	and.b32  	%r4538, %r3962, %r4421;
	shl.b32 	%r4539, %r4538, 3;
	add.s32 	%r4540, %r4509, %r4539;
	ld.shared.u64 	%rd1480, [%r4540];
	add.s64 	%rd1481, %rd1480, %rd200;
	shl.b64 	%rd1482, %rd1481, 2;
	add.s64 	%rd1483, %rd97, %rd1482;
	st.global.u32 	[%rd1483+10240], %r4422;
	ld.shared.u32 	%r4425, [%r810+11264];
	// begin inline asm
	shr.b32 %r4424, %r4425, %r6014;
	// end inline asm
	and.b32  	%r4541, %r3962, %r4424;
	shl.b32 	%r4542, %r4541, 3;
	add.s32 	%r4543, %r4509, %r4542;
	ld.shared.u64 	%rd1484, [%r4543];
	add.s64 	%rd1485, %rd1484, %rd200;
	shl.b64 	%rd1486, %rd1485, 2;
	add.s64 	%rd1487, %rd97, %rd1486;
	st.global.u32 	[%rd1487+11264], %r4425;
	ld.shared.u32 	%r4428, [%r810+12288];
	// begin inline asm
	shr.b32 %r4427, %r4428, %r6014;
	// end inline asm
	and.b32  	%r4544, %r3962, %r4427;
	shl.b32 	%r4545, %r4544, 3;
	add.s32 	%r4546, %r4509, %r4545;
	ld.shared.u64 	%rd1488, [%r4546];
	add.s64 	%rd1489, %rd1488, %rd200;
	shl.b64 	%rd1490, %rd1489, 2;
	add.s64 	%rd1491, %rd97, %rd1490;
	st.global.u32 	[%rd1491+12288], %r4428;
	ld.shared.u32 	%r4431, [%r810+13312];
	// begin inline asm
	shr.b32 %r4430, %r4431, %r6014;
	// end inline asm
	and.b32  	%r4547, %r3962, %r4430;
	shl.b32 	%r4548, %r4547, 3;
	add.s32 	%r4549, %r4509, %r4548;
	ld.shared.u64 	%rd1492, [%r4549];
	add.s64 	%rd1493, %rd1492, %rd200;
	shl.b64 	%rd1494, %rd1493, 2;
	add.s64 	%rd1495, %rd97, %rd1494;
	st.global.u32 	[%rd1495+13312], %r4431;
	ld.shared.u32 	%r4434, [%r810+14336];
	// begin inline asm
	shr.b32 %r4433, %r4434, %r6014;
	// end inline asm
	and.b32  	%r4550, %r3962, %r4433;
	shl.b32 	%r4551, %r4550, 3;
	add.s32 	%r4552, %r4509, %r4551;
	ld.shared.u64 	%rd1496, [%r4552];
	add.s64 	%rd1497, %rd1496, %rd200;
	shl.b64 	%rd1498, %rd1497, 2;
	add.s64 	%rd1499, %rd97, %rd1498;
	st.global.u32 	[%rd1499+14336], %r4434;
	ld.shared.u32 	%r4437, [%r810+15360];
	// begin inline asm
	shr.b32 %r4436, %r4437, %r6014;
	// end inline asm
	and.b32  	%r4553, %r3962, %r4436;
	shl.b32 	%r4554, %r4553, 3;
	add.s32 	%r4555, %r4509, %r4554;
	ld.shared.u64 	%rd1500, [%r4555];
	add.s64 	%rd1501, %rd1500, %rd200;
	shl.b64 	%rd1502, %rd1501, 2;
	add.s64 	%rd1503, %rd97, %rd1502;
	st.global.u32 	[%rd1503+15360], %r4437;
	ld.shared.u32 	%r4440, [%r810+16384];
	// begin inline asm
	shr.b32 %r4439, %r4440, %r6014;
	// end inline asm
	and.b32  	%r4556, %r3962, %r4439;
	shl.b32 	%r4557, %r4556, 3;
	add.s32 	%r4558, %r4509, %r4557;
	ld.shared.u64 	%rd1504, [%r4558];
	add.s64 	%rd1505, %rd1504, %rd200;
	shl.b64 	%rd1506, %rd1505, 2;
	add.s64 	%rd1507, %rd97, %rd1506;
	st.global.u32 	[%rd1507+16384], %r4440;
	ld.shared.u32 	%r4443, [%r810+17408];
	// begin inline asm
	shr.b32 %r4442, %r4443, %r6014;
	// end inline asm
	and.b32  	%r4559, %r3962, %r4442;
	shl.b32 	%r4560, %r4559, 3;
	add.s32 	%r4561, %r4509, %r4560;
	ld.shared.u64 	%rd1508, [%r4561];
	add.s64 	%rd1509, %rd1508, %rd200;
	shl.b64 	%rd1510, %rd1509, 2;
	add.s64 	%rd1511, %rd97, %rd1510;
	st.global.u32 	[%rd1511+17408], %r4443;
	ld.shared.u32 	%r4446, [%r810+18432];
	// begin inline asm
	shr.b32 %r4445, %r4446, %r6014;
	// end inline asm
	and.b32  	%r4562, %r3962, %r4445;
	shl.b32 	%r4563, %r4562, 3;
	add.s32 	%r4564, %r4509, %r4563;
	ld.shared.u64 	%rd1512, [%r4564];
	add.s64 	%rd1513, %rd1512, %rd200;
	shl.b64 	%rd1514, %rd1513, 2;
	add.s64 	%rd1515, %rd97, %rd1514;
	st.global.u32 	[%rd1515+18432], %r4446;
	ld.shared.u32 	%r4449, [%r810+19456];
	// begin inline asm
	shr.b32 %r4448, %r4449, %r6014;
	// end inline asm
	and.b32  	%r4565, %r3962, %r4448;
	shl.b32 	%r4566, %r4565, 3;
	add.s32 	%r4567, %r4509, %r4566;
	ld.shared.u64 	%rd1516, [%r4567];
	add.s64 	%rd1517, %rd1516, %rd200;
	shl.b64 	%rd1518, %rd1517, 2;
	add.s64 	%rd1519, %rd97, %rd1518;
	st.global.u32 	[%rd1519+19456], %r4449;
	ld.shared.u32 	%r4452, [%r810+20480];
	// begin inline asm
	shr.b32 %r4451, %r4452, %r6014;
	// end inline asm
	and.b32  	%r4568, %r3962, %r4451;
	shl.b32 	%r4569, %r4568, 3;
	add.s32 	%r4570, %r4509, %r4569;
	ld.shared.u64 	%rd1520, [%r4570];
	add.s64 	%rd1521, %rd1520, %rd200;
	shl.b64 	%rd1522, %rd1521, 2;
	add.s64 	%rd1523, %rd97, %rd1522;
	st.global.u32 	[%rd1523+20480], %r4452;
	ld.shared.u32 	%r4455, [%r810+21504];
	// begin inline asm
	shr.b32 %r4454, %r4455, %r6014;
	// end inline asm
	and.b32  	%r4571, %r3962, %r4454;
	shl.b32 	%r4572, %r4571, 3;
	add.s32 	%r4573, %r4509, %r4572;
	ld.shared.u64 	%rd1524, [%r4573];
	add.s64 	%rd1525, %rd1524, %rd200;
	shl.b64 	%rd1526, %rd1525, 2;
	add.s64 	%rd1527, %rd97, %rd1526;
	st.global.u32 	[%rd1527+21504], %r4455;
	ld.shared.u32 	%r4458, [%r810+22528];
	// begin inline asm
	shr.b32 %r4457, %r4458, %r6014;
	// end inline asm
	and.b32  	%r4574, %r3962, %r4457;
	shl.b32 	%r4575, %r4574, 3;
	add.s32 	%r4576, %r4509, %r4575;
	ld.shared.u64 	%rd1528, [%r4576];
	add.s64 	%rd1529, %rd1528, %rd200;
	shl.b64 	%rd1530, %rd1529, 2;
	add.s64 	%rd1531, %rd97, %rd1530;
	st.global.u32 	[%rd1531+22528], %r4458;
	add.s64 	%rd1749, %rd1749, 5888;
	bar.sync 	0;
	sub.s64 	%rd204, %rd2, %rd1749;
	setp.gt.s64 	%p251, %rd204, 5887;
	@%p251 bra 	$L__BB15_464;
	setp.le.s64 	%p252, %rd2, %rd1749;
	@%p252 bra 	$L__BB15_580;
	mov.b64 	{%r4579, %r4580}, %rd204;
	shfl.sync.idx.b32	%r840|%p253, %r4579, 0, 31, -1;
	shfl.sync.idx.b32	%r4581|%p254, %r4580, 0, 31, -1;
	setp.ge.s32 	%p255, %r4387, %r840;
	mov.b32 	%r6051, -1;
	@%p255 bra 	$L__BB15_480;
	ld.global.u32 	%r6051, [%rd199+23552];
$L__BB15_480:
	add.s32 	%r4584, %r4387, 256;
	setp.ge.s32 	%p256, %r4584, %r840;
	mov.b32 	%r6052, -1;
	@%p256 bra 	$L__BB15_482;
	ld.global.u32 	%r6052, [%rd199+24576];
$L__BB15_482:
	add.s32 	%r4587, %r4387, 512;
	setp.ge.s32 	%p257, %r4587, %r840;
	mov.b32 	%r6053, -1;
	@%p257 bra 	$L__BB15_484;
	ld.global.u32 	%r6053, [%rd199+25600];
$L__BB15_484:
	add.s32 	%r4590, %r4387, 768;
	setp.ge.s32 	%p258, %r4590, %r840;
	mov.b32 	%r6054, -1;
	@%p258 bra 	$L__BB15_486;
	ld.global.u32 	%r6054, [%rd199+26624];
$L__BB15_486:
	or.b32  	%r4593, %r4387, 1024;
	setp.ge.s32 	%p259, %r4593, %r840;
	mov.b32 	%r6055, -1;
	@%p259 bra 	$L__BB15_488;
	ld.global.u32 	%r6055, [%rd199+27648];
$L__BB15_488:
	add.s32 	%r4596, %r4387, 1280;
	setp.ge.s32 	%p260, %r4596, %r840;
	mov.b32 	%r6056, -1;
	@%p260 bra 	$L__BB15_490;
	ld.global.u32 	%r6056, [%rd199+28672];
$L__BB15_490:
	add.s32 	%r4599, %r4387, 1536;
	setp.ge.s32 	%p261, %r4599, %r840;
	mov.b32 	%r6057, -1;
	@%p261 bra 	$L__BB15_492;
	ld.global.u32 	%r6057, [%rd199+29696];
$L__BB15_492:
	add.s32 	%r4602, %r4387, 1792;
	setp.ge.s32 	%p262, %r4602, %r840;
	mov.b32 	%r6058, -1;
	@%p262 bra 	$L__BB15_494;
	ld.global.u32 	%r6058, [%rd199+30720];
$L__BB15_494:
	or.b32  	%r4605, %r4387, 2048;
	setp.ge.s32 	%p263, %r4605, %r840;
	mov.b32 	%r6059, -1;
	@%p263 bra 	$L__BB15_496;
	ld.global.u32 	%r6059, [%rd199+31744];
$L__BB15_496:
	add.s32 	%r4608, %r4387, 2304;
	setp.ge.s32 	%p264, %r4608, %r840;
	mov.b32 	%r6060, -1;
	@%p264 bra 	$L__BB15_498;
	ld.global.u32 	%r6060, [%rd199+32768];
$L__BB15_498:
	add.s32 	%r4611, %r4387, 2560;
	setp.ge.s32 	%p265, %r4611, %r840;
	mov.b32 	%r6061, -1;
	@%p265 bra 	$L__BB15_500;
	ld.global.u32 	%r6061, [%rd199+33792];
$L__BB15_500:
	add.s32 	%r4614, %r4387, 2816;
	setp.ge.s32 	%p266, %r4614, %r840;
	mov.b32 	%r6062, -1;
	@%p266 bra 	$L__BB15_502;
	ld.global.u32 	%r6062, [%rd199+34816];
$L__BB15_502:
	or.b32  	%r4617, %r4387, 3072;
	setp.ge.s32 	%p267, %r4617, %r840;
	mov.b32 	%r6063, -1;
	@%p267 bra 	$L__BB15_504;
	ld.global.u32 	%r6063, [%rd199+35840];
$L__BB15_504:
	add.s32 	%r4620, %r4387, 3328;
	setp.ge.s32 	%p268, %r4620, %r840;
	mov.b32 	%r6064, -1;
	@%p268 bra 	$L__BB15_506;
	ld.global.u32 	%r6064, [%rd199+36864];
$L__BB15_506:
	add.s32 	%r4623, %r4387, 3584;
	setp.ge.s32 	%p269, %r4623, %r840;
	mov.b32 	%r6065, -1;
	@%p269 bra 	$L__BB15_508;
	ld.global.u32 	%r6065, [%rd199+37888];
$L__BB15_508:
	add.s32 	%r4626, %r4387, 3840;
	setp.ge.s32 	%p270, %r4626, %r840;
	mov.b32 	%r6066, -1;
	@%p270 bra 	$L__BB15_510;
	ld.global.u32 	%r6066, [%rd199+38912];
$L__BB15_510:
	or.b32  	%r4629, %r4387, 4096;
	setp.ge.s32 	%p271, %r4629, %r840;
	mov.b32 	%r6067, -1;
	@%p271 bra 	$L__BB15_512;
	ld.global.u32 	%r6067, [%rd199+39936];
$L__BB15_512:
	add.s32 	%r4632, %r4387, 4352;
	setp.ge.s32 	%p272, %r4632, %r840;
	mov.b32 	%r6068, -1;
	@%p272 bra 	$L__BB15_514;
	ld.global.u32 	%r6068, [%rd199+40960];
$L__BB15_514:
	add.s32 	%r4635, %r4387, 4608;
	setp.ge.s32 	%p273, %r4635, %r840;
	mov.b32 	%r6069, -1;
	@%p273 bra 	$L__BB15_516;
	ld.global.u32 	%r6069, [%rd199+41984];
$L__BB15_516:
	add.s32 	%r4638, %r4387, 4864;
	setp.ge.s32 	%p274, %r4638, %r840;
	mov.b32 	%r6070, -1;
	@%p274 bra 	$L__BB15_518;
	ld.global.u32 	%r6070, [%rd199+43008];
$L__BB15_518:
	or.b32  	%r4641, %r4387, 5120;
	setp.ge.s32 	%p275, %r4641, %r840;
	mov.b32 	%r6071, -1;
	@%p275 bra 	$L__BB15_520;
	ld.global.u32 	%r6071, [%rd199+44032];
$L__BB15_520:
	add.s32 	%r4644, %r4387, 5376;
	setp.ge.s32 	%p276, %r4644, %r840;
	mov.b32 	%r6072, -1;
	@%p276 bra 	$L__BB15_522;
	ld.global.u32 	%r6072, [%rd199+45056];
$L__BB15_522:
	add.s32 	%r4647, %r4387, 5632;
	setp.ge.s32 	%p277, %r4647, %r840;
	mov.b32 	%r6073, -1;
	@%p277 bra 	$L__BB15_524;
	ld.global.u32 	%r6073, [%rd199+46080];
$L__BB15_524:
	setp.ne.s32 	%p278, %r1638, 31;
	mov.u32 	%r4747, %tid.x;
	shl.b32 	%r4748, %r4747, 2;
	mov.u32 	%r4749, _ZZN3cub18CUB_300001_SM_10006detail14segmented_sort30DeviceSegmentedSortKernelLargeILNS0_9SortOrderE0ENS2_10policy_hubIjNS0_8NullTypeEE9Policy860EjS6_PmS9_lEEvPKjPKT1_PSC_NS1_20device_double_bufferISC_EEPKT2_PSI_NSG_ISI_EET3_T4_E7storage;
	add.s32 	%r4750, %r4749, %r4748;
	st.shared.u32 	[%r4750], %r6051;
	st.shared.u32 	[%r4750+1024], %r6052;
	st.shared.u32 	[%r4750+2048], %r6053;
	st.shared.u32 	[%r4750+3072], %r6054;
	st.shared.u32 	[%r4750+4096], %r6055;
	st.shared.u32 	[%r4750+5120], %r6056;
	st.shared.u32 	[%r4750+6144], %r6057;
	st.shared.u32 	[%r4750+7168], %r6058;
	st.shared.u32 	[%r4750+8192], %r6059;
	st.shared.u32 	[%r4750+9216], %r6060;
	st.shared.u32 	[%r4750+10240], %r6061;
	st.shared.u32 	[%r4750+11264], %r6062;
	st.shared.u32 	[%r4750+12288], %r6063;
	st.shared.u32 	[%r4750+13312], %r6064;
	st.shared.u32 	[%r4750+14336], %r6065;
	st.shared.u32 	[%r4750+15360], %r6066;
	st.shared.u32 	[%r4750+16384], %r6067;
	st.shared.u32 	[%r4750+17408], %r6068;
	st.shared.u32 	[%r4750+18432], %r6069;
	st.shared.u32 	[%r4750+19456], %r6070;
	st.shared.u32 	[%r4750+20480], %r6071;
	st.shared.u32 	[%r4750+21504], %r6072;
	st.shared.u32 	[%r4750+22528], %r6073;
	bar.sync 	0;
	mad.lo.s32 	%r4751, %r4747, 88, %r4750;
	ld.shared.u32 	%r887, [%r4751];
	ld.shared.u32 	%r888, [%r4751+4];
	ld.shared.u32 	%r889, [%r4751+8];
	ld.shared.u32 	%r890, [%r4751+12];
	ld.shared.u32 	%r891, [%r4751+16];
	ld.shared.u32 	%r892, [%r4751+20];
	ld.shared.u32 	%r893, [%r4751+24];
	ld.shared.u32 	%r894, [%r4751+28];
	ld.shared.u32 	%r895, [%r4751+32];
	ld.shared.u32 	%r896, [%r4751+36];
	ld.shared.u32 	%r897, [%r4751+40];
	ld.shared.u32 	%r898, [%r4751+44];
	ld.shared.u32 	%r899, [%r4751+48];
	ld.shared.u32 	%r900, [%r4751+52];
	ld.shared.u32 	%r901, [%r4751+56];
	ld.shared.u32 	%r902, [%r4751+60];
	ld.shared.u32 	%r903, [%r4751+64];
	ld.shared.u32 	%r904, [%r4751+68];
	ld.shared.u32 	%r905, [%r4751+72];
	ld.shared.u32 	%r906, [%r4751+76];
	ld.shared.u32 	%r907, [%r4751+80];
	ld.shared.u32 	%r908, [%r4751+84];
	ld.shared.u32 	%r909, [%r4751+88];
	bar.sync 	0;
	mov.b32 	%r4744, 0;
	st.shared.u32 	[%r4750], %r4744;
	st.shared.u32 	[%r4750+1024], %r4744;
	st.shared.u32 	[%r4750+2048], %r4744;
	st.shared.u32 	[%r4750+3072], %r4744;
	st.shared.u32 	[%r4750+4096], %r4744;
	st.shared.u32 	[%r4750+5120], %r4744;
	st.shared.u32 	[%r4750+6144], %r4744;
	st.shared.u32 	[%r4750+7168], %r4744;
	st.shared.u32 	[%r4750+8192], %r4744;
	st.shared.u32 	[%r4750+9216], %r4744;
	st.shared.u32 	[%r4750+10240], %r4744;
	st.shared.u32 	[%r4750+11264], %r4744;
	st.shared.u32 	[%r4750+12288], %r4744;
	st.shared.u32 	[%r4750+13312], %r4744;
	st.shared.u32 	[%r4750+14336], %r4744;
	st.shared.u32 	[%r4750+15360], %r4744;
	st.shared.u32 	[%r4750+16384], %r4744;
	st.shared.u32 	[%r4750+17408], %r4744;
	st.shared.u32 	[%r4750+18432], %r4744;
	st.shared.u32 	[%r4750+19456], %r4744;
	st.shared.u32 	[%r4750+20480], %r4744;
	st.shared.u32 	[%r4750+21504], %r4744;
	st.shared.u32 	[%r4750+22528], %r4744;
	st.shared.u32 	[%r4750+23552], %r4744;
	st.shared.u32 	[%r4750+24576], %r4744;
	st.shared.u32 	[%r4750+25600], %r4744;
	st.shared.u32 	[%r4750+26624], %r4744;
	st.shared.u32 	[%r4750+27648], %r4744;
	st.shared.u32 	[%r4750+28672], %r4744;
	st.shared.u32 	[%r4750+29696], %r4744;
	st.shared.u32 	[%r4750+30720], %r4744;
	st.shared.u32 	[%r4750+31744], %r4744;
	st.shared.u32 	[%r4750+32768], %r4744;
	// begin inline asm
	shr.b32 %r4648, %r887, %r6014;
	// end inline asm
	and.b32  	%r4752, %r3962, %r4648;
	shl.b32 	%r4753, %r4752, 10;
	and.b32  	%r4754, %r4753, 31744;
	add.s32 	%r4755, %r4750, %r4754;
	shr.u32 	%r4756, %r4752, 4;
	and.b32  	%r4757, %r4756, 268435454;
	add.s32 	%r910, %r4755, %r4757;
	ld.shared.u16 	%rs93, [%r910];
	add.s16 	%rs381, %rs93, 1;
	st.shared.u16 	[%r910], %rs381;
	// begin inline asm
	shr.b32 %r4651, %r888, %r6014;
	// end inline asm
	and.b32  	%r4758, %r3962, %r4651;
	shl.b32 	%r4759, %r4758, 10;
	and.b32  	%r4760, %r4759, 31744;
	add.s32 	%r4761, %r4750, %r4760;
	shr.u32 	%r4762, %r4758, 4;
	and.b32  	%r4763, %r4762, 268435454;
	add.s32 	%r911, %r4761, %r4763;
	ld.shared.u16 	%rs94, [%r911];
	add.s16 	%rs382, %rs94, 1;
	st.shared.u16 	[%r911], %rs382;
	// begin inline asm
	shr.b32 %r4654, %r889, %r6014;
	// end inline asm
	and.b32  	%r4764, %r3962, %r4654;
	shl.b32 	%r4765, %r4764, 10;
	and.b32  	%r4766, %r4765, 31744;
	add.s32 	%r4767, %r4750, %r4766;
	shr.u32 	%r4768, %r4764, 4;
	and.b32  	%r4769, %r4768, 268435454;
	add.s32 	%r912, %r4767, %r4769;
	ld.shared.u16 	%rs95, [%r912];
	add.s16 	%rs383, %rs95, 1;
	st.shared.u16 	[%r912], %rs383;
	// begin inline asm
	shr.b32 %r4657, %r890, %r6014;
	// end inline asm
	and.b32  	%r4770, %r3962, %r4657;
	shl.b32 	%r4771, %r4770, 10;
	and.b32  	%r4772, %r4771, 31744;
	add.s32 	%r4773, %r4750, %r4772;
	shr.u32 	%r4774, %r4770, 4;
	and.b32  	%r4775, %r4774, 268435454;
	add.s32 	%r913, %r4773, %r4775;
	ld.shared.u16 	%rs96, [%r913];
	add.s16 	%rs384, %rs96, 1;
	st.shared.u16 	[%r913], %rs384;
	// begin inline asm
	shr.b32 %r4660, %r891, %r6014;
	// end inline asm
	and.b32  	%r4776, %r3962, %r4660;
	shl.b32 	%r4777, %r4776, 10;
	and.b32  	%r4778, %r4777, 31744;
	add.s32 	%r4779, %r4750, %r4778;
	shr.u32 	%r4780, %r4776, 4;
	and.b32  	%r4781, %r4780, 268435454;
	add.s32 	%r914, %r4779, %r4781;
	ld.shared.u16 	%rs97, [%r914];
	add.s16 	%rs385, %rs97, 1;
	st.shared.u16 	[%r914], %rs385;
	// begin inline asm
	shr.b32 %r4663, %r892, %r6014;
	// end inline asm
	and.b32  	%r4782, %r3962, %r4663;
	shl.b32 	%r4783, %r4782, 10;
	and.b32  	%r4784, %r4783, 31744;
	add.s32 	%r4785, %r4750, %r4784;
	shr.u32 	%r4786, %r4782, 4;
	and.b32  	%r4787, %r4786, 268435454;
	add.s32 	%r915, %r4785, %r4787;
	ld.shared.u16 	%rs98, [%r915];
	add.s16 	%rs386, %rs98, 1;
	st.shared.u16 	[%r915], %rs386;
	// begin inline asm
	shr.b32 %r4666, %r893, %r6014;
	// end inline asm
	and.b32  	%r4788, %r3962, %r4666;
	shl.b32 	%r4789, %r4788, 10;
	and.b32  	%r4790, %r4789, 31744;
	add.s32 	%r4791, %r4750, %r4790;
	shr.u32 	%r4792, %r4788, 4;
	and.b32  	%r4793, %r4792, 268435454;
	add.s32 	%r916, %r4791, %r4793;
	ld.shared.u16 	%rs99, [%r916];
	add.s16 	%rs387, %rs99, 1;
	st.shared.u16 	[%r916], %rs387;
	// begin inline asm
	shr.b32 %r4669, %r894, %r6014;
	// end inline asm
	and.b32  	%r4794, %r3962, %r4669;
	shl.b32 	%r4795, %r4794, 10;
	and.b32  	%r4796, %r4795, 31744;
	add.s32 	%r4797, %r4750, %r4796;
	shr.u32 	%r4798, %r4794, 4;
	and.b32  	%r4799, %r4798, 268435454;
	add.s32 	%r917, %r4797, %r4799;
	ld.shared.u16 	%rs100, [%r917];
	add.s16 	%rs388, %rs100, 1;
	st.shared.u16 	[%r917], %rs388;
	// begin inline asm
	shr.b32 %r4672, %r895, %r6014;
	// end inline asm
	and.b32  	%r4800, %r3962, %r4672;
	shl.b32 	%r4801, %r4800, 10;
	and.b32  	%r4802, %r4801, 31744;
	add.s32 	%r4803, %r4750, %r4802;
	shr.u32 	%r4804, %r4800, 4;
	and.b32  	%r4805, %r4804, 268435454;
	add.s32 	%r918, %r4803, %r4805;
	ld.shared.u16 	%rs101, [%r918];
	add.s16 	%rs389, %rs101, 1;
	st.shared.u16 	[%r918], %rs389;
	// begin inline asm
	shr.b32 %r4675, %r896, %r6014;
	// end inline asm
	and.b32  	%r4806, %r3962, %r4675;
	shl.b32 	%r4807, %r4806, 10;
	and.b32  	%r4808, %r4807, 31744;
	add.s32 	%r4809, %r4750, %r4808;
	shr.u32 	%r4810, %r4806, 4;
	and.b32  	%r4811, %r4810, 268435454;
	add.s32 	%r919, %r4809, %r4811;
	ld.shared.u16 	%rs102, [%r919];
	add.s16 	%rs390, %rs102, 1;
	st.shared.u16 	[%r919], %rs390;
	// begin inline asm
	shr.b32 %r4678, %r897, %r6014;
	// end inline asm
	and.b32  	%r4812, %r3962, %r4678;
	shl.b32 	%r4813, %r4812, 10;
	and.b32  	%r4814, %r4813, 31744;
	add.s32 	%r4815, %r4750, %r4814;
	shr.u32 	%r4816, %r4812, 4;
	and.b32  	%r4817, %r4816, 268435454;
	add.s32 	%r920, %r4815, %r4817;
	ld.shared.u16 	%rs103, [%r920];
	add.s16 	%rs391, %rs103, 1;
	st.shared.u16 	[%r920], %rs391;
	// begin inline asm
	shr.b32 %r4681, %r898, %r6014;
	// end inline asm
	and.b32  	%r4818, %r3962, %r4681;
	shl.b32 	%r4819, %r4818, 10;
	and.b32  	%r4820, %r4819, 31744;
	add.s32 	%r4821, %r4750, %r4820;
	shr.u32 	%r4822, %r4818, 4;
	and.b32  	%r4823, %r4822, 268435454;
	add.s32 	%r921, %r4821, %r4823;
	ld.shared.u16 	%rs104, [%r921];
	add.s16 	%rs392, %rs104, 1;
	st.shared.u16 	[%r921], %rs392;
	// begin inline asm
	shr.b32 %r4684, %r899, %r6014;
	// end inline asm
	and.b32  	%r4824, %r3962, %r4684;
	shl.b32 	%r4825, %r4824, 10;
	and.b32  	%r4826, %r4825, 31744;
	add.s32 	%r4827, %r4750, %r4826;
	shr.u32 	%r4828, %r4824, 4;
	and.b32  	%r4829, %r4828, 268435454;
	add.s32 	%r922, %r4827, %r4829;
	ld.shared.u16 	%rs105, [%r922];
	add.s16 	%rs393, %rs105, 1;
	st.shared.u16 	[%r922], %rs393;
	// begin inline asm
	shr.b32 %r4687, %r900, %r6014;
	// end inline asm
	and.b32  	%r4830, %r3962, %r4687;
	shl.b32 	%r4831, %r4830, 10;
	and.b32  	%r4832, %r4831, 31744;
	add.s32 	%r4833, %r4750, %r4832;
	shr.u32 	%r4834, %r4830, 4;
	and.b32  	%r4835, %r4834, 268435454;
	add.s32 	%r923, %r4833, %r4835;
	ld.shared.u16 	%rs106, [%r923];
	add.s16 	%rs394, %rs106, 1;
	st.shared.u16 	[%r923], %rs394;
	// begin inline asm
	shr.b32 %r4690, %r901, %r6014;
	// end inline asm
	and.b32  	%r4836, %r3962, %r4690;
	shl.b32 	%r4837, %r4836, 10;
	and.b32  	%r4838, %r4837, 31744;
	add.s32 	%r4839, %r4750, %r4838;
	shr.u32 	%r4840, %r4836, 4;
	and.b32  	%r4841, %r4840, 268435454;
	add.s32 	%r924, %r4839, %r4841;
	ld.shared.u16 	%rs107, [%r924];
	add.s16 	%rs395, %rs107, 1;
	st.shared.u16 	[%r924], %rs395;
	// begin inline asm
	shr.b32 %r4693, %r902, %r6014;
	// end inline asm
	and.b32  	%r4842, %r3962, %r4693;
	shl.b32 	%r4843, %r4842, 10;
	and.b32  	%r4844, %r4843, 31744;
	add.s32 	%r4845, %r4750, %r4844;
	shr.u32 	%r4846, %r4842, 4;
	and.b32  	%r4847, %r4846, 268435454;
	add.s32 	%r925, %r4845, %r4847;
	ld.shared.u16 	%rs108, [%r925];
	add.s16 	%rs396, %rs108, 1;
	st.shared.u16 	[%r925], %rs396;
	// begin inline asm
	shr.b32 %r4696, %r903, %r6014;
	// end inline asm
	and.b32  	%r4848, %r3962, %r4696;
	shl.b32 	%r4849, %r4848, 10;
	and.b32  	%r4850, %r4849, 31744;
	add.s32 	%r4851, %r4750, %r4850;
	shr.u32 	%r4852, %r4848, 4;
	and.b32  	%r4853, %r4852, 268435454;
	add.s32 	%r926, %r4851, %r4853;
	ld.shared.u16 	%rs109, [%r926];
	add.s16 	%rs397, %rs109, 1;
	st.shared.u16 	[%r926], %rs397;
	// begin inline asm
	shr.b32 %r4699, %r904, %r6014;
	// end inline asm
	and.b32  	%r4854, %r3962, %r4699;
	shl.b32 	%r4855, %r4854, 10;
	and.b32  	%r4856, %r4855, 31744;
	add.s32 	%r4857, %r4750, %r4856;
	shr.u32 	%r4858, %r4854, 4;
	and.b32  	%r4859, %r4858, 268435454;
	add.s32 	%r927, %r4857, %r4859;
	ld.shared.u16 	%rs110, [%r927];
	add.s16 	%rs398, %rs110, 1;
	st.shared.u16 	[%r927], %rs398;
	// begin inline asm
	shr.b32 %r4702, %r905, %r6014;
	// end inline asm
	and.b32  	%r4860, %r3962, %r4702;
	shl.b32 	%r4861, %r4860, 10;
	and.b32  	%r4862, %r4861, 31744;
	add.s32 	%r4863, %r4750, %r4862;
	shr.u32 	%r4864, %r4860, 4;
	and.b32  	%r4865, %r4864, 268435454;
	add.s32 	%r928, %r4863, %r4865;
	ld.shared.u16 	%rs111, [%r928];
	add.s16 	%rs399, %rs111, 1;
	st.shared.u16 	[%r928], %rs399;
	// begin inline asm
	shr.b32 %r4705, %r906, %r6014;
	// end inline asm
	and.b32  	%r4866, %r3962, %r4705;
	shl.b32 	%r4867, %r4866, 10;
	and.b32  	%r4868, %r4867, 31744;
	add.s32 	%r4869, %r4750, %r4868;
	shr.u32 	%r4870, %r4866, 4;
	and.b32  	%r4871, %r4870, 268435454;
	add.s32 	%r929, %r4869, %r4871;
	ld.shared.u16 	%rs112, [%r929];
	add.s16 	%rs400, %rs112, 1;
	st.shared.u16 	[%r929], %rs400;
	// begin inline asm
	shr.b32 %r4708, %r907, %r6014;
	// end inline asm
	and.b32  	%r4872, %r3962, %r4708;
	shl.b32 	%r4873, %r4872, 10;
	and.b32  	%r4874, %r4873, 31744;
	add.s32 	%r4875, %r4750, %r4874;
	shr.u32 	%r4876, %r4872, 4;
	and.b32  	%r4877, %r4876, 268435454;
	add.s32 	%r930, %r4875, %r4877;
	ld.shared.u16 	%rs113, [%r930];
	add.s16 	%rs401, %rs113, 1;
	st.shared.u16 	[%r930], %rs401;
	// begin inline asm
	shr.b32 %r4711, %r908, %r6014;
	// end inline asm
	and.b32  	%r4878, %r3962, %r4711;
	shl.b32 	%r4879, %r4878, 10;
	and.b32  	%r4880, %r4879, 31744;
	add.s32 	%r4881, %r4750, %r4880;
	shr.u32 	%r4882, %r4878, 4;
	and.b32  	%r4883, %r4882, 268435454;
	add.s32 	%r931, %r4881, %r4883;
	ld.shared.u16 	%rs114, [%r931];
	add.s16 	%rs402, %rs114, 1;
	st.shared.u16 	[%r931], %rs402;
	// begin inline asm
	shr.b32 %r4714, %r909, %r6014;
	// end inline asm
	and.b32  	%r4884, %r3962, %r4714;
	shl.b32 	%r4885, %r4884, 10;
	and.b32  	%r4886, %r4885, 31744;
	add.s32 	%r4887, %r4750, %r4886;
	shr.u32 	%r4888, %r4884, 4;
	and.b32  	%r4889, %r4888, 268435454;
	add.s32 	%r932, %r4887, %r4889;
	ld.shared.u16 	%rs115, [%r932];
	add.s16 	%rs403, %rs115, 1;
	st.shared.u16 	[%r932], %rs403;
	bar.sync 	0;
	add.s32 	%r4890, %r4750, %r4748;
	mad.lo.s32 	%r4891, %r4747, 124, %r4890;
	ld.shared.u32 	%r933, [%r4891];
	ld.shared.u32 	%r4892, [%r4891+4];
	ld.shared.u32 	%r4893, [%r4891+8];
	ld.shared.u32 	%r4894, [%r4891+12];
	ld.shared.u32 	%r4895, [%r4891+16];
	ld.shared.u32 	%r4896, [%r4891+20];
	ld.shared.u32 	%r4897, [%r4891+24];
	ld.shared.u32 	%r4898, [%r4891+28];
	ld.shared.u32 	%r4899, [%r4891+32];
	ld.shared.u32 	%r4900, [%r4891+36];
	ld.shared.u32 	%r4901, [%r4891+40];
	ld.shared.u32 	%r4902, [%r4891+44];
	ld.shared.u32 	%r4903, [%r4891+48];
	ld.shared.u32 	%r4904, [%r4891+52];
	ld.shared.u32 	%r4905, [%r4891+56];
	ld.shared.u32 	%r4906, [%r4891+60];
	ld.shared.u32 	%r4907, [%r4891+64];
	ld.shared.u32 	%r4908, [%r4891+68];
	ld.shared.u32 	%r4909, [%r4891+72];
	ld.shared.u32 	%r4910, [%r4891+76];
	ld.shared.u32 	%r4911, [%r4891+80];
	ld.shared.u32 	%r4912, [%r4891+84];
	ld.shared.u32 	%r4913, [%r4891+88];
	ld.shared.u32 	%r4914, [%r4891+92];
	ld.shared.u32 	%r4915, [%r4891+96];
	ld.shared.u32 	%r4916, [%r4891+100];
	ld.shared.u32 	%r4917, [%r4891+104];
	ld.shared.u32 	%r4918, [%r4891+108];
	ld.shared.u32 	%r4919, [%r4891+112];
	ld.shared.u32 	%r4920, [%r4891+116];
	ld.shared.u32 	%r4921, [%r4891+120];
	ld.shared.u32 	%r4922, [%r4891+124];
	ld.shared.u32 	%r4923, [%r4891+128];
	add.s32 	%r934, %r4892, %r933;
	add.s32 	%r935, %r4893, %r934;
	add.s32 	%r936, %r4894, %r935;
	add.s32 	%r937, %r4895, %r936;
	add.s32 	%r938, %r4896, %r937;
	add.s32 	%r939, %r4897, %r938;
	add.s32 	%r940, %r4898, %r939;
	add.s32 	%r941, %r4899, %r940;
	add.s32 	%r942, %r4900, %r941;
	add.s32 	%r943, %r4901, %r942;
	add.s32 	%r944, %r4902, %r943;
	add.s32 	%r945, %r4903, %r944;
	add.s32 	%r946, %r4904, %r945;
	add.s32 	%r947, %r4905, %r946;
	add.s32 	%r948, %r4906, %r947;
	add.s32 	%r949, %r4907, %r948;
	add.s32 	%r950, %r4908, %r949;
	add.s32 	%r951, %r4909, %r950;
	add.s32 	%r952, %r4910, %r951;
	add.s32 	%r953, %r4911, %r952;
	add.s32 	%r954, %r4912, %r953;
	add.s32 	%r955, %r4913, %r954;
	add.s32 	%r956, %r4914, %r955;
	add.s32 	%r957, %r4915, %r956;
	add.s32 	%r958, %r4916, %r957;
	add.s32 	%r959, %r4917, %r958;
	add.s32 	%r960, %r4918, %r959;
	add.s32 	%r961, %r4919, %r960;
	add.s32 	%r962, %r4920, %r961;
	add.s32 	%r963, %r4921, %r962;
	add.s32 	%r964, %r4922, %r963;
	add.s32 	%r4721, %r4923, %r964;
	mov.b32 	%r4719, 1;
	mov.b32 	%r4746, -1;
	// begin inline asm
	{  .reg .u32 r0;  .reg .pred p;  shfl.sync.up.b32 r0|p, %r4721, %r4719, %r4744, %r4746;  @p add.u32 r0, r0, %r4721;  mov.u32 %r4717, r0;}
	// end inline asm
	mov.b32 	%r4725, 2;
	// begin inline asm
	{  .reg .u32 r0;  .reg .pred p;  shfl.sync.up.b32 r0|p, %r4717, %r4725, %r4744, %r4746;  @p add.u32 r0, r0, %r4717;  mov.u32 %r4723, r0;}
	// end inline asm
	mov.b32 	%r4731, 4;
	// begin inline asm
	{  .reg .u32 r0;  .reg .pred p;  shfl.sync.up.b32 r0|p, %r4723, %r4731, %r4744, %r4746;  @p add.u32 r0, r0, %r4723;  mov.u32 %r4729, r0;}
	// end inline asm
	mov.b32 	%r4737, 8;
	// begin inline asm
	{  .reg .u32 r0;  .reg .pred p;  shfl.sync.up.b32 r0|p, %r4729, %r4737, %r4744, %r4746;  @p add.u32 r0, r0, %r4729;  mov.u32 %r4735, r0;}
	// end inline asm
	mov.b32 	%r4743, 16;
	// begin inline asm
	{  .reg .u32 r0;  .reg .pred p;  shfl.sync.up.b32 r0|p, %r4735, %r4743, %r4744, %r4746;  @p add.u32 r0, r0, %r4735;  mov.u32 %r4741, r0;}
	// end inline asm
	@%p278 bra 	$L__BB15_526;
	mov.u32 	%r4924, %tid.x;
	shr.u32 	%r4925, %r4924, 3;
	and.b32  	%r4926, %r4925, 124;
	mov.u32 	%r4927, _ZZN3cub18CUB_300001_SM_10006detail14segmented_sort30DeviceSegmentedSortKernelLargeILNS0_9SortOrderE0ENS2_10policy_hubIjNS0_8NullTypeEE9Policy860EjS6_PmS9_lEEvPKjPKT1_PSC_NS1_20device_double_bufferISC_EEPKT2_PSI_NSG_ISI_EET3_T4_E7storage;
	add.s32 	%r4928, %r4927, %r4926;
	st.shared.u32 	[%r4928+33792], %r4741;
$L__BB15_526:
	sub.s32 	%r4929, %r4741, %r4721;
	mov.u32 	%r4930, %tid.x;
	setp.ne.s32 	%p279, %r1638, 0;
	setp.gt.u32 	%p280, %r4930, 31;
	shr.u32 	%r4931, %r4930, 5;
	setp.eq.s32 	%p281, %r4931, 7;
	setp.eq.s32 	%p282, %r4931, 6;
	setp.eq.s32 	%p283, %r4931, 5;
	setp.eq.s32 	%p284, %r4931, 4;
	setp.eq.s32 	%p285, %r4931, 3;
	setp.eq.s32 	%p286, %r4931, 2;
	setp.eq.s32 	%p287, %r4931, 1;
	bar.sync 	0;
	ld.shared.v4.u32 	{%r4932, %r4933, %r4934, %r4935}, [_ZZN3cub18CUB_300001_SM_10006detail14segmented_sort30DeviceSegmentedSortKernelLargeILNS0_9SortOrderE0ENS2_10policy_hubIjNS0_8NullTypeEE9Policy860EjS6_PmS9_lEEvPKjPKT1_PSC_NS1_20device_double_bufferISC_EEPKT2_PSI_NSG_ISI_EET3_T4_E7storage+33792];
	selp.b32 	%r4936, %r4932, %r6103, %p287;
	add.s32 	%r4937, %r4933, %r4932;
	selp.b32 	%r4938, %r4937, %r4936, %p286;
	add.s32 	%r4939, %r4937, %r4934;
	selp.b32 	%r4940, %r4939, %r4938, %p285;
	add.s32 	%r4941, %r4939, %r4935;
	selp.b32 	%r4942, %r4941, %r4940, %p284;
	ld.shared.v4.u32 	{%r4943, %r4944, %r4945, %r4946}, [_ZZN3cub18CUB_300001_SM_10006detail14segmented_sort30DeviceSegmentedSortKernelLargeILNS0_9SortOrderE0ENS2_10policy_hubIjNS0_8NullTypeEE9Policy860EjS6_PmS9_lEEvPKjPKT1_PSC_NS1_20device_double_bufferISC_EEPKT2_PSI_NSG_ISI_EET3_T4_E7storage+33808];
	add.s32 	%r4947, %r4941, %r4943;
	selp.b32 	%r4948, %r4947, %r4942, %p283;
	add.s32 	%r4949, %r4947, %r4944;
	selp.b32 	%r4950, %r4949, %r4948, %p282;
	add.s32 	%r4951, %r4949, %r4945;
	selp.b32 	%r6103, %r4951, %r4950, %p281;
	add.s32 	%r968, %r4951, %r4946;
	selp.b32 	%r4952, %r4929, 0, %p279;
	add.s32 	%r4953, %r6103, %r4952;
	selp.b32 	%r6074, %r4953, %r4929, %p280;
	or.pred  	%p288, %p280, %p279;
	@%p288 bra 	$L__BB15_528;
	shl.b32 	%r6074, %r968, 16;
	st.shared.u32 	[_ZZN3cub18CUB_300001_SM_10006detail14segmented_sort30DeviceSegmentedSortKernelLargeILNS0_9SortOrderE0ENS2_10policy_hubIjNS0_8NullTypeEE9Policy860EjS6_PmS9_lEEvPKjPKT1_PSC_NS1_20device_double_bufferISC_EEPKT2_PSI_NSG_ISI_EET3_T4_E7storage+33832], %r6074;
$L__BB15_528:
	mov.u32 	%r4954, %tid.x;
	cvt.u64.u32 	%rd205, %r4954;
	setp.gt.u32 	%p289, %r4954, 63;
	setp.eq.s32 	%p290, %r4954, 0;
	bar.sync 	0;
	mov.u32 	%r4955, _ZZN3cub18CUB_300001_SM_10006detail14segmented_sort30DeviceSegmentedSortKernelLargeILNS0_9SortOrderE0ENS2_10policy_hubIjNS0_8NullTypeEE9Policy860EjS6_PmS9_lEEvPKjPKT1_PSC_NS1_20device_double_bufferISC_EEPKT2_PSI_NSG_ISI_EET3_T4_E7storage;
	ld.shared.u32 	%r4956, [_ZZN3cub18CUB_300001_SM_10006detail14segmented_sort30DeviceSegmentedSortKernelLargeILNS0_9SortOrderE0ENS2_10policy_hubIjNS0_8NullTypeEE9Policy860EjS6_PmS9_lEEvPKjPKT1_PSC_NS1_20device_double_bufferISC_EEPKT2_PSI_NSG_ISI_EET3_T4_E7storage+33832];
	selp.b32 	%r4957, 0, %r4956, %p290;
	add.s32 	%r4958, %r6074, %r4957;
	add.s32 	%r4959, %r933, %r4958;
	add.s32 	%r4960, %r934, %r4958;
	add.s32 	%r4961, %r935, %r4958;
	add.s32 	%r4962, %r936, %r4958;
	add.s32 	%r4963, %r937, %r4958;
	add.s32 	%r4964, %r938, %r4958;
	add.s32 	%r4965, %r939, %r4958;
	add.s32 	%r4966, %r940, %r4958;
	add.s32 	%r4967, %r941, %r4958;
	add.s32 	%r4968, %r942, %r4958;
	add.s32 	%r4969, %r943, %r4958;
	add.s32 	%r4970, %r944, %r4958;
	add.s32 	%r4971, %r945, %r4958;
	add.s32 	%r4972, %r946, %r4958;
	add.s32 	%r4973, %r947, %r4958;
	add.s32 	%r4974, %r948, %r4958;
	add.s32 	%r4975, %r949, %r4958;
	add.s32 	%r4976, %r950, %r4958;
	add.s32 	%r4977, %r951, %r4958;
	add.s32 	%r4978, %r952, %r4958;
	add.s32 	%r4979, %r953, %r4958;
	add.s32 	%r4980, %r954, %r4958;
	add.s32 	%r4981, %r955, %r4958;
	add.s32 	%r4982, %r956, %r4958;
	add.s32 	%r4983, %r957, %r4958;
	add.s32 	%r4984, %r958, %r4958;
	add.s32 	%r4985, %r959, %r4958;
	add.s32 	%r4986, %r960, %r4958;
	add.s32 	%r4987, %r961, %r4958;
	add.s32 	%r4988, %r962, %r4958;
	add.s32 	%r4989, %r963, %r4958;
	add.s32 	%r4990, %r964, %r4958;
	shl.b32 	%r4991, %r4954, 2;
	add.s32 	%r972, %r4955, %r4991;
	add.s32 	%r973, %r972, %r4991;
	mad.lo.s32 	%r4992, %r4954, 124, %r973;
	st.shared.u32 	[%r4992], %r4958;
	st.shared.u32 	[%r4992+4], %r4959;
	st.shared.u32 	[%r4992+8], %r4960;
	st.shared.u32 	[%r4992+12], %r4961;
	st.shared.u32 	[%r4992+16], %r4962;
	st.shared.u32 	[%r4992+20], %r4963;
	st.shared.u32 	[%r4992+24], %r4964;
	st.shared.u32 	[%r4992+28], %r4965;
	st.shared.u32 	[%r4992+32], %r4966;
	st.shared.u32 	[%r4992+36], %r4967;
	st.shared.u32 	[%r4992+40], %r4968;
	st.shared.u32 	[%r4992+44], %r4969;
	st.shared.u32 	[%r4992+48], %r4970;
	st.shared.u32 	[%r4992+52], %r4971;
	st.shared.u32 	[%r4992+56], %r4972;
	st.shared.u32 	[%r4992+60], %r4973;
	st.shared.u32 	[%r4992+64], %r4974;
	st.shared.u32 	[%r4992+68], %r4975;
	st.shared.u32 	[%r4992+72], %r4976;
	st.shared.u32 	[%r4992+76], %r4977;
	st.shared.u32 	[%r4992+80], %r4978;
	st.shared.u32 	[%r4992+84], %r4979;
	st.shared.u32 	[%r4992+88], %r4980;
	st.shared.u32 	[%r4992+92], %r4981;
	st.shared.u32 	[%r4992+96], %r4982;
	st.shared.u32 	[%r4992+100], %r4983;
	st.shared.u32 	[%r4992+104], %r4984;
	st.shared.u32 	[%r4992+108], %r4985;
	st.shared.u32 	[%r4992+112], %r4986;
	st.shared.u32 	[%r4992+116], %r4987;
	st.shared.u32 	[%r4992+120], %r4988;
	st.shared.u32 	[%r4992+124], %r4989;
	st.shared.u32 	[%r4992+128], %r4990;
	bar.sync 	0;
	cvt.u32.u16 	%r4993, %rs93;
	ld.shared.u16 	%r4994, [%r910];
	add.s32 	%r974, %r4994, %r4993;
	cvt.u32.u16 	%r4995, %rs94;
	ld.shared.u16 	%r4996, [%r911];
	add.s32 	%r975, %r4996, %r4995;
	cvt.u32.u16 	%r4997, %rs95;
	ld.shared.u16 	%r4998, [%r912];
	add.s32 	%r976, %r4998, %r4997;
	cvt.u32.u16 	%r4999, %rs96;
	ld.shared.u16 	%r5000, [%r913];
	add.s32 	%r977, %r5000, %r4999;
	cvt.u32.u16 	%r5001, %rs97;
	ld.shared.u16 	%r5002, [%r914];
	add.s32 	%r978, %r5002, %r5001;
	cvt.u32.u16 	%r5003, %rs98;
	ld.shared.u16 	%r5004, [%r915];
	add.s32 	%r979, %r5004, %r5003;
	cvt.u32.u16 	%r5005, %rs99;
	ld.shared.u16 	%r5006, [%r916];
	add.s32 	%r980, %r5006, %r5005;
	cvt.u32.u16 	%r5007, %rs100;
	ld.shared.u16 	%r5008, [%r917];
	add.s32 	%r981, %r5008, %r5007;
	cvt.u32.u16 	%r5009, %rs101;
	ld.shared.u16 	%r5010, [%r918];
	add.s32 	%r982, %r5010, %r5009;
	cvt.u32.u16 	%r5011, %rs102;
	ld.shared.u16 	%r5012, [%r919];
	add.s32 	%r983, %r5012, %r5011;
	cvt.u32.u16 	%r5013, %rs103;
	ld.shared.u16 	%r5014, [%r920];
	add.s32 	%r984, %r5014, %r5013;
	cvt.u32.u16 	%r5015, %rs104;
	ld.shared.u16 	%r5016, [%r921];
	add.s32 	%r985, %r5016, %r5015;
	cvt.u32.u16 	%r5017, %rs105;
	ld.shared.u16 	%r5018, [%r922];
	add.s32 	%r986, %r5018, %r5017;
	cvt.u32.u16 	%r5019, %rs106;
	ld.shared.u16 	%r5020, [%r923];
	add.s32 	%r987, %r5020, %r5019;
	cvt.u32.u16 	%r5021, %rs107;
	ld.shared.u16 	%r5022, [%r924];
	add.s32 	%r988, %r5022, %r5021;
	cvt.u32.u16 	%r5023, %rs108;
	ld.shared.u16 	%r5024, [%r925];
	add.s32 	%r989, %r5024, %r5023;
	cvt.u32.u16 	%r5025, %rs109;
	ld.shared.u16 	%r5026, [%r926];
	add.s32 	%r990, %r5026, %r5025;
	cvt.u32.u16 	%r5027, %rs110;
	ld.shared.u16 	%r5028, [%r927];
	add.s32 	%r991, %r5028, %r5027;
	cvt.u32.u16 	%r5029, %rs111;
	ld.shared.u16 	%r5030, [%r928];
	add.s32 	%r992, %r5030, %r5029;
	cvt.u32.u16 	%r5031, %rs112;
	ld.shared.u16 	%r5032, [%r929];
	add.s32 	%r993, %r5032, %r5031;
	cvt.u32.u16 	%r5033, %rs113;
	ld.shared.u16 	%r5034, [%r930];
	add.s32 	%r994, %r5034, %r5033;
	cvt.u32.u16 	%r5035, %rs114;
	ld.shared.u16 	%r5036, [%r931];
	add.s32 	%r995, %r5036, %r5035;
	cvt.u32.u16 	%r5037, %rs115;
	ld.shared.u16 	%r5038, [%r932];
	add.s32 	%r996, %r5038, %r5037;
	@%p289 bra 	$L__BB15_530;
	cvt.u32.u64 	%r5039, %rd205;
	shl.b32 	%r5040, %r5039, 10;
	and.b32  	%r5041, %r5040, 31744;
	add.s32 	%r5043, %r4955, %r5041;
	shr.u32 	%r5044, %r5039, 4;
	and.b32  	%r5045, %r5044, 62;
	add.s32 	%r5046, %r5043, %r5045;
	ld.shared.u16 	%r6100, [%r5046];
$L__BB15_530:
	cvt.u32.u64 	%r5047, %rd205;
	setp.gt.u32 	%p291, %r5047, 63;
	bar.sync 	0;
	@%p291 bra 	$L__BB15_532;
	cvt.s64.s32 	%rd1532, %r6100;
	st.shared.u64 	[%r973], %rd1532;
$L__BB15_532:
	bar.sync 	0;
	bar.sync 	0;
	@%p291 bra 	$L__BB15_534;
	cvt.s64.s32 	%rd1533, %r6100;
	sub.s64 	%rd1534, %rd1751, %rd1533;
	st.shared.u64 	[%r973+23552], %rd1534;
$L__BB15_534:
	bar.sync 	0;
	shl.b32 	%r5052, %r974, 2;
	add.s32 	%r5054, %r4955, %r5052;
	st.shared.u32 	[%r5054], %r887;
	shl.b32 	%r5055, %r975, 2;
	add.s32 	%r5056, %r4955, %r5055;
	st.shared.u32 	[%r5056], %r888;
	shl.b32 	%r5057, %r976, 2;
	add.s32 	%r5058, %r4955, %r5057;
	st.shared.u32 	[%r5058], %r889;
	shl.b32 	%r5059, %r977, 2;
	add.s32 	%r5060, %r4955, %r5059;
	st.shared.u32 	[%r5060], %r890;
	shl.b32 	%r5061, %r978, 2;
	add.s32 	%r5062, %r4955, %r5061;
	st.shared.u32 	[%r5062], %r891;
	shl.b32 	%r5063, %r979, 2;
	add.s32 	%r5064, %r4955, %r5063;
	st.shared.u32 	[%r5064], %r892;
	shl.b32 	%r5065, %r980, 2;
	add.s32 	%r5066, %r4955, %r5065;
	st.shared.u32 	[%r5066], %r893;
	shl.b32 	%r5067, %r981, 2;
	add.s32 	%r5068, %r4955, %r5067;
	st.shared.u32 	[%r5068], %r894;
	shl.b32 	%r5069, %r982, 2;
	add.s32 	%r5070, %r4955, %r5069;
	st.shared.u32 	[%r5070], %r895;
	shl.b32 	%r5071, %r983, 2;
	add.s32 	%r5072, %r4955, %r5071;
	st.shared.u32 	[%r5072], %r896;
	shl.b32 	%r5073, %r984, 2;
	add.s32 	%r5074, %r4955, %r5073;
	st.shared.u32 	[%r5074], %r897;
	shl.b32 	%r5075, %r985, 2;
	add.s32 	%r5076, %r4955, %r5075;
	st.shared.u32 	[%r5076], %r898;
	shl.b32 	%r5077, %r986, 2;
	add.s32 	%r5078, %r4955, %r5077;
	st.shared.u32 	[%r5078], %r899;
	shl.b32 	%r5079, %r987, 2;
	add.s32 	%r5080, %r4955, %r5079;
	st.shared.u32 	[%r5080], %r900;
	shl.b32 	%r5081, %r988, 2;
	add.s32 	%r5082, %r4955, %r5081;
	st.shared.u32 	[%r5082], %r901;
	shl.b32 	%r5083, %r989, 2;
	add.s32 	%r5084, %r4955, %r5083;
	st.shared.u32 	[%r5084], %r902;
	shl.b32 	%r5085, %r990, 2;
	add.s32 	%r5086, %r4955, %r5085;
	st.shared.u32 	[%r5086], %r903;
	shl.b32 	%r5087, %r991, 2;
	add.s32 	%r5088, %r4955, %r5087;
	st.shared.u32 	[%r5088], %r904;
	shl.b32 	%r5089, %r992, 2;
	add.s32 	%r5090, %r4955, %r5089;
	st.shared.u32 	[%r5090], %r905;
	shl.b32 	%r5091, %r993, 2;
	add.s32 	%r5092, %r4955, %r5091;
	st.shared.u32 	[%r5092], %r906;
	shl.b32 	%r5093, %r994, 2;
	add.s32 	%r5094, %r4955, %r5093;
	st.shared.u32 	[%r5094], %r907;
	shl.b32 	%r5095, %r995, 2;
	add.s32 	%r5096, %r4955, %r5095;
	st.shared.u32 	[%r5096], %r908;
	shl.b32 	%r5097, %r996, 2;
	add.s32 	%r5098, %r4955, %r5097;
	st.shared.u32 	[%r5098], %r909;
	bar.sync 	0;
	ld.shared.u32 	%r999, [%r972];
	// begin inline asm
	shr.b32 %r5049, %r999, %r6014;
	// end inline asm
	setp.le.s64 	%p293, %rd204, %rd205;
	@%p293 bra 	$L__BB15_536;
	and.b32  	%r5099, %r3962, %r5049;
	shl.b32 	%r5100, %r5099, 3;
	add.s32 	%r5102, %r4955, %r5100;
	ld.shared.u64 	%rd1535, [%r5102+23552];
	add.s64 	%rd1536, %rd1535, %rd205;
	shl.b64 	%rd1537, %rd1536, 2;
	add.s64 	%rd1538, %rd97, %rd1537;
	st.global.u32 	[%rd1538], %r999;
$L__BB15_536:
	ld.shared.u32 	%r1001, [%r972+1024];
	// begin inline asm
	shr.b32 %r5103, %r1001, %r6014;
	// end inline asm
	add.s32 	%r5107, %r5047, 256;
	cvt.u64.u32 	%rd1539, %r5107;
	setp.le.s64 	%p294, %rd204, %rd1539;
	@%p294 bra 	$L__BB15_538;
	and.b32  	%r5108, %r3962, %r5103;
	shl.b32 	%r5109, %r5108, 3;
	add.s32 	%r5111, %r4955, %r5109;
	ld.shared.u64 	%rd1540, [%r5111+23552];
	add.s64 	%rd1541, %rd1540, %rd205;
	shl.b64 	%rd1542, %rd1541, 2;
	add.s64 	%rd1543, %rd97, %rd1542;
	st.global.u32 	[%rd1543+1024], %r1001;
$L__BB15_538:
	ld.shared.u32 	%r1003, [%r972+2048];
	// begin inline asm
	shr.b32 %r5112, %r1003, %r6014;
	// end inline asm
	add.s32 	%r5116, %r5047, 512;
	cvt.u64.u32 	%rd1544, %r5116;
	setp.le.s64 	%p295, %rd204, %rd1544;
	@%p295 bra 	$L__BB15_540;
	and.b32  	%r5117, %r3962, %r5112;
	shl.b32 	%r5118, %r5117, 3;
	add.s32 	%r5120, %r4955, %r5118;
	ld.shared.u64 	%rd1545, [%r5120+23552];
	add.s64 	%rd1546, %rd1545, %rd205;
	shl.b64 	%rd1547, %rd1546, 2;
	add.s64 	%rd1548, %rd97, %rd1547;
	st.global.u32 	[%rd1548+2048], %r1003;
$L__BB15_540:
	ld.shared.u32 	%r1005, [%r972+3072];
	// begin inline asm
	shr.b32 %r5121, %r1005, %r6014;
	// end inline asm
	add.s32 	%r5125, %r5047, 768;
	cvt.u64.u32 	%rd1549, %r5125;
	setp.le.s64 	%p296, %rd204, %rd1549;
	@%p296 bra 	$L__BB15_542;
	and.b32  	%r5126, %r3962, %r5121;
	shl.b32 	%r5127, %r5126, 3;
	add.s32 	%r5129, %r4955, %r5127;
	ld.shared.u64 	%rd1550, [%r5129+23552];
	add.s64 	%rd1551, %rd1550, %rd205;
	shl.b64 	%rd1552, %rd1551, 2;
	add.s64 	%rd1553, %rd97, %rd1552;
	st.global.u32 	[%rd1553+3072], %r1005;
$L__BB15_542:
	ld.shared.u32 	%r1007, [%r972+4096];
	// begin inline asm
	shr.b32 %r5130, %r1007, %r6014;
	// end inline asm
	or.b32  	%r5134, %r5047, 1024;
	cvt.u64.u32 	%rd1554, %r5134;
	setp.le.s64 	%p297, %rd204, %rd1554;
	@%p297 bra 	$L__BB15_544;
	and.b32  	%r5135, %r3962, %r5130;
	shl.b32 	%r5136, %r5135, 3;
	add.s32 	%r5138, %r4955, %r5136;
	ld.shared.u64 	%rd1555, [%r5138+23552];
	add.s64 	%rd1556, %rd1555, %rd205;
	shl.b64 	%rd1557, %rd1556, 2;
	add.s64 	%rd1558, %rd97, %rd1557;
	st.global.u32 	[%rd1558+4096], %r1007;
$L__BB15_544:
	ld.shared.u32 	%r1009, [%r972+5120];
	// begin inline asm
	shr.b32 %r5139, %r1009, %r6014;
	// end inline asm
	add.s32 	%r5143, %r5047, 1280;
	cvt.u64.u32 	%rd1559, %r5143;
	setp.le.s64 	%p298, %rd204, %rd1559;
	@%p298 bra 	$L__BB15_546;
	and.b32  	%r5144, %r3962, %r5139;
	shl.b32 	%r5145, %r5144, 3;
	add.s32 	%r5147, %r4955, %r5145;
	ld.shared.u64 	%rd1560, [%r5147+23552];
	add.s64 	%rd1561, %rd1560, %rd205;
	shl.b64 	%rd1562, %rd1561, 2;
	add.s64 	%rd1563, %rd97, %rd1562;
	st.global.u32 	[%rd1563+5120], %r1009;
$L__BB15_546:
	ld.shared.u32 	%r1011, [%r972+6144];
	// begin inline asm
	shr.b32 %r5148, %r1011, %r6014;
	// end inline asm
	add.s32 	%r5152, %r5047, 1536;
	cvt.u64.u32 	%rd1564, %r5152;
	setp.le.s64 	%p299, %rd204, %rd1564;
	@%p299 bra 	$L__BB15_548;
	and.b32  	%r5153, %r3962, %r5148;
	shl.b32 	%r5154, %r5153, 3;
	add.s32 	%r5156, %r4955, %r5154;
	ld.shared.u64 	%rd1565, [%r5156+23552];
	add.s64 	%rd1566, %rd1565, %rd205;
	shl.b64 	%rd1567, %rd1566, 2;
	add.s64 	%rd1568, %rd97, %rd1567;
	st.global.u32 	[%rd1568+6144], %r1011;
$L__BB15_548:
	ld.shared.u32 	%r1013, [%r972+7168];
	// begin inline asm
	shr.b32 %r5157, %r1013, %r6014;
	// end inline asm
	add.s32 	%r5161, %r5047, 1792;
	cvt.u64.u32 	%rd1569, %r5161;
	setp.le.s64 	%p300, %rd204, %rd1569;
	@%p300 bra 	$L__BB15_550;
	and.b32  	%r5162, %r3962, %r5157;
	shl.b32 	%r5163, %r5162, 3;
	add.s32 	%r5165, %r4955, %r5163;
	ld.shared.u64 	%rd1570, [%r5165+23552];
	add.s64 	%rd1571, %rd1570, %rd205;
	shl.b64 	%rd1572, %rd1571, 2;
	add.s64 	%rd1573, %rd97, %rd1572;
	st.global.u32 	[%rd1573+7168], %r1013;
$L__BB15_550:
	ld.shared.u32 	%r1015, [%r972+8192];
	// begin inline asm
	shr.b32 %r5166, %r1015, %r6014;
	// end inline asm
	or.b32  	%r5170, %r5047, 2048;
	cvt.u64.u32 	%rd1574, %r5170;
	setp.le.s64 	%p301, %rd204, %rd1574;
	@%p301 bra 	$L__BB15_552;
	and.b32  	%r5171, %r3962, %r5166;
	shl.b32 	%r5172, %r5171, 3;
	add.s32 	%r5174, %r4955, %r5172;
	ld.shared.u64 	%rd1575, [%r5174+23552];
	add.s64 	%rd1576, %rd1575, %rd205;
	shl.b64 	%rd1577, %rd1576, 2;
	add.s64 	%rd1578, %rd97, %rd1577;
	st.global.u32 	[%rd1578+8192], %r1015;
$L__BB15_552:
	ld.shared.u32 	%r1017, [%r972+9216];
	// begin inline asm
	shr.b32 %r5175, %r1017, %r6014;
	// end inline asm
	add.s32 	%r5179, %r5047, 2304;
	cvt.u64.u32 	%rd1579, %r5179;
	setp.le.s64 	%p302, %rd204, %rd1579;
	@%p302 bra 	$L__BB15_554;
	and.b32  	%r5180, %r3962, %r5175;
	shl.b32 	%r5181, %r5180, 3;
	add.s32 	%r5183, %r4955, %r5181;
	ld.shared.u64 	%rd1580, [%r5183+23552];
	add.s64 	%rd1581, %rd1580, %rd205;
	shl.b64 	%rd1582, %rd1581, 2;
	add.s64 	%rd1583, %rd97, %rd1582;
	st.global.u32 	[%rd1583+9216], %r1017;
$L__BB15_554:
	ld.shared.u32 	%r1019, [%r972+10240];
	// begin inline asm
	shr.b32 %r5184, %r1019, %r6014;
	// end inline asm
	add.s32 	%r5188, %r5047, 2560;
	cvt.u64.u32 	%rd1584, %r5188;
	setp.le.s64 	%p303, %rd204, %rd1584;
	@%p303 bra 	$L__BB15_556;
	and.b32  	%r5189, %r3962, %r5184;
	shl.b32 	%r5190, %r5189, 3;
	add.s32 	%r5192, %r4955, %r5190;
	ld.shared.u64 	%rd1585, [%r5192+23552];
	add.s64 	%rd1586, %rd1585, %rd205;
	shl.b64 	%rd1587, %rd1586, 2;
	add.s64 	%rd1588, %rd97, %rd1587;
	st.global.u32 	[%rd1588+10240], %r1019;
$L__BB15_556:
	ld.shared.u32 	%r1021, [%r972+11264];
	// begin inline asm
	shr.b32 %r5193, %r1021, %r6014;
	// end inline asm
	add.s32 	%r5197, %r5047, 2816;
	cvt.u64.u32 	%rd1589, %r5197;
	setp.le.s64 	%p304, %rd204, %rd1589;
	@%p304 bra 	$L__BB15_558;
	and.b32  	%r5198, %r3962, %r5193;
	shl.b32 	%r5199, %r5198, 3;
	add.s32 	%r5201, %r4955, %r5199;
	ld.shared.u64 	%rd1590, [%r5201+23552];
	add.s64 	%rd1591, %rd1590, %rd205;
	shl.b64 	%rd1592, %rd1591, 2;
	add.s64 	%rd1593, %rd97, %rd1592;
	st.global.u32 	[%rd1593+11264], %r1021;
$L__BB15_558:
	ld.shared.u32 	%r1023, [%r972+12288];
	// begin inline asm
	shr.b32 %r5202, %r1023, %r6014;
	// end inline asm
	or.b32  	%r5206, %r5047, 3072;
	cvt.u64.u32 	%rd1594, %r5206;
	setp.le.s64 	%p305, %rd204, %rd1594;
	@%p305 bra 	$L__BB15_560;
	and.b32  	%r5207, %r3962, %r5202;
	shl.b32 	%r5208, %r5207, 3;
	add.s32 	%r5210, %r4955, %r5208;
	ld.shared.u64 	%rd1595, [%r5210+23552];
	add.s64 	%rd1596, %rd1595, %rd205;
	shl.b64 	%rd1597, %rd1596, 2;
	add.s64 	%rd1598, %rd97, %rd1597;
	st.global.u32 	[%rd1598+12288], %r1023;
$L__BB15_560:
	ld.shared.u32 	%r1025, [%r972+13312];
	// begin inline asm
	shr.b32 %r5211, %r1025, %r6014;
	// end inline asm
	add.s32 	%r5215, %r5047, 3328;
	cvt.u64.u32 	%rd1599, %r5215;
	setp.le.s64 	%p306, %rd204, %rd1599;
	@%p306 bra 	$L__BB15_562;
	and.b32  	%r5216, %r3962, %r5211;
	shl.b32 	%r5217, %r5216, 3;
	add.s32 	%r5219, %r4955, %r5217;
	ld.shared.u64 	%rd1600, [%r5219+23552];
	add.s64 	%rd1601, %rd1600, %rd205;
	shl.b64 	%rd1602, %rd1601, 2;
	add.s64 	%rd1603, %rd97, %rd1602;
	st.global.u32 	[%rd1603+13312], %r1025;
$L__BB15_562:
	ld.shared.u32 	%r1027, [%r972+14336];
	// begin inline asm
	shr.b32 %r5220, %r1027, %r6014;
	// end inline asm
	add.s32 	%r5224, %r5047, 3584;
	cvt.u64.u32 	%rd1604, %r5224;
	setp.le.s64 	%p307, %rd204, %rd1604;
	@%p307 bra 	$L__BB15_564;
	and.b32  	%r5225, %r3962, %r5220;
	shl.b32 	%r5226, %r5225, 3;
	add.s32 	%r5228, %r4955, %r5226;
	ld.shared.u64 	%rd1605, [%r5228+23552];
	add.s64 	%rd1606, %rd1605, %rd205;
	shl.b64 	%rd1607, %rd1606, 2;
	add.s64 	%rd1608, %rd97, %rd1607;
	st.global.u32 	[%rd1608+14336], %r1027;
$L__BB15_564:
	ld.shared.u32 	%r1029, [%r972+15360];
	// begin inline asm
	shr.b32 %r5229, %r1029, %r6014;
	// end inline asm
	add.s32 	%r5233, %r5047, 3840;
	cvt.u64.u32 	%rd1609, %r5233;
	setp.le.s64 	%p308, %rd204, %rd1609;
	@%p308 bra 	$L__BB15_566;
	and.b32  	%r5234, %r3962, %r5229;
	shl.b32 	%r5235, %r5234, 3;
	add.s32 	%r5237, %r4955, %r5235;
	ld.shared.u64 	%rd1610, [%r5237+23552];
	add.s64 	%rd1611, %rd1610, %rd205;
	shl.b64 	%rd1612, %rd1611, 2;
	add.s64 	%rd1613, %rd97, %rd1612;
	st.global.u32 	[%rd1613+15360], %r1029;
$L__BB15_566:
	ld.shared.u32 	%r1031, [%r972+16384];
	// begin inline asm
	shr.b32 %r5238, %r1031, %r6014;
	// end inline asm
	or.b32  	%r5242, %r5047, 4096;
	cvt.u64.u32 	%rd1614, %r5242;
	setp.le.s64 	%p309, %rd204, %rd1614;
	@%p309 bra 	$L__BB15_568;
	and.b32  	%r5243, %r3962, %r5238;
	shl.b32 	%r5244, %r5243, 3;
	add.s32 	%r5246, %r4955, %r5244;
	ld.shared.u64 	%rd1615, [%r5246+23552];
	add.s64 	%rd1616, %rd1615, %rd205;
	shl.b64 	%rd1617, %rd1616, 2;
	add.s64 	%rd1618, %rd97, %rd1617;
	st.global.u32 	[%rd1618+16384], %r1031;
$L__BB15_568:
	ld.shared.u32 	%r1033, [%r972+17408];
	// begin inline asm
	shr.b32 %r5247, %r1033, %r6014;
	// end inline asm
	add.s32 	%r5251, %r5047, 4352;
	cvt.u64.u32 	%rd1619, %r5251;
	setp.le.s64 	%p310, %rd204, %rd1619;
	@%p310 bra 	$L__BB15_570;
	and.b32  	%r5252, %r3962, %r5247;
	shl.b32 	%r5253, %r5252, 3;
	add.s32 	%r5255, %r4955, %r5253;
	ld.shared.u64 	%rd1620, [%r5255+23552];
	add.s64 	%rd1621, %rd1620, %rd205;
	shl.b64 	%rd1622, %rd1621, 2;
	add.s64 	%rd1623, %rd97, %rd1622;
	st.global.u32 	[%rd1623+17408], %r1033;
$L__BB15_570:
	ld.shared.u32 	%r1035, [%r972+18432];
	// begin inline asm
	shr.b32 %r5256, %r1035, %r6014;
	// end inline asm
	add.s32 	%r5260, %r5047, 4608;
	cvt.u64.u32 	%rd1624, %r5260;
	setp.le.s64 	%p311, %rd204, %rd1624;
	@%p311 bra 	$L__BB15_572;
	and.b32  	%r5261, %r3962, %r5256;
	shl.b32 	%r5262, %r5261, 3;
	add.s32 	%r5264, %r4955, %r5262;
	ld.shared.u64 	%rd1625, [%r5264+23552];
	add.s64 	%rd1626, %rd1625, %rd205;
	shl.b64 	%rd1627, %rd1626, 2;
	add.s64 	%rd1628, %rd97, %rd1627;
	st.global.u32 	[%rd1628+18432], %r1035;
$L__BB15_572:
	ld.shared.u32 	%r1037, [%r972+19456];
	// begin inline asm
	shr.b32 %r5265, %r1037, %r6014;
	// end inline asm
	add.s32 	%r5269, %r5047, 4864;
	cvt.u64.u32 	%rd1629, %r5269;
	setp.le.s64 	%p312, %rd204, %rd1629;
	@%p312 bra 	$L__BB15_574;
	and.b32  	%r5270, %r3962, %r5265;
	shl.b32 	%r5271, %r5270, 3;
	add.s32 	%r5273, %r4955, %r5271;
	ld.shared.u64 	%rd1630, [%r5273+23552];
	add.s64 	%rd1631, %rd1630, %rd205;
	shl.b64 	%rd1632, %rd1631, 2;
	add.s64 	%rd1633, %rd97, %rd1632;
	st.global.u32 	[%rd1633+19456], %r1037;
$L__BB15_574:
	ld.shared.u32 	%r1039, [%r972+20480];
	// begin inline asm
	shr.b32 %r5274, %r1039, %r6014;
	// end inline asm
	or.b32  	%r5278, %r5047, 5120;
	cvt.u64.u32 	%rd1634, %r5278;
	setp.le.s64 	%p313, %rd204, %rd1634;
	@%p313 bra 	$L__BB15_576;
	and.b32  	%r5279, %r3962, %r5274;
	shl.b32 	%r5280, %r5279, 3;
	add.s32 	%r5282, %r4955, %r5280;
	ld.shared.u64 	%rd1635, [%r5282+23552];
	add.s64 	%rd1636, %rd1635, %rd205;
	shl.b64 	%rd1637, %rd1636, 2;
	add.s64 	%rd1638, %rd97, %rd1637;
	st.global.u32 	[%rd1638+20480], %r1039;
$L__BB15_576:
	ld.shared.u32 	%r1041, [%r972+21504];
	// begin inline asm
	shr.b32 %r5283, %r1041, %r6014;
	// end inline asm
	add.s32 	%r5287, %r5047, 5376;
	cvt.u64.u32 	%rd1639, %r5287;
	setp.le.s64 	%p314, %rd204, %rd1639;
	@%p314 bra 	$L__BB15_578;
	and.b32  	%r5288, %r3962, %r5283;
	shl.b32 	%r5289, %r5288, 3;
	add.s32 	%r5291, %r4955, %r5289;
	ld.shared.u64 	%rd1640, [%r5291+23552];
	add.s64 	%rd1641, %rd1640, %rd205;
	shl.b64 	%rd1642, %rd1641, 2;
	add.s64 	%rd1643, %rd97, %rd1642;
	st.global.u32 	[%rd1643+21504], %r1041;
$L__BB15_578:
	ld.shared.u32 	%r1043, [%r972+22528];
	// begin inline asm
	shr.b32 %r5292, %r1043, %r6014;
	// end inline asm
	and.b32  	%r1044, %r3962, %r5292;
	add.s32 	%r5296, %r5047, 5632;
	cvt.u64.u32 	%rd1644, %r5296;
	setp.le.s64 	%p315, %rd204, %rd1644;
	@%p315 bra 	$L__BB15_580;
	shl.b32 	%r5297, %r1044, 3;
	add.s32 	%r5299, %r4955, %r5297;
	ld.shared.u64 	%rd1645, [%r5299+23552];
	add.s64 	%rd1646, %rd1645, %rd205;
	shl.b64 	%rd1647, %rd1646, 2;
	add.s64 	%rd1648, %rd97, %rd1647;
	st.global.u32 	[%rd1648+22528], %r1043;
$L__BB15_580:
	add.s32 	%r6014, %r667, %r6014;
	setp.lt.u32 	%p316, %r6014, 32;
	mov.u64 	%rd1703, %rd97;
	mov.u64 	%rd1704, %rd98;
	@%p316 bra 	$L__BB15_342;
$L__BB15_581:
	ret;
$L__BB15_582:
	add.s32 	%r5934, %r5934, 6;
	shl.b32 	%r5839, %r165, 2;
	add.s32 	%r5841, %r5661, %r5839;
	st.shared.u32 	[%r5841], %r5932;
	shl.b32 	%r5842, %r166, 2;
	add.s32 	%r5843, %r5661, %r5842;
	st.shared.u32 	[%r5843], %r5931;
	shl.b32 	%r5844, %r167, 2;
	add.s32 	%r5845, %r5661, %r5844;
	st.shared.u32 	[%r5845], %r5930;
	shl.b32 	%r5846, %r168, 2;
	add.s32 	%r5847, %r5661, %r5846;
	st.shared.u32 	[%r5847], %r5929;
	shl.b32 	%r5848, %r169, 2;
	add.s32 	%r5849, %r5661, %r5848;
	st.shared.u32 	[%r5849], %r5928;
	shl.b32 	%r5850, %r170, 2;
	add.s32 	%r5851, %r5661, %r5850;
	st.shared.u32 	[%r5851], %r5927;
	shl.b32 	%r5852, %r171, 2;
	add.s32 	%r5853, %r5661, %r5852;
	st.shared.u32 	[%r5853], %r5926;
	shl.b32 	%r5854, %r172, 2;
	add.s32 	%r5855, %r5661, %r5854;
	st.shared.u32 	[%r5855], %r5925;
	shl.b32 	%r5856, %r173, 2;
	add.s32 	%r5857, %r5661, %r5856;
	st.shared.u32 	[%r5857], %r5924;
	shl.b32 	%r5858, %r174, 2;
	add.s32 	%r5859, %r5661, %r5858;
	st.shared.u32 	[%r5859], %r5923;
	shl.b32 	%r5860, %r175, 2;
	add.s32 	%r5861, %r5661, %r5860;
	st.shared.u32 	[%r5861], %r5922;
	shl.b32 	%r5862, %r176, 2;
	add.s32 	%r5863, %r5661, %r5862;
	st.shared.u32 	[%r5863], %r5921;
	shl.b32 	%r5864, %r177, 2;
	add.s32 	%r5865, %r5661, %r5864;
	st.shared.u32 	[%r5865], %r5920;
	shl.b32 	%r5866, %r178, 2;
	add.s32 	%r5867, %r5661, %r5866;
	st.shared.u32 	[%r5867], %r5919;
	shl.b32 	%r5868, %r179, 2;
	add.s32 	%r5869, %r5661, %r5868;
	st.shared.u32 	[%r5869], %r5918;
	shl.b32 	%r5870, %r180, 2;
	add.s32 	%r5871, %r5661, %r5870;
	st.shared.u32 	[%r5871], %r5917;
	shl.b32 	%r5872, %r181, 2;
	add.s32 	%r5873, %r5661, %r5872;
	st.shared.u32 	[%r5873], %r5916;
	shl.b32 	%r5874, %r182, 2;
	add.s32 	%r5875, %r5661, %r5874;
	st.shared.u32 	[%r5875], %r5915;
	shl.b32 	%r5876, %r183, 2;
	add.s32 	%r5877, %r5661, %r5876;
	st.shared.u32 	[%r5877], %r5914;
	shl.b32 	%r5878, %r184, 2;
	add.s32 	%r5879, %r5661, %r5878;
	st.shared.u32 	[%r5879], %r5913;
	shl.b32 	%r5880, %r185, 2;
	add.s32 	%r5881, %r5661, %r5880;
	st.shared.u32 	[%r5881], %r5912;
	shl.b32 	%r5882, %r186, 2;
	add.s32 	%r5883, %r5661, %r5882;
	st.shared.u32 	[%r5883], %r5911;
	shl.b32 	%r5884, %r187, 2;
	add.s32 	%r5885, %r5661, %r5884;
	st.shared.u32 	[%r5885], %r5910;
	bar.sync 	0;
	ld.shared.u32 	%r5932, [%r164];
	ld.shared.u32 	%r5931, [%r164+4];
	ld.shared.u32 	%r5930, [%r164+8];
	ld.shared.u32 	%r5929, [%r164+12];
	ld.shared.u32 	%r5928, [%r164+16];
	ld.shared.u32 	%r5927, [%r164+20];
	ld.shared.u32 	%r5926, [%r164+24];
	ld.shared.u32 	%r5925, [%r164+28];
	ld.shared.u32 	%r5924, [%r164+32];
	ld.shared.u32 	%r5923, [%r164+36];
	ld.shared.u32 	%r5922, [%r164+40];
	ld.shared.u32 	%r5921, [%r164+44];
	ld.shared.u32 	%r5920, [%r164+48];
	ld.shared.u32 	%r5919, [%r164+52];
	ld.shared.u32 	%r5918, [%r164+56];
	ld.shared.u32 	%r5917, [%r164+60];
	ld.shared.u32 	%r5916, [%r164+64];
	ld.shared.u32 	%r5915, [%r164+68];
	ld.shared.u32 	%r5914, [%r164+72];
	ld.shared.u32 	%r5913, [%r164+76];
	ld.shared.u32 	%r5912, [%r164+80];
	ld.shared.u32 	%r5911, [%r164+84];
	ld.shared.u32 	%r5910, [%r164+88];
	bar.sync 	0;
	add.s32 	%r5909, %r5909, -6;
	bra.uni 	$L__BB15_48;
$L__BB15_583:
	add.s64 	%rd1132, %rd1715, %rd100;
	shl.b64 	%rd1133, %rd1132, 2;
	add.s64 	%rd1134, %rd1706, %rd1133;
	ld.global.u32 	%r3496, [%rd1134];
	ld.global.u32 	%r3502, [%rd1134+1024];
	ld.global.u32 	%r3505, [%rd1134+2048];
	ld.global.u32 	%r3508, [%rd1134+3072];
	ld.global.u32 	%r3511, [%rd1134+4096];
	ld.global.u32 	%r3514, [%rd1134+5120];
	ld.global.u32 	%r3517, [%rd1134+6144];
	ld.global.u32 	%r3520, [%rd1134+7168];
	ld.global.u32 	%r3523, [%rd1134+8192];
	ld.global.u32 	%r3526, [%rd1134+9216];
	ld.global.u32 	%r3529, [%rd1134+10240];
	ld.global.u32 	%r3532, [%rd1134+11264];
	ld.global.u32 	%r3535, [%rd1134+12288];
	ld.global.u32 	%r3538, [%rd1134+13312];
	ld.global.u32 	%r3541, [%rd1134+14336];
	ld.global.u32 	%r3544, [%rd1134+15360];
	ld.global.u32 	%r3547, [%rd1134+16384];
	ld.global.u32 	%r3550, [%rd1134+17408];
	ld.global.u32 	%r3553, [%rd1134+18432];
	ld.global.u32 	%r3556, [%rd1134+19456];
	ld.global.u32 	%r3559, [%rd1134+20480];
	ld.global.u32 	%r3562, [%rd1134+21504];
	ld.global.u32 	%r3565, [%rd1134+22528];
	bar.sync 	0;
	// begin inline asm
	shr.b32 %r3495, %r3496, %r6014;
	// end inline asm
	mov.b32 	%r3499, 0;
	// begin inline asm
	bmsk.clamp.b32 %r3498, %r3499, %r667;
	// end inline asm
	and.b32  	%r3567, %r3498, %r3495;
	and.b32  	%r3568, %r3567, 3;
	shl.b32 	%r3569, %r3567, 8;
	and.b32  	%r3570, %r3569, -1024;
	add.s32 	%r3571, %r668, %r3570;
	add.s32 	%r3572, %r3571, %r3568;
	ld.shared.u8 	%rs310, [%r3572];
	add.s16 	%rs311, %rs310, 1;
	st.shared.u8 	[%r3572], %rs311;
	// begin inline asm
	shr.b32 %r3501, %r3502, %r6014;
	// end inline asm
	and.b32  	%r3573, %r3498, %r3501;
	and.b32  	%r3574, %r3573, 3;
	shl.b32 	%r3575, %r3573, 8;
	and.b32  	%r3576, %r3575, -1024;
	add.s32 	%r3577, %r668, %r3576;
	add.s32 	%r3578, %r3577, %r3574;
	ld.shared.u8 	%rs312, [%r3578];
	add.s16 	%rs313, %rs312, 1;
	st.shared.u8 	[%r3578], %rs313;
	// begin inline asm
	shr.b32 %r3504, %r3505, %r6014;
	// end inline asm
	and.b32  	%r3579, %r3498, %r3504;
	and.b32  	%r3580, %r3579, 3;
	shl.b32 	%r3581, %r3579, 8;
	and.b32  	%r3582, %r3581, -1024;
	add.s32 	%r3583, %r668, %r3582;
	add.s32 	%r3584, %r3583, %r3580;
	ld.shared.u8 	%rs314, [%r3584];
	add.s16 	%rs315, %rs314, 1;
	st.shared.u8 	[%r3584], %rs315;
	// begin inline asm
	shr.b32 %r3507, %r3508, %r6014;
	// end inline asm
	and.b32  	%r3585, %r3498, %r3507;
	and.b32  	%r3586, %r3585, 3;
	shl.b32 	%r3587, %r3585, 8;
	and.b32  	%r3588, %r3587, -1024;
	add.s32 	%r3589, %r668, %r3588;
	add.s32 	%r3590, %r3589, %r3586;
	ld.shared.u8 	%rs316, [%r3590];
	add.s16 	%rs317, %rs316, 1;
	st.shared.u8 	[%r3590], %rs317;
	// begin inline asm
	shr.b32 %r3510, %r3511, %r6014;
	// end inline asm
	and.b32  	%r3591, %r3498, %r3510;
	and.b32  	%r3592, %r3591, 3;
	shl.b32 	%r3593, %r3591, 8;
	and.b32  	%r3594, %r3593, -1024;
	add.s32 	%r3595, %r668, %r3594;
	add.s32 	%r3596, %r3595, %r3592;
	ld.shared.u8 	%rs318, [%r3596];
	add.s16 	%rs319, %rs318, 1;
	st.shared.u8 	[%r3596], %rs319;
	// begin inline asm
	shr.b32 %r3513, %r3514, %r6014;
	// end inline asm
	and.b32  	%r3597, %r3498, %r3513;
	and.b32  	%r3598, %r3597, 3;
	shl.b32 	%r3599, %r3597, 8;
	and.b32  	%r3600, %r3599, -1024;
	add.s32 	%r3601, %r668, %r3600;
	add.s32 	%r3602, %r3601, %r3598;
	ld.shared.u8 	%rs320, [%r3602];
	add.s16 	%rs321, %rs320, 1;
	st.shared.u8 	[%r3602], %rs321;
	// begin inline asm
	shr.b32 %r3516, %r3517, %r6014;
	// end inline asm
	and.b32  	%r3603, %r3498, %r3516;
	and.b32  	%r3604, %r3603, 3;
	shl.b32 	%r3605, %r3603, 8;
	and.b32  	%r3606, %r3605, -1024;
	add.s32 	%r3607, %r668, %r3606;
	add.s32 	%r3608, %r3607, %r3604;
	ld.shared.u8 	%rs322, [%r3608];
	add.s16 	%rs323, %rs322, 1;
	st.shared.u8 	[%r3608], %rs323;
	// begin inline asm
	shr.b32 %r3519, %r3520, %r6014;
	// end inline asm
	and.b32  	%r3609, %r3498, %r3519;
	and.b32  	%r3610, %r3609, 3;
	shl.b32 	%r3611, %r3609, 8;
	and.b32  	%r3612, %r3611, -1024;
	add.s32 	%r3613, %r668, %r3612;
	add.s32 	%r3614, %r3613, %r3610;
	ld.shared.u8 	%rs324, [%r3614];
	add.s16 	%rs325, %rs324, 1;
	st.shared.u8 	[%r3614], %rs325;
	// begin inline asm
	shr.b32 %r3522, %r3523, %r6014;
	// end inline asm
	and.b32  	%r3615, %r3498, %r3522;
	and.b32  	%r3616, %r3615, 3;
	shl.b32 	%r3617, %r3615, 8;
	and.b32  	%r3618, %r3617, -1024;
	add.s32 	%r3619, %r668, %r3618;
	add.s32 	%r3620, %r3619, %r3616;
	ld.shared.u8 	%rs326, [%r3620];
	add.s16 	%rs327, %rs326, 1;
	st.shared.u8 	[%r3620], %rs327;
	// begin inline asm
	shr.b32 %r3525, %r3526, %r6014;
	// end inline asm
	and.b32  	%r3621, %r3498, %r3525;
	and.b32  	%r3622, %r3621, 3;
	shl.b32 	%r3623, %r3621, 8;
	and.b32  	%r3624, %r3623, -1024;
	add.s32 	%r3625, %r668, %r3624;
	add.s32 	%r3626, %r3625, %r3622;
	ld.shared.u8 	%rs328, [%r3626];
	add.s16 	%rs329, %rs328, 1;
	st.shared.u8 	[%r3626], %rs329;
	// begin inline asm
	shr.b32 %r3528, %r3529, %r6014;
	// end inline asm
	and.b32  	%r3627, %r3498, %r3528;
	and.b32  	%r3628, %r3627, 3;
	shl.b32 	%r3629, %r3627, 8;
	and.b32  	%r3630, %r3629, -1024;
	add.s32 	%r3631, %r668, %r3630;
	add.s32 	%r3632, %r3631, %r3628;
	ld.shared.u8 	%rs330, [%r3632];
	add.s16 	%rs331, %rs330, 1;
	st.shared.u8 	[%r3632], %rs331;
	// begin inline asm
	shr.b32 %r3531, %r3532, %r6014;
	// end inline asm
	and.b32  	%r3633, %r3498, %r3531;
	and.b32  	%r3634, %r3633, 3;
	shl.b32 	%r3635, %r3633, 8;
	and.b32  	%r3636, %r3635, -1024;
	add.s32 	%r3637, %r668, %r3636;
	add.s32 	%r3638, %r3637, %r3634;
	ld.shared.u8 	%rs332, [%r3638];
	add.s16 	%rs333, %rs332, 1;
	st.shared.u8 	[%r3638], %rs333;
	// begin inline asm
	shr.b32 %r3534, %r3535, %r6014;
	// end inline asm
	and.b32  	%r3639, %r3498, %r3534;
	and.b32  	%r3640, %r3639, 3;
	shl.b32 	%r3641, %r3639, 8;
	and.b32  	%r3642, %r3641, -1024;
	add.s32 	%r3643, %r668, %r3642;
	add.s32 	%r3644, %r3643, %r3640;
	ld.shared.u8 	%rs334, [%r3644];
	add.s16 	%rs335, %rs334, 1;
	st.shared.u8 	[%r3644], %rs335;
	// begin inline asm
	shr.b32 %r3537, %r3538, %r6014;
	// end inline asm
	and.b32  	%r3645, %r3498, %r3537;
	and.b32  	%r3646, %r3645, 3;
	shl.b32 	%r3647, %r3645, 8;
	and.b32  	%r3648, %r3647, -1024;
	add.s32 	%r3649, %r668, %r3648;
	add.s32 	%r3650, %r3649, %r3646;
	ld.shared.u8 	%rs336, [%r3650];
	add.s16 	%rs337, %rs336, 1;
	st.shared.u8 	[%r3650], %rs337;
	// begin inline asm
	shr.b32 %r3540, %r3541, %r6014;
	// end inline asm
	and.b32  	%r3651, %r3498, %r3540;
	and.b32  	%r3652, %r3651, 3;
	shl.b32 	%r3653, %r3651, 8;
	and.b32  	%r3654, %r3653, -1024;
	add.s32 	%r3655, %r668, %r3654;
	add.s32 	%r3656, %r3655, %r3652;
	ld.shared.u8 	%rs338, [%r3656];
	add.s16 	%rs339, %rs338, 1;
	st.shared.u8 	[%r3656], %rs339;
	// begin inline asm
	shr.b32 %r3543, %r3544, %r6014;
	// end inline asm
	and.b32  	%r3657, %r3498, %r3543;
	and.b32  	%r3658, %r3657, 3;
	shl.b32 	%r3659, %r3657, 8;
	and.b32  	%r3660, %r3659, -1024;
	add.s32 	%r3661, %r668, %r3660;
	add.s32 	%r3662, %r3661, %r3658;
	ld.shared.u8 	%rs340, [%r3662];
	add.s16 	%rs341, %rs340, 1;
	st.shared.u8 	[%r3662], %rs341;
	// begin inline asm
	shr.b32 %r3546, %r3547, %r6014;
	// end inline asm
	and.b32  	%r3663, %r3498, %r3546;
	and.b32  	%r3664, %r3663, 3;
	shl.b32 	%r3665, %r3663, 8;
	and.b32  	%r3666, %r3665, -1024;
	add.s32 	%r3667, %r668, %r3666;
	add.s32 	%r3668, %r3667, %r3664;
	ld.shared.u8 	%rs342, [%r3668];
	add.s16 	%rs343, %rs342, 1;
	st.shared.u8 	[%r3668], %rs343;
	// begin inline asm
	shr.b32 %r3549, %r3550, %r6014;
	// end inline asm
	and.b32  	%r3669, %r3498, %r3549;
	and.b32  	%r3670, %r3669, 3;
	shl.b32 	%r3671, %r3669, 8;
	and.b32  	%r3672, %r3671, -1024;
	add.s32 	%r3673, %r668, %r3672;
	add.s32 	%r3674, %r3673, %r3670;
	ld.shared.u8 	%rs344, [%r3674];
	add.s16 	%rs345, %rs344, 1;
	st.shared.u8 	[%r3674], %rs345;
	// begin inline asm
	shr.b32 %r3552, %r3553, %r6014;
	// end inline asm
	and.b32  	%r3675, %r3498, %r3552;
	and.b32  	%r3676, %r3675, 3;
	shl.b32 	%r3677, %r3675, 8;
	and.b32  	%r3678, %r3677, -1024;
	add.s32 	%r3679, %r668, %r3678;
	add.s32 	%r3680, %r3679, %r3676;
	ld.shared.u8 	%rs346, [%r3680];
	add.s16 	%rs347, %rs346, 1;
	st.shared.u8 	[%r3680], %rs347;
	// begin inline asm
	shr.b32 %r3555, %r3556, %r6014;
	// end inline asm
	and.b32  	%r3681, %r3498, %r3555;
	and.b32  	%r3682, %r3681, 3;
	shl.b32 	%r3683, %r3681, 8;
	and.b32  	%r3684, %r3683, -1024;
	add.s32 	%r3685, %r668, %r3684;
	add.s32 	%r3686, %r3685, %r3682;
	ld.shared.u8 	%rs348, [%r3686];
	add.s16 	%rs349, %rs348, 1;
	st.shared.u8 	[%r3686], %rs349;
	// begin inline asm
	shr.b32 %r3558, %r3559, %r6014;
	// end inline asm
	and.b32  	%r3687, %r3498, %r3558;
	and.b32  	%r3688, %r3687, 3;
	shl.b32 	%r3689, %r3687, 8;
	and.b32  	%r3690, %r3689, -1024;
	add.s32 	%r3691, %r668, %r3690;
	add.s32 	%r3692, %r3691, %r3688;
	ld.shared.u8 	%rs350, [%r3692];
	add.s16 	%rs351, %rs350, 1;
	st.shared.u8 	[%r3692], %rs351;
	// begin inline asm
	shr.b32 %r3561, %r3562, %r6014;
	// end inline asm
	and.b32  	%r3693, %r3498, %r3561;
	and.b32  	%r3694, %r3693, 3;
	shl.b32 	%r3695, %r3693, 8;
	and.b32  	%r3696, %r3695, -1024;
	add.s32 	%r3697, %r668, %r3696;
	add.s32 	%r3698, %r3697, %r3694;
	ld.shared.u8 	%rs352, [%r3698];
	add.s16 	%rs353, %rs352, 1;
	st.shared.u8 	[%r3698], %rs353;
	// begin inline asm
	shr.b32 %r3564, %r3565, %r6014;
	// end inline asm
	and.b32  	%r3699, %r3498, %r3564;
	and.b32  	%r3700, %r3699, 3;
	shl.b32 	%r3701, %r3699, 8;
	and.b32  	%r3702, %r3701, -1024;
	add.s32 	%r3703, %r668, %r3702;
	add.s32 	%r3704, %r3703, %r3700;
	ld.shared.u8 	%rs354, [%r3704];
	add.s16 	%rs355, %rs354, 1;
	st.shared.u8 	[%r3704], %rs355;
	add.s64 	%rd1715, %rd1715, 5888;
	sub.s64 	%rd1737, %rd2, %rd1715;
	setp.gt.s64 	%p166, %rd1737, 5887;
	@%p166 bra 	$L__BB15_583;
	bra.uni 	$L__BB15_352;

}
	// .globl	_ZN3cub18CUB_300001_SM_10006detail14segmented_sort30DeviceSegmentedSortKernelSmallILNS0_9SortOrderE0ENS2_10policy_hubIjNS0_8NullTypeEE9Policy860EjS6_PmS9_lEEvjjjPKjSB_PKT1_PSC_PKT2_PSG_T3_T4_
.visible .entry _ZN3cub18CUB_300001_SM_10006detail14segmented_sort30DeviceSegmentedSortKernelSmallILNS0_9SortOrderE0ENS2_10policy_hubIjNS0_8NullTypeEE9Policy860EjS6_PmS9_lEEvjjjPKjSB_PKT1_PSC_PKT2_PSG_T3_T4_(
	.param .u32 _ZN3cub18CUB_300001_SM_10006detail14segmented_sort30DeviceSegmentedSortKernelSmallILNS0_9SortOrderE0ENS2_10policy_hubIjNS0_8NullTypeEE9Policy860EjS6_PmS9_lEEvjjjPKjSB_PKT1_PSC_PKT2_PSG_T3_T4__param_0,
	.param .u32 _ZN3cub18CUB_300001_SM_10006detail14segmented_sort30DeviceSegmentedSortKernelSmallILNS0_9SortOrderE0ENS2_10policy_hubIjNS0_8NullTypeEE9Policy860EjS6_PmS9_lEEvjjjPKjSB_PKT1_PSC_PKT2_PSG_T3_T4__param_1,
	.param .u32 _ZN3cub18CUB_300001_SM_10006detail14segmented_sort30DeviceSegmentedSortKernelSmallILNS0_9SortOrderE0ENS2_10policy_hubIjNS0_8NullTypeEE9Policy860EjS6_PmS9_lEEvjjjPKjSB_PKT1_PSC_PKT2_PSG_T3_T4__param_2,
	.param .u64 .ptr .align 1 _ZN3cub18CUB_300001_SM_10006detail14segmented_sort30DeviceSegmentedSortKernelSmallILNS0_9SortOrderE0ENS2_10policy_hubIjNS0_8NullTypeEE9Policy860EjS6_PmS9_lEEvjjjPKjSB_PKT1_PSC_PKT2_PSG_T3_T4__param_3,
	.param .u64 .ptr .align 1 _ZN3cub18CUB_300001_SM_10006detail14segmented_sort30DeviceSegmentedSortKernelSmallILNS0_9SortOrderE0ENS2_10policy_hubIjNS0_8NullTypeEE9Policy860EjS6_PmS9_lEEvjjjPKjSB_PKT1_PSC_PKT2_PSG_T3_T4__param_4,
	.param .u64 .ptr .align 1 _ZN3cub18CUB_300001_SM_10006detail14segmented_sort30DeviceSegmentedSortKernelSmallILNS0_9SortOrderE0ENS2_10policy_hubIjNS0_8NullTypeEE9Policy860EjS6_PmS9_lEEvjjjPKjSB_PKT1_PSC_PKT2_PSG_T3_T4__param_5,
	.param .u64 .ptr .align 1 _ZN3cub18CUB_300001_SM_10006detail14segmented_sort30DeviceSegmentedSortKernelSmallILNS0_9SortOrderE0ENS2_10policy_hubIjNS0_8NullTypeEE9Policy860EjS6_PmS9_lEEvjjjPKjSB_PKT1_PSC_PKT2_PSG_T3_T4__param_6,
	.param .u64 .ptr .align 1 _ZN3cub18CUB_300001_SM_10006detail14segmented_sort30DeviceSegmentedSortKernelSmallILNS0_9SortOrderE0ENS2_10policy_hubIjNS0_8NullTypeEE9Policy860EjS6_PmS9_lEEvjjjPKjSB_PKT1_PSC_PKT2_PSG_T3_T4__param_7,
	.param .u64 .ptr .align 1 _ZN3cub18CUB_300001_SM_10006detail14segmented_sort30DeviceSegmentedSortKernelSmallILNS0_9SortOrderE0ENS2_10policy_hubIjNS0_8NullTypeEE9Policy860EjS6_PmS9_lEEvjjjPKjSB_PKT1_PSC_PKT2_PSG_T3_T4__param_8,
	.param .u64 .ptr .align 1 _ZN3cub18CUB_300001_SM_10006detail14segmented_sort30DeviceSegmentedSortKernelSmallILNS0_9SortOrderE0ENS2_10policy_hubIjNS0_8NullTypeEE9Policy860EjS6_PmS9_lEEvjjjPKjSB_PKT1_PSC_PKT2_PSG_T3_T4__param_9,
	.param .u64 .ptr .align 1 _ZN3cub18CUB_300001_SM_10006detail14segmented_sort30DeviceSegmentedSortKernelSmallILNS0_9SortOrderE0ENS2_10policy_hubIjNS0_8NullTypeEE9Policy860EjS6_PmS9_lEEvjjjPKjSB_PKT1_PSC_PKT2_PSG_T3_T4__param_10
)
.maxntid 256
{
	.reg .pred 	%p<199>;
	.reg .b32 	%r<651>;
	.reg .b64 	%rd<67>;
	// demoted variable
	.shared .align 4 .b8 _ZZN3cub18CUB_300001_SM_10006detail14segmented_sort30DeviceSegmentedSortKernelSmallILNS0_9SortOrderE0ENS2_10policy_hubIjNS0_8NullTypeEE9Policy860EjS6_PmS9_lEEvjjjPKjSB_PKT1_PSC_PKT2_PSG_T3_T4_E12temp_storage[9728];
	ld.param.u32 	%r263, [_ZN3cub18CUB_300001_SM_10006detail14segmented_sort30DeviceSegmentedSortKernelSmallILNS0_9SortOrderE0ENS2_10policy_hubIjNS0_8NullTypeEE9Policy860EjS6_PmS9_lEEvjjjPKjSB_PKT1_PSC_PKT2_PSG_T3_T4__param_0];
	ld.param.u32 	%r264, [_ZN3cub18CUB_300001_SM_10006detail14segmented_sort30DeviceSegmentedSortKernelSmallILNS0_9SortOrderE0ENS2_10policy_hubIjNS0_8NullTypeEE9Policy860EjS6_PmS9_lEEvjjjPKjSB_PKT1_PSC_PKT2_PSG_T3_T4__param_1];
	ld.param.u32 	%r265, [_ZN3cub18CUB_300001_SM_10006detail14segmented_sort30DeviceSegmentedSortKernelSmallILNS0_9SortOrderE0ENS2_10policy_hubIjNS0_8NullTypeEE9Policy860EjS6_PmS9_lEEvjjjPKjSB_PKT1_PSC_PKT2_PSG_T3_T4__param_2];
	ld.param.u64 	%rd15, [_ZN3cub18CUB_300001_SM_10006detail14segmented_sort30DeviceSegmentedSortKernelSmallILNS0_9SortOrderE0ENS2_10policy_hubIjNS0_8NullTypeEE9Policy860EjS6_PmS9_lEEvjjjPKjSB_PKT1_PSC_PKT2_PSG_T3_T4__param_3];
	ld.param.u64 	%rd16, [_ZN3cub18CUB_300001_SM_10006detail14segmented_sort30DeviceSegmentedSortKernelSmallILNS0_9SortOrderE0ENS2_10policy_hubIjNS0_8NullTypeEE9Policy860EjS6_PmS9_lEEvjjjPKjSB_PKT1_PSC_PKT2_PSG_T3_T4__param_4];
	ld.param.u64 	%rd17, [_ZN3cub18CUB_300001_SM_10006detail14segmented_sort30DeviceSegmentedSortKernelSmallILNS0_9SortOrderE0ENS2_10policy_hubIjNS0_8NullTypeEE9Policy860EjS6_PmS9_lEEvjjjPKjSB_PKT1_PSC_PKT2_PSG_T3_T4__param_5];
	ld.param.u64 	%rd18, [_ZN3cub18CUB_300001_SM_10006detail14segmented_sort30DeviceSegmentedSortKernelSmallILNS0_9SortOrderE0ENS2_10policy_hubIjNS0_8NullTypeEE9Policy860EjS6_PmS9_lEEvjjjPKjSB_PKT1_PSC_PKT2_PSG_T3_T4__param_6];
	ld.param.u64 	%rd19, [_ZN3cub18CUB_300001_SM_10006detail14segmented_sort30DeviceSegmentedSortKernelSmallILNS0_9SortOrderE0ENS2_10policy_hubIjNS0_8NullTypeEE9Policy860EjS6_PmS9_lEEvjjjPKjSB_PKT1_PSC_PKT2_PSG_T3_T4__param_9];
	ld.param.u64 	%rd20, [_ZN3cub18CUB_300001_SM_10006detail14segmented_sort30DeviceSegmentedSortKernelSmallILNS0_9SortOrderE0ENS2_10policy_hubIjNS0_8NullTypeEE9Policy860EjS6_PmS9_lEEvjjjPKjSB_PKT1_PSC_PKT2_PSG_T3_T4__param_10];
	cvta.to.global.u64 	%rd1, %rd20;
	cvta.to.global.u64 	%rd2, %rd19;
	cvta.to.global.u64 	%rd3, %rd18;
	cvta.to.global.u64 	%rd4, %rd17;
	mov.u32 	%r1, %tid.x;
	mov.u32 	%r2, %ctaid.x;
	setp.ge.u32 	%p29, %r2, %r265;
	@%p29 bra 	$L__BB16_76;
	shr.u32 	%r3, %r1, 4;
	shl.b32 	%r439, %r2, 4;
	or.b32  	%r4, %r439, %r3;
	setp.ge.u32 	%p115, %r4, %r264;
	@%p115 bra 	$L__BB16_165;
	cvta.to.global.u64 	%rd45, %rd16;
	mul.wide.u32 	%rd46, %r4, 4;
	add.s64 	%rd47, %rd45, %rd46;
	ld.global.u32 	%r441, [%rd47];
	mul.wide.u32 	%rd48, %r441, 8;
	add.s64 	%rd49, %rd2, %rd48;
	ld.global.u64 	%rd50, [%rd49];
	add.s64 	%rd51, %rd1, %rd48;
	ld.global.u64 	%rd52, [%rd51];
	sub.s64 	%rd5, %rd52, %rd50;
	cvt.u32.u64 	%r5, %rd5;
	shl.b64 	%rd53, %rd50, 2;
	add.s64 	%rd6, %rd17, %rd53;
	add.s64 	%rd7, %rd3, %rd53;
	// begin inline asm
	mov.u32 %r440, %laneid;
	// end inline asm
	and.b32  	%r6, %r440, 15;
	and.b32  	%r442, %r440, -16;
	mov.b32 	%r443, 65535;
	shl.b32 	%r7, %r443, %r442;
	setp.gt.s32 	%p116, %r5, 2;
	@%p116 bra 	$L__BB16_11;
	cvt.s64.s32 	%rd63, %rd5;
	setp.eq.s32 	%p178, %r5, 2;
	@%p178 bra 	$L__BB16_7;
	setp.ne.s64 	%p179, %rd63, 1;
	@%p179 bra 	$L__BB16_165;
	setp.ne.s32 	%p182, %r6, 0;
	setp.eq.s64 	%p183, %rd4, %rd3;
	or.pred  	%p184, %p183, %p182;
	@%p184 bra 	$L__BB16_165;
	// begin inline asm
	ld.global.nc.u32 %r577, [%rd6];
	// end inline asm
	st.global.u32 	[%rd7], %r577;
	bra.uni 	$L__BB16_165;
$L__BB16_7:
	setp.ne.s32 	%p180, %r6, 0;
	@%p180 bra 	$L__BB16_165;
	// begin inline asm
	ld.global.nc.u32 %r575, [%rd6];
	// end inline asm
	add.s64 	%rd65, %rd6, 4;
	// begin inline asm
	ld.global.nc.u32 %r576, [%rd65];
	// end inline asm
	setp.gt.u32 	%p181, %r575, %r576;
	@%p181 bra 	$L__BB16_10;
	st.global.u32 	[%rd7], %r575;
	st.global.u32 	[%rd7+4], %r576;
	bra.uni 	$L__BB16_165;
$L__BB16_10:
	st.global.u32 	[%rd7], %r576;
	st.global.u32 	[%rd7+4], %r575;
	bra.uni 	$L__BB16_165;
$L__BB16_11:
	setp.ge.u32 	%p117, %r6, %r5;
	mul.wide.u32 	%rd54, %r6, 4;
	add.s64 	%rd8, %rd6, %rd54;
	mov.b32 	%r578, -1;
	@%p117 bra 	$L__BB16_13;
	// begin inline asm
	ld.global.nc.u32 %r578, [%rd8];
	// end inline asm
$L__BB16_13:
	or.b32  	%r447, %r6, 16;
	setp.ge.u32 	%p118, %r447, %r5;
	mov.b32 	%r579, -1;
	@%p118 bra 	$L__BB16_15;
	add.s64 	%rd56, %rd8, 64;
	// begin inline asm
	ld.global.nc.u32 %r579, [%rd56];
	// end inline asm
$L__BB16_15:
	or.b32  	%r450, %r6, 32;
	setp.ge.u32 	%p119, %r450, %r5;
	mov.b32 	%r580, -1;
	@%p119 bra 	$L__BB16_17;
	add.s64 	%rd57, %rd8, 128;
	// begin inline asm
	ld.global.nc.u32 %r580, [%rd57];
	// end inline asm
$L__BB16_17:
	or.b32  	%r453, %r6, 48;
	setp.ge.u32 	%p120, %r453, %r5;
	mov.b32 	%r581, -1;
	@%p120 bra 	$L__BB16_19;
	add.s64 	%rd58, %rd8, 192;
	// begin inline asm
	ld.global.nc.u32 %r581, [%rd58];
	// end inline asm
$L__BB16_19:
	or.b32  	%r456, %r6, 64;
	setp.ge.u32 	%p121, %r456, %r5;
	mov.b32 	%r582, -1;
	@%p121 bra 	$L__BB16_21;
	add.s64 	%rd59, %rd8, 256;
	// begin inline asm
	ld.global.nc.u32 %r582, [%rd59];
	// end inline asm
$L__BB16_21:
	or.b32  	%r459, %r6, 80;
	setp.ge.u32 	%p122, %r459, %r5;
	mov.b32 	%r583, -1;
	@%p122 bra 	$L__BB16_23;
	add.s64 	%rd60, %rd8, 320;
	// begin inline asm
	ld.global.nc.u32 %r583, [%rd60];
	// end inline asm
$L__BB16_23:
	or.b32  	%r462, %r6, 96;
	setp.ge.u32 	%p123, %r462, %r5;
	mov.b32 	%r584, -1;
	@%p123 bra 	$L__BB16_25;
	add.s64 	%rd61, %rd8, 384;
	// begin inline asm
	ld.global.nc.u32 %r584, [%rd61];
	// end inline asm
$L__BB16_25:
	mov.u32 	%r464, _ZZN3cub18CUB_300001_SM_10006detail14segmented_sort30DeviceSegmentedSortKernelSmallILNS0_9SortOrderE0ENS2_10policy_hubIjNS0_8NullTypeEE9Policy860EjS6_PmS9_lEEvjjjPKjSB_PKT1_PSC_PKT2_PSG_T3_T4_E12temp_storage;
	mad.lo.s32 	%r24, %r3, 452, %r464;
	shl.b32 	%r465, %r6, 2;
	add.s32 	%r466, %r24, %r465;
	st.shared.u32 	[%r466], %r578;
	st.shared.u32 	[%r466+64], %r579;
	st.shared.u32 	[%r466+128], %r580;
	st.shared.u32 	[%r466+192], %r581;
	st.shared.u32 	[%r466+256], %r582;
	st.shared.u32 	[%r466+320], %r583;
	st.shared.u32 	[%r466+384], %r584;
	bar.warp.sync 	%r7;
	mul.lo.s32 	%r25, %r6, 7;
	mad.lo.s32 	%r26, %r6, 24, %r466;
	ld.shared.u32 	%r598, [%r26];
	add.s32 	%r28, %r25, 1;
	ld.shared.u32 	%r467, [%r26+4];
	add.s32 	%r29, %r25, 2;
	ld.shared.u32 	%r468, [%r26+8];
	add.s32 	%r30, %r25, 3;
	ld.shared.u32 	%r469, [%r26+12];
	add.s32 	%r31, %r25, 4;
	ld.shared.u32 	%r470, [%r26+16];
	add.s32 	%r32, %r25, 5;
	ld.shared.u32 	%r471, [%r26+20];
	add.s32 	%r33, %r25, 6;
	ld.shared.u32 	%r472, [%r26+24];
	bar.warp.sync 	%r7;
	setp.lt.u32 	%p124, %r28, %r5;
	selp.b32 	%r597, %r467, -1, %p124;
	setp.lt.u32 	%p125, %r29, %r5;
	selp.b32 	%r596, %r468, -1, %p125;
	setp.lt.u32 	%p126, %r30, %r5;
	selp.b32 	%r595, %r469, -1, %p126;
	setp.lt.u32 	%p127, %r31, %r5;
	selp.b32 	%r594, %r470, -1, %p127;
	setp.lt.u32 	%p128, %r32, %r5;
	selp.b32 	%r593, %r471, -1, %p128;
	setp.lt.u32 	%p129, %r33, %r5;
	selp.b32 	%r592, %r472, -1, %p129;
	setp.ge.u32 	%p130, %r25, %r5;
	@%p130 bra 	$L__BB16_27;
	max.u32 	%r473, %r597, %r598;
	min.u32 	%r474, %r597, %r598;
	max.u32 	%r475, %r595, %r596;
	min.u32 	%r476, %r595, %r596;
	max.u32 	%r477, %r593, %r594;
	min.u32 	%r478, %r593, %r594;
	max.u32 	%r479, %r476, %r473;
	min.u32 	%r480, %r476, %r473;
	max.u32 	%r481, %r478, %r475;
	min.u32 	%r482, %r478, %r475;
	max.u32 	%r483, %r592, %r477;
	min.u32 	%r484, %r592, %r477;
	setp.lt.u32 	%p131, %r476, %r474;
	selp.b32 	%r485, %r474, %r480, %p131;
	selp.b32 	%r486, %r480, %r474, %p131;
	max.u32 	%r487, %r482, %r479;
	min.u32 	%r488, %r482, %r479;
	max.u32 	%r489, %r484, %r481;
	min.u32 	%r490, %r484, %r481;
	max.u32 	%r491, %r488, %r485;
	min.u32 	%r492, %r488, %r485;
	max.u32 	%r493, %r490, %r487;
	min.u32 	%r494, %r490, %r487;
	setp.gt.u32 	%p132, %r481, %r483;
	selp.b32 	%r495, %r489, %r483, %p132;
	selp.b32 	%r496, %r483, %r489, %p132;
	max.u32 	%r497, %r492, %r486;
	min.u32 	%r498, %r492, %r486;
	max.u32 	%r499, %r494, %r491;
	min.u32 	%r500, %r494, %r491;
	max.u32 	%r501, %r496, %r493;
	min.u32 	%r502, %r496, %r493;
	max.u32 	%r503, %r500, %r497;
	min.u32 	%r504, %r500, %r497;
	max.u32 	%r505, %r502, %r499;
	min.u32 	%r506, %r502, %r499;
	max.u32 	%r592, %r495, %r501;
	min.u32 	%r507, %r495, %r501;
	setp.lt.u32 	%p133, %r500, %r498;
	selp.b32 	%r597, %r498, %r504, %p133;
	selp.b32 	%r598, %r504, %r498, %p133;
	max.u32 	%r595, %r506, %r503;
	min.u32 	%r596, %r506, %r503;
	max.u32 	%r593, %r507, %r505;
	min.u32 	%r594, %r507, %r505;
$L__BB16_27:
	mov.b32 	%r599, 2;
$L__BB16_28:
	bar.warp.sync 	%r7;
	add.s32 	%r509, %r599, -1;
	shr.u32 	%r510, %r599, 1;
	st.shared.u32 	[%r26], %r598;
	st.shared.u32 	[%r26+4], %r597;
	st.shared.u32 	[%r26+8], %r596;
	st.shared.u32 	[%r26+12], %r595;
	st.shared.u32 	[%r26+16], %r594;
	st.shared.u32 	[%r26+20], %r593;
	st.shared.u32 	[%r26+24], %r592;
	bar.warp.sync 	%r7;
	neg.s32 	%r511, %r599;
	and.b32  	%r512, %r6, %r511;
	mul.lo.s32 	%r513, %r512, 7;
	mul.lo.s32 	%r514, %r510, 7;
	and.b32  	%r515, %r509, %r6;
	mul.lo.s32 	%r516, %r515, 7;
	min.s32 	%r62, %r516, %r5;
	min.s32 	%r63, %r513, %r5;
	add.s32 	%r517, %r63, %r514;
	min.s32 	%r64, %r517, %r5;
	add.s32 	%r518, %r64, %r514;
	min.s32 	%r65, %r518, %r5;
	sub.s32 	%r519, %r64, %r63;
	sub.s32 	%r520, %r65, %r64;
	setp.lt.s32 	%p134, %r62, %r520;
	sub.s32 	%r521, %r62, %r520;
	selp.b32 	%r602, 0, %r521, %p134;
	min.s32 	%r600, %r519, %r62;
	setp.ge.s32 	%p135, %r602, %r600;
	@%p135 bra 	$L__BB16_31;
	add.s32 	%r68, %r64, %r62;
$L__BB16_30:
	sub.s32 	%r522, %r600, %r602;
	shr.u32 	%r523, %r522, 31;
	add.s32 	%r524, %r522, %r523;
	shr.s32 	%r525, %r524, 1;
	add.s32 	%r526, %r525, %r602;
	add.s32 	%r527, %r526, %r63;
	shl.b32 	%r528, %r527, 2;
	add.s32 	%r529, %r24, %r528;
	ld.shared.u32 	%r530, [%r529];
	not.b32 	%r531, %r526;
	add.s32 	%r532, %r68, %r531;
	shl.b32 	%r533, %r532, 2;
	add.s32 	%r534, %r24, %r533;
	ld.shared.u32 	%r535, [%r534];
	setp.lt.u32 	%p136, %r535, %r530;
	add.s32 	%r536, %r526, 1;
	selp.b32 	%r602, %r602, %r536, %p136;
	selp.b32 	%r600, %r526, %r600, %p136;
	setp.lt.s32 	%p137, %r602, %r600;
	@%p137 bra 	$L__BB16_30;
$L__BB16_31:
	add.s32 	%r74, %r602, %r63;
	add.s32 	%r537, %r64, %r62;
	sub.s32 	%r75, %r537, %r602;
	shl.b32 	%r538, %r74, 2;
	add.s32 	%r76, %r24, %r538;
	ld.shared.u32 	%r605, [%r76];
	shl.b32 	%r539, %r75, 2;
	add.s32 	%r78, %r24, %r539;
	ld.shared.u32 	%r604, [%r78];
	setp.ge.s32 	%p139, %r75, %r65;
	mov.pred 	%p185, 0;
	@%p139 bra 	$L__BB16_33;
	setp.ge.s32 	%p140, %r74, %r64;
	setp.lt.u32 	%p141, %r604, %r605;
	or.pred  	%p185, %p140, %p141;
$L__BB16_33:
	selp.b32 	%r598, %r604, %r605, %p185;
	selp.u32 	%r540, 1, 0, %p185;
	add.s32 	%r81, %r75, %r540;
	not.pred 	%p142, %p185;
	selp.u32 	%r541, 1, 0, %p142;
	add.s32 	%r82, %r74, %r541;
	@%p142 bra 	$L__BB16_35;
	ld.shared.u32 	%r604, [%r78+4];
	bra.uni 	$L__BB16_36;
$L__BB16_35:
	ld.shared.u32 	%r605, [%r76+4];
$L__BB16_36:
	setp.ge.s32 	%p144, %r81, %r65;
	mov.pred 	%p186, 0;
	@%p144 bra 	$L__BB16_38;
	setp.ge.s32 	%p145, %r82, %r64;
	setp.lt.u32 	%p146, %r604, %r605;
	or.pred  	%p186, %p145, %p146;
$L__BB16_38:
	selp.b32 	%r597, %r604, %r605, %p186;
	selp.u32 	%r542, 1, 0, %p186;
	add.s32 	%r88, %r81, %r542;
	not.pred 	%p147, %p186;
	selp.u32 	%r543, 1, 0, %p147;
	add.s32 	%r89, %r82, %r543;
	@%p186 bra 	$L__BB16_40;
	shl.b32 	%r544, %r89, 2;
	add.s32 	%r545, %r24, %r544;
	ld.shared.u32 	%r605, [%r545];
	bra.uni 	$L__BB16_41;
$L__BB16_40:
	shl.b32 	%r546, %r88, 2;
	add.s32 	%r547, %r24, %r546;
	ld.shared.u32 	%r604, [%r547];
$L__BB16_41:
	setp.ge.s32 	%p149, %r88, %r65;
	mov.pred 	%p187, 0;
	@%p149 bra 	$L__BB16_43;
	setp.ge.s32 	%p150, %r89, %r64;
	setp.lt.u32 	%p151, %r604, %r605;
	or.pred  	%p187, %p150, %p151;
$L__BB16_43:
	selp.b32 	%r596, %r604, %r605, %p187;
	selp.u32 	%r548, 1, 0, %p187;
	add.s32 	%r95, %r88, %r548;
	not.pred 	%p152, %p187;
	selp.u32 	%r549, 1, 0, %p152;
	add.s32 	%r96, %r89, %r549;
	@%p187 bra 	$L__BB16_45;
	shl.b32 	%r550, %r96, 2;
	add.s32 	%r551, %r24, %r550;
	ld.shared.u32 	%r605, [%r551];
	bra.uni 	$L__BB16_46;
$L__BB16_45:
	shl.b32 	%r552, %r95, 2;
	add.s32 	%r553, %r24, %r552;
	ld.shared.u32 	%r604, [%r553];
$L__BB16_46:
	setp.ge.s32 	%p154, %r95, %r65;
	mov.pred 	%p188, 0;
	@%p154 bra 	$L__BB16_48;
	setp.ge.s32 	%p155, %r96, %r64;
	setp.lt.u32 	%p156, %r604, %r605;
	or.pred  	%p188, %p155, %p156;
$L__BB16_48:
	selp.b32 	%r595, %r604, %r605, %p188;
	selp.u32 	%r554, 1, 0, %p188;
	add.s32 	%r102, %r95, %r554;
	not.pred 	%p157, %p188;
	selp.u32 	%r555, 1, 0, %p157;
	add.s32 	%r103, %r96, %r555;
	@%p188 bra 	$L__BB16_50;
	shl.b32 	%r556, %r103, 2;
	add.s32 	%r557, %r24, %r556;
	ld.shared.u32 	%r605, [%r557];
	bra.uni 	$L__BB16_51;
$L__BB16_50:
	shl.b32 	%r558, %r102, 2;
	add.s32 	%r559, %r24, %r558;
	ld.shared.u32 	%r604, [%r559];
$L__BB16_51:
	setp.ge.s32 	%p159, %r102, %r65;
	mov.pred 	%p189, 0;
	@%p159 bra 	$L__BB16_53;
	setp.ge.s32 	%p160, %r103, %r64;
	setp.lt.u32 	%p161, %r604, %r605;
	or.pred  	%p189, %p160, %p161;
$L__BB16_53:
	selp.b32 	%r594, %r604, %r605, %p189;
	selp.u32 	%r560, 1, 0, %p189;
	add.s32 	%r109, %r102, %r560;
	not.pred 	%p162, %p189;
	selp.u32 	%r561, 1, 0, %p162;
	add.s32 	%r110, %r103, %r561;
	@%p189 bra 	$L__BB16_55;
	shl.b32 	%r562, %r110, 2;
	add.s32 	%r563, %r24, %r562;
	ld.shared.u32 	%r605, [%r563];
	bra.uni 	$L__BB16_56;
$L__BB16_55:
	shl.b32 	%r564, %r109, 2;
	add.s32 	%r565, %r24, %r564;
	ld.shared.u32 	%r604, [%r565];
$L__BB16_56:
	setp.ge.s32 	%p164, %r109, %r65;
	mov.pred 	%p190, 0;
	@%p164 bra 	$L__BB16_58;
	setp.ge.s32 	%p165, %r110, %r64;
	setp.lt.u32 	%p166, %r604, %r605;
	or.pred  	%p190, %p165, %p166;
$L__BB16_58:
	selp.b32 	%r593, %r604, %r605, %p190;
	selp.u32 	%r566, 1, 0, %p190;
	add.s32 	%r116, %r109, %r566;
	not.pred 	%p167, %p190;
	selp.u32 	%r567, 1, 0, %p167;
	add.s32 	%r117, %r110, %r567;
	@%p190 bra 	$L__BB16_60;
	shl.b32 	%r568, %r117, 2;
	add.s32 	%r569, %r24, %r568;
	ld.shared.u32 	%r605, [%r569];
	bra.uni 	$L__BB16_61;
$L__BB16_60:
	shl.b32 	%r570, %r116, 2;
	add.s32 	%r571, %r24, %r570;
	ld.shared.u32 	%r604, [%r571];
$L__BB16_61:
	setp.lt.s32 	%p168, %r116, %r65;
	setp.lt.s32 	%p169, %r117, %r64;
	min.u32 	%r572, %r604, %r605;
	selp.b32 	%r573, %r572, %r604, %p169;
	selp.b32 	%r592, %r573, %r605, %p168;
	shl.b32 	%r123, %r599, 1;
	setp.lt.u32 	%p170, %r599, 9;
	mov.u32 	%r599, %r123;
	@%p170 bra 	$L__BB16_28;
	bar.warp.sync 	%r7;
	setp.ge.s32 	%p171, %r25, %r5;
	mul.wide.u32 	%rd62, %r25, 4;
	add.s64 	%rd9, %rd7, %rd62;
	@%p171 bra 	$L__BB16_64;
	st.global.u32 	[%rd9], %r598;
$L__BB16_64:
	setp.ge.s32 	%p172, %r28, %r5;
	@%p172 bra 	$L__BB16_66;
	st.global.u32 	[%rd9+4], %r597;
$L__BB16_66:
	setp.ge.s32 	%p173, %r29, %r5;
	@%p173 bra 	$L__BB16_68;
	st.global.u32 	[%rd9+8], %r596;
$L__BB16_68:
	setp.ge.s32 	%p174, %r30, %r5;
	@%p174 bra 	$L__BB16_70;
	st.global.u32 	[%rd9+12], %r595;
$L__BB16_70:
	setp.ge.s32 	%p175, %r31, %r5;
	@%p175 bra 	$L__BB16_72;
	st.global.u32 	[%rd9+16], %r594;
$L__BB16_72:
	setp.ge.s32 	%p176, %r32, %r5;
	@%p176 bra 	$L__BB16_74;
	st.global.u32 	[%rd9+20], %r593;
$L__BB16_74:
	setp.ge.s32 	%p177, %r33, %r5;
	@%p177 bra 	$L__BB16_165;
	st.global.u32 	[%rd9+24], %r592;
	bra.uni 	$L__BB16_165;
$L__BB16_76:
	shr.u32 	%r124, %r1, 1;
	sub.s32 	%r266, %r2, %r265;
	shl.b32 	%r267, %r266, 7;
	or.b32  	%r125, %r267, %r124;
	setp.ge.u32 	%p30, %r125, %r263;
	@%p30 bra 	$L__BB16_165;
	cvta.to.global.u64 	%rd21, %rd15;
	mul.wide.u32 	%rd22, %r125, 4;
	add.s64 	%rd23, %rd21, %rd22;
	ld.global.u32 	%r269, [%rd23];
	mul.wide.u32 	%rd24, %r269, 8;
	add.s64 	%rd25, %rd2, %rd24;
	ld.global.u64 	%rd26, [%rd25];
	add.s64 	%rd27, %rd1, %rd24;
	ld.global.u64 	%rd28, [%rd27];
	sub.s64 	%rd10, %rd28, %rd26;
	cvt.u32.u64 	%r126, %rd10;
	shl.b64 	%rd29, %rd26, 2;
	add.s64 	%rd11, %rd17, %rd29;
	add.s64 	%rd12, %rd3, %rd29;
	// begin inline asm
	mov.u32 %r268, %laneid;
	// end inline asm
	and.b32  	%r127, %r268, 1;
	and.b32  	%r270, %r268, -2;
	mov.b32 	%r271, 3;
	shl.b32 	%r128, %r271, %r270;
	setp.gt.s32 	%p31, %r126, 2;
	@%p31 bra 	$L__BB16_86;
	cvt.s64.s32 	%rd41, %rd10;
	setp.eq.s32 	%p108, %r126, 2;
	@%p108 bra 	$L__BB16_82;
	setp.ne.s64 	%p109, %rd41, 1;
	@%p109 bra 	$L__BB16_165;
	setp.ne.s32 	%p112, %r127, 0;
	setp.eq.s64 	%p113, %rd4, %rd3;
	or.pred  	%p114, %p113, %p112;
	@%p114 bra 	$L__BB16_165;
	// begin inline asm
	ld.global.nc.u32 %r438, [%rd11];
	// end inline asm
	st.global.u32 	[%rd12], %r438;
	bra.uni 	$L__BB16_165;
$L__BB16_82:
	setp.ne.s32 	%p110, %r127, 0;
	@%p110 bra 	$L__BB16_165;
	// begin inline asm
	ld.global.nc.u32 %r436, [%rd11];
	// end inline asm
	add.s64 	%rd43, %rd11, 4;
	// begin inline asm
	ld.global.nc.u32 %r437, [%rd43];
	// end inline asm
	setp.gt.u32 	%p111, %r436, %r437;
	@%p111 bra 	$L__BB16_85;
	st.global.u32 	[%rd12], %r436;
	st.global.u32 	[%rd12+4], %r437;
	bra.uni 	$L__BB16_165;
$L__BB16_85:
	st.global.u32 	[%rd12], %r437;
	st.global.u32 	[%rd12+4], %r436;
	bra.uni 	$L__BB16_165;
$L__BB16_86:
	mul.wide.u32 	%rd31, %r127, 4;
	add.s64 	%rd30, %rd11, %rd31;
	// begin inline asm
	ld.global.nc.u32 %r272, [%rd30];
	// end inline asm
	or.b32  	%r132, %r127, 2;
	setp.ge.u32 	%p32, %r132, %r126;
	mov.b32 	%r615, -1;
	@%p32 bra 	$L__BB16_88;
	add.s64 	%rd32, %rd30, 8;
	// begin inline asm
	ld.global.nc.u32 %r615, [%rd32];
	// end inline asm
$L__BB16_88:
	or.b32  	%r135, %r127, 4;
	setp.ge.u32 	%p33, %r135, %r126;
	mov.b32 	%r616, -1;
	@%p33 bra 	$L__BB16_90;
	add.s64 	%rd33, %rd30, 16;
	// begin inline asm
	ld.global.nc.u32 %r616, [%rd33];
	// end inline asm
$L__BB16_90:
	or.b32  	%r138, %r127, 6;
	setp.ge.u32 	%p34, %r138, %r126;
	mov.b32 	%r617, -1;
	@%p34 bra 	$L__BB16_92;
	add.s64 	%rd34, %rd30, 24;
	// begin inline asm
	ld.global.nc.u32 %r617, [%rd34];
	// end inline asm
$L__BB16_92:
	or.b32  	%r141, %r127, 8;
	setp.ge.u32 	%p35, %r141, %r126;
	mov.b32 	%r618, -1;
	@%p35 bra 	$L__BB16_94;
	add.s64 	%rd35, %rd30, 32;
	// begin inline asm
	ld.global.nc.u32 %r618, [%rd35];
	// end inline asm
$L__BB16_94:
	or.b32  	%r282, %r127, 10;
	setp.ge.u32 	%p36, %r282, %r126;
	mov.b32 	%r619, -1;
	@%p36 bra 	$L__BB16_96;
	add.s64 	%rd36, %rd30, 40;
	// begin inline asm
	ld.global.nc.u32 %r619, [%rd36];
	// end inline asm
$L__BB16_96:
	or.b32  	%r285, %r127, 12;
	setp.ge.u32 	%p37, %r285, %r126;
	mov.b32 	%r620, -1;
	@%p37 bra 	$L__BB16_98;
	add.s64 	%rd37, %rd30, 48;
	// begin inline asm
	ld.global.nc.u32 %r620, [%rd37];
	// end inline asm
$L__BB16_98:
	or.b32  	%r288, %r127, 14;
	setp.ge.u32 	%p38, %r288, %r126;
	mov.b32 	%r621, -1;
	@%p38 bra 	$L__BB16_100;
	add.s64 	%rd38, %rd30, 56;
	// begin inline asm
	ld.global.nc.u32 %r621, [%rd38];
	// end inline asm
$L__BB16_100:
	or.b32  	%r291, %r127, 16;
	setp.ge.u32 	%p39, %r291, %r126;
	mov.b32 	%r622, -1;
	@%p39 bra 	$L__BB16_102;
	add.s64 	%rd39, %rd30, 64;
	// begin inline asm
	ld.global.nc.u32 %r622, [%rd39];
	// end inline asm
$L__BB16_102:
	mov.u32 	%r293, _ZZN3cub18CUB_300001_SM_10006detail14segmented_sort30DeviceSegmentedSortKernelSmallILNS0_9SortOrderE0ENS2_10policy_hubIjNS0_8NullTypeEE9Policy860EjS6_PmS9_lEEvjjjPKjSB_PKT1_PSC_PKT2_PSG_T3_T4_E12temp_storage;
	mad.lo.s32 	%r152, %r124, 76, %r293;
	shl.b32 	%r294, %r127, 2;
	add.s32 	%r295, %r152, %r294;
	st.shared.u32 	[%r295], %r272;
	st.shared.u32 	[%r295+8], %r615;
	st.shared.u32 	[%r295+16], %r616;
	st.shared.u32 	[%r295+24], %r617;
	st.shared.u32 	[%r295+32], %r618;
	st.shared.u32 	[%r295+40], %r619;
	st.shared.u32 	[%r295+48], %r620;
	st.shared.u32 	[%r295+56], %r621;
	st.shared.u32 	[%r295+64], %r622;
	bar.warp.sync 	%r128;
	mul.lo.s32 	%r153, %r127, 9;
	shl.b32 	%r296, %r127, 5;
	add.s32 	%r154, %r295, %r296;
	ld.shared.u32 	%r631, [%r154];
	add.s32 	%r156, %r153, 1;
	ld.shared.u32 	%r297, [%r154+4];
	shl.b32 	%r298, %r127, 3;
	or.b32  	%r157, %r132, %r298;
	ld.shared.u32 	%r299, [%r154+8];
	add.s32 	%r158, %r157, 1;
	ld.shared.u32 	%r300, [%r154+12];
	or.b32  	%r159, %r135, %r298;
	ld.shared.u32 	%r301, [%r154+16];
	add.s32 	%r160, %r159, 1;
	ld.shared.u32 	%r302, [%r154+20];
	or.b32  	%r161, %r138, %r298;
	ld.shared.u32 	%r303, [%r154+24];
	add.s32 	%r162, %r161, 1;
	ld.shared.u32 	%r304, [%r154+28];
	add.s32 	%r163, %r141, %r298;
	ld.shared.u32 	%r305, [%r154+32];
	bar.warp.sync 	%r128;
	setp.lt.u32 	%p40, %r156, %r126;
	selp.b32 	%r630, %r297, -1, %p40;
	setp.lt.u32 	%p41, %r157, %r126;
	selp.b32 	%r629, %r299, -1, %p41;
	setp.lt.u32 	%p42, %r158, %r126;
	selp.b32 	%r628, %r300, -1, %p42;
	setp.lt.u32 	%p43, %r159, %r126;
	selp.b32 	%r627, %r301, -1, %p43;
	setp.lt.u32 	%p44, %r160, %r126;
	selp.b32 	%r626, %r302, -1, %p44;
	setp.lt.u32 	%p45, %r161, %r126;
	selp.b32 	%r625, %r303, -1, %p45;
	setp.lt.u32 	%p46, %r162, %r126;
	selp.b32 	%r624, %r304, -1, %p46;
	setp.lt.u32 	%p47, %r163, %r126;
	selp.b32 	%r623, %r305, -1, %p47;
	setp.ge.u32 	%p48, %r153, %r126;
	@%p48 bra 	$L__BB16_104;
	max.u32 	%r306, %r630, %r631;
	min.u32 	%r307, %r630, %r631;
	max.u32 	%r308, %r628, %r629;
	min.u32 	%r309, %r628, %r629;
	max.u32 	%r310, %r626, %r627;
	min.u32 	%r311, %r626, %r627;
	max.u32 	%r312, %r624, %r625;
	min.u32 	%r313, %r624, %r625;
	max.u32 	%r314, %r309, %r306;
	min.u32 	%r315, %r309, %r306;
	max.u32 	%r316, %r311, %r308;
	min.u32 	%r317, %r311, %r308;
	max.u32 	%r318, %r313, %r310;
	min.u32 	%r319, %r313, %r310;
	max.u32 	%r320, %r623, %r312;
	min.u32 	%r321, %r623, %r312;
	setp.lt.u32 	%p49, %r309, %r307;
	selp.b32 	%r322, %r307, %r315, %p49;
	selp.b32 	%r323, %r315, %r307, %p49;
	max.u32 	%r324, %r317, %r314;
	min.u32 	%r325, %r317, %r314;
	max.u32 	%r326, %r319, %r316;
	min.u32 	%r327, %r319, %r316;
	max.u32 	%r328, %r321, %r318;
	min.u32 	%r329, %r321, %r318;
	max.u32 	%r330, %r325, %r322;
	min.u32 	%r331, %r325, %r322;
	max.u32 	%r332, %r327, %r324;
	min.u32 	%r333, %r327, %r324;
	max.u32 	%r334, %r329, %r326;
	min.u32 	%r335, %r329, %r326;
	setp.gt.u32 	%p50, %r318, %r320;
	selp.b32 	%r336, %r328, %r320, %p50;
	selp.b32 	%r337, %r320, %r328, %p50;
	max.u32 	%r338, %r331, %r323;
	min.u32 	%r339, %r331, %r323;
	max.u32 	%r340, %r333, %r330;
	min.u32 	%r341, %r333, %r330;
	max.u32 	%r342, %r335, %r332;
	min.u32 	%r343, %r335, %r332;
	max.u32 	%r344, %r337, %r334;
	min.u32 	%r345, %r337, %r334;
	max.u32 	%r346, %r341, %r338;
	min.u32 	%r347, %r341, %r338;
	max.u32 	%r348, %r343, %r340;
	min.u32 	%r349, %r343, %r340;
	max.u32 	%r350, %r345, %r342;
	min.u32 	%r351, %r345, %r342;
	max.u32 	%r352, %r336, %r344;
	min.u32 	%r353, %r336, %r344;
	setp.lt.u32 	%p51, %r341, %r339;
	selp.b32 	%r354, %r339, %r347, %p51;
	selp.b32 	%r355, %r347, %r339, %p51;
	max.u32 	%r356, %r349, %r346;
	min.u32 	%r357, %r349, %r346;
	max.u32 	%r358, %r351, %r348;
	min.u32 	%r359, %r351, %r348;
	max.u32 	%r360, %r353, %r350;
	min.u32 	%r361, %r353, %r350;
	max.u32 	%r362, %r357, %r354;
	min.u32 	%r363, %r357, %r354;
	max.u32 	%r364, %r359, %r356;
	min.u32 	%r365, %r359, %r356;
	max.u32 	%r366, %r361, %r358;
	min.u32 	%r367, %r361, %r358;
	setp.gt.u32 	%p52, %r350, %r352;
	selp.b32 	%r623, %r360, %r352, %p52;
	selp.b32 	%r368, %r352, %r360, %p52;
	max.u32 	%r630, %r363, %r355;
	min.u32 	%r631, %r363, %r355;
	max.u32 	%r628, %r365, %r362;
	min.u32 	%r629, %r365, %r362;
	max.u32 	%r626, %r367, %r364;
	min.u32 	%r627, %r367, %r364;
	max.u32 	%r624, %r368, %r366;
	min.u32 	%r625, %r368, %r366;
$L__BB16_104:
	bar.warp.sync 	%r128;
	st.shared.u32 	[%r154], %r631;
	st.shared.u32 	[%r154+4], %r630;
	st.shared.u32 	[%r154+8], %r629;
	st.shared.u32 	[%r154+12], %r628;
	st.shared.u32 	[%r154+16], %r627;
	st.shared.u32 	[%r154+20], %r626;
	st.shared.u32 	[%r154+24], %r625;
	st.shared.u32 	[%r154+28], %r624;
	st.shared.u32 	[%r154+32], %r623;
	bar.warp.sync 	%r128;
	min.u32 	%r190, %r153, %r126;
	min.u32 	%r191, %r126, 9;
	add.s32 	%r369, %r191, 9;
	min.u32 	%r192, %r369, %r126;
	sub.s32 	%r370, %r192, %r191;
	setp.lt.s32 	%p53, %r190, %r370;
	sub.s32 	%r371, %r190, %r370;
	selp.b32 	%r634, 0, %r371, %p53;
	min.u32 	%r632, %r191, %r190;
	setp.ge.s32 	%p54, %r634, %r632;
	@%p54 bra 	$L__BB16_107;
	add.s32 	%r195, %r190, %r191;
$L__BB16_106:
	sub.s32 	%r372, %r632, %r634;
	shr.u32 	%r373, %r372, 31;
	add.s32 	%r374, %r372, %r373;
	shr.s32 	%r375, %r374, 1;
	add.s32 	%r376, %r375, %r634;
	shl.b32 	%r377, %r376, 2;
	add.s32 	%r378, %r152, %r377;
	ld.shared.u32 	%r379, [%r378];
	not.b32 	%r380, %r376;
	add.s32 	%r381, %r195, %r380;
	shl.b32 	%r382, %r381, 2;
	add.s32 	%r383, %r152, %r382;
	ld.shared.u32 	%r384, [%r383];
	setp.lt.u32 	%p55, %r384, %r379;
	add.s32 	%r385, %r376, 1;
	selp.b32 	%r634, %r634, %r385, %p55;
	selp.b32 	%r632, %r376, %r632, %p55;
	setp.lt.s32 	%p56, %r634, %r632;
	@%p56 bra 	$L__BB16_106;
$L__BB16_107:
	add.s32 	%r386, %r190, %r191;
	sub.s32 	%r201, %r386, %r634;
	shl.b32 	%r387, %r634, 2;
	add.s32 	%r202, %r152, %r387;
	shl.b32 	%r388, %r201, 2;
	add.s32 	%r203, %r152, %r388;
	ld.shared.u32 	%r636, [%r203];
	ld.shared.u32 	%r637, [%r202];
	setp.ge.s32 	%p58, %r201, %r192;
	mov.pred 	%p191, 0;
	@%p58 bra 	$L__BB16_109;
	setp.ge.s32 	%p59, %r634, %r191;
	setp.lt.u32 	%p60, %r636, %r637;
	or.pred  	%p191, %p59, %p60;
$L__BB16_109:
	selp.b32 	%r206, %r636, %r637, %p191;
	selp.u32 	%r389, 1, 0, %p191;
	add.s32 	%r207, %r201, %r389;
	not.pred 	%p61, %p191;
	selp.u32 	%r390, 1, 0, %p61;
	add.s32 	%r208, %r634, %r390;
	@%p61 bra 	$L__BB16_111;
	ld.shared.u32 	%r636, [%r203+4];
	bra.uni 	$L__BB16_112;
$L__BB16_111:
	ld.shared.u32 	%r637, [%r202+4];
$L__BB16_112:
	setp.ge.s32 	%p63, %r207, %r192;
	mov.pred 	%p192, 0;
	@%p63 bra 	$L__BB16_114;
	setp.ge.s32 	%p64, %r208, %r191;
	setp.lt.u32 	%p65, %r636, %r637;
	or.pred  	%p192, %p64, %p65;
$L__BB16_114:
	selp.b32 	%r213, %r636, %r637, %p192;
	selp.u32 	%r391, 1, 0, %p192;
	add.s32 	%r214, %r207, %r391;
	not.pred 	%p66, %p192;
	selp.u32 	%r392, 1, 0, %p66;
	add.s32 	%r215, %r208, %r392;
	@%p192 bra 	$L__BB16_116;
	shl.b32 	%r393, %r215, 2;
	add.s32 	%r394, %r152, %r393;
	ld.shared.u32 	%r637, [%r394];
	bra.uni 	$L__BB16_117;
$L__BB16_116:
	shl.b32 	%r395, %r214, 2;
	add.s32 	%r396, %r152, %r395;
	ld.shared.u32 	%r636, [%r396];
$L__BB16_117:
	setp.ge.s32 	%p68, %r214, %r192;
	mov.pred 	%p193, 0;
	@%p68 bra 	$L__BB16_119;
	setp.ge.s32 	%p69, %r215, %r191;
	setp.lt.u32 	%p70, %r636, %r637;
	or.pred  	%p193, %p69, %p70;
$L__BB16_119:
	selp.b32 	%r220, %r636, %r637, %p193;
	selp.u32 	%r397, 1, 0, %p193;
	add.s32 	%r221, %r214, %r397;
	not.pred 	%p71, %p193;
	selp.u32 	%r398, 1, 0, %p71;
	add.s32 	%r222, %r215, %r398;
	@%p193 bra 	$L__BB16_121;
	shl.b32 	%r399, %r222, 2;
	add.s32 	%r400, %r152, %r399;
	ld.shared.u32 	%r637, [%r400];
	bra.uni 	$L__BB16_122;
$L__BB16_121:
	shl.b32 	%r401, %r221, 2;
	add.s32 	%r402, %r152, %r401;
	ld.shared.u32 	%r636, [%r402];
$L__BB16_122:
	setp.ge.s32 	%p73, %r221, %r192;
	mov.pred 	%p194, 0;
	@%p73 bra 	$L__BB16_124;
	setp.ge.s32 	%p74, %r222, %r191;
	setp.lt.u32 	%p75, %r636, %r637;
	or.pred  	%p194, %p74, %p75;
$L__BB16_124:
	selp.b32 	%r227, %r636, %r637, %p194;
	selp.u32 	%r403, 1, 0, %p194;
	add.s32 	%r228, %r221, %r403;
	not.pred 	%p76, %p194;
	selp.u32 	%r404, 1, 0, %p76;
	add.s32 	%r229, %r222, %r404;
	@%p194 bra 	$L__BB16_126;
	shl.b32 	%r405, %r229, 2;
	add.s32 	%r406, %r152, %r405;
	ld.shared.u32 	%r637, [%r406];
	bra.uni 	$L__BB16_127;
$L__BB16_126:
	shl.b32 	%r407, %r228, 2;
	add.s32 	%r408, %r152, %r407;
	ld.shared.u32 	%r636, [%r408];
$L__BB16_127:
	setp.ge.s32 	%p78, %r228, %r192;
	mov.pred 	%p195, 0;
	@%p78 bra 	$L__BB16_129;
	setp.ge.s32 	%p79, %r229, %r191;
	setp.lt.u32 	%p80, %r636, %r637;
	or.pred  	%p195, %p79, %p80;
$L__BB16_129:
	selp.b32 	%r234, %r636, %r637, %p195;
	selp.u32 	%r409, 1, 0, %p195;
	add.s32 	%r235, %r228, %r409;
	not.pred 	%p81, %p195;
	selp.u32 	%r410, 1, 0, %p81;
	add.s32 	%r236, %r229, %r410;
	@%p195 bra 	$L__BB16_131;
	shl.b32 	%r411, %r236, 2;
	add.s32 	%r412, %r152, %r411;
	ld.shared.u32 	%r637, [%r412];
	bra.uni 	$L__BB16_132;
$L__BB16_131:
	shl.b32 	%r413, %r235, 2;
	add.s32 	%r414, %r152, %r413;
	ld.shared.u32 	%r636, [%r414];
$L__BB16_132:
	setp.ge.s32 	%p83, %r235, %r192;
	mov.pred 	%p196, 0;
	@%p83 bra 	$L__BB16_134;
	setp.ge.s32 	%p84, %r236, %r191;
	setp.lt.u32 	%p85, %r636, %r637;
	or.pred  	%p196, %p84, %p85;
$L__BB16_134:
	selp.b32 	%r241, %r636, %r637, %p196;
	selp.u32 	%r415, 1, 0, %p196;
	add.s32 	%r242, %r235, %r415;
	not.pred 	%p86, %p196;
	selp.u32 	%r416, 1, 0, %p86;
	add.s32 	%r243, %r236, %r416;
	@%p196 bra 	$L__BB16_136;
	shl.b32 	%r417, %r243, 2;
	add.s32 	%r418, %r152, %r417;
	ld.shared.u32 	%r637, [%r418];
	bra.uni 	$L__BB16_137;
$L__BB16_136:
	shl.b32 	%r419, %r242, 2;
	add.s32 	%r420, %r152, %r419;
	ld.shared.u32 	%r636, [%r420];
$L__BB16_137:
	setp.ge.s32 	%p88, %r242, %r192;
	mov.pred 	%p197, 0;
	@%p88 bra 	$L__BB16_139;
	setp.ge.s32 	%p89, %r243, %r191;
	setp.lt.u32 	%p90, %r636, %r637;
	or.pred  	%p197, %p89, %p90;
$L__BB16_139:
	selp.b32 	%r248, %r636, %r637, %p197;
	selp.u32 	%r421, 1, 0, %p197;
	add.s32 	%r249, %r242, %r421;
	not.pred 	%p91, %p197;
	selp.u32 	%r422, 1, 0, %p91;
	add.s32 	%r250, %r243, %r422;
	@%p197 bra 	$L__BB16_141;
	shl.b32 	%r423, %r250, 2;
	add.s32 	%r424, %r152, %r423;
	ld.shared.u32 	%r637, [%r424];
	bra.uni 	$L__BB16_142;
$L__BB16_141:
	shl.b32 	%r425, %r249, 2;
	add.s32 	%r426, %r152, %r425;
	ld.shared.u32 	%r636, [%r426];
$L__BB16_142:
	setp.ge.s32 	%p93, %r249, %r192;
	mov.pred 	%p198, 0;
	@%p93 bra 	$L__BB16_144;
	setp.ge.s32 	%p94, %r250, %r191;
	setp.lt.u32 	%p95, %r636, %r637;
	or.pred  	%p198, %p94, %p95;
$L__BB16_144:
	selp.b32 	%r255, %r636, %r637, %p198;
	selp.u32 	%r427, 1, 0, %p198;
	add.s32 	%r256, %r249, %r427;
	not.pred 	%p96, %p198;
	selp.u32 	%r428, 1, 0, %p96;
	add.s32 	%r257, %r250, %r428;
	@%p198 bra 	$L__BB16_146;
	shl.b32 	%r429, %r257, 2;
	add.s32 	%r430, %r152, %r429;
	ld.shared.u32 	%r637, [%r430];
	bra.uni 	$L__BB16_147;
$L__BB16_146:
	shl.b32 	%r431, %r256, 2;
	add.s32 	%r432, %r152, %r431;
	ld.shared.u32 	%r636, [%r432];
$L__BB16_147:
	setp.ge.u32 	%p97, %r153, %r126;
	setp.lt.s32 	%p98, %r256, %r192;
	setp.lt.s32 	%p99, %r257, %r191;
	min.u32 	%r433, %r636, %r637;
	selp.b32 	%r434, %r433, %r636, %p99;
	selp.b32 	%r262, %r434, %r637, %p98;
	bar.warp.sync 	%r128;
	mul.wide.u32 	%rd40, %r153, 4;
	add.s64 	%rd14, %rd12, %rd40;
	@%p97 bra 	$L__BB16_149;
	st.global.u32 	[%rd14], %r206;
$L__BB16_149:
	setp.ge.u32 	%p100, %r156, %r126;
	@%p100 bra 	$L__BB16_151;
	st.global.u32 	[%rd14+4], %r213;
$L__BB16_151:
	setp.ge.u32 	%p101, %r157, %r126;
	@%p101 bra 	$L__BB16_153;
	st.global.u32 	[%rd14+8], %r220;
$L__BB16_153:
	setp.ge.u32 	%p102, %r158, %r126;
	@%p102 bra 	$L__BB16_155;
	st.global.u32 	[%rd14+12], %r227;
$L__BB16_155:
	setp.ge.u32 	%p103, %r159, %r126;
	@%p103 bra 	$L__BB16_157;
	st.global.u32 	[%rd14+16], %r234;
$L__BB16_157:
	setp.ge.u32 	%p104, %r160, %r126;
	@%p104 bra 	$L__BB16_159;
	st.global.u32 	[%rd14+20], %r241;
$L__BB16_159:
	setp.ge.u32 	%p105, %r161, %r126;
	@%p105 bra 	$L__BB16_161;
	st.global.u32 	[%rd14+24], %r248;
$L__BB16_161:
	setp.ge.u32 	%p106, %r162, %r126;
	@%p106 bra 	$L__BB16_163;
	st.global.u32 	[%rd14+28], %r255;
$L__BB16_163:
	setp.ge.u32 	%p107, %r163, %r126;
	@%p107 bra 	$L__BB16_165;
	st.global.u32 	[%rd14+32], %r262;
$L__BB16_165:
	ret;

}
	// .globl	_ZN3cub18CUB_300001_SM_10006detail14segmented_sort33DeviceSegmentedSortFallbackKernelILNS0_9SortOrderE0ENS2_10policy_hubIjNS0_8NullTypeEE9Policy860EjS6_PmS9_lEEvPKT1_PSA_NS1_20device_double_bufferISA_EEPKT2_PSG_NSE_ISG_EET3_T4_
.visible .entry _ZN3cub18CUB_300001_SM_10006detail14segmented_sort33DeviceSegmentedSortFallbackKernelILNS0_9SortOrderE0ENS2_10policy_hubIjNS0_8NullTypeEE9Policy860EjS6_PmS9_lEEvPKT1_PSA_NS1_20device_double_bufferISA_EEPKT2_PSG_NSE_ISG_EET3_T4_(
	.param .u64 .ptr .align 1 _ZN3cub18CUB_300001_SM_10006detail14segmented_sort33DeviceSegmentedSortFallbackKernelILNS0_9SortOrderE0ENS2_10policy_hubIjNS0_8NullTypeEE9Policy860EjS6_PmS9_lEEvPKT1_PSA_NS1_20device_double_bufferISA_EEPKT2_PSG_NSE_ISG_EET3_T4__param_0,
	.param .u64 .ptr .align 1 _ZN3cub18CUB_300001_SM_10006detail14segmented_sort33DeviceSegmentedSortFallbackKernelILNS0_9SortOrderE0ENS2_10policy_hubIjNS0_8NullTypeEE9Policy860EjS6_PmS9_lEEvPKT1_PSA_NS1_20device_double_bufferISA_EEPKT2_PSG_NSE_ISG_EET3_T4__param_1,
	.param .align 8 .b8 _ZN3cub18CUB_300001_SM_10006detail14segmented_sort33DeviceSegmentedSortFallbackKernelILNS0_9SortOrderE0ENS2_10policy_hubIjNS0_8NullTypeEE9Policy860EjS6_PmS9_lEEvPKT1_PSA_NS1_20device_double_bufferISA_EEPKT2_PSG_NSE_ISG_EET3_T4__param_2[16],
	.param .u64 .ptr .align 1 _ZN3cub18CUB_300001_SM_10006detail14segmented_sort33DeviceSegmentedSortFallbackKernelILNS0_9SortOrderE0ENS2_10policy_hubIjNS0_8NullTypeEE9Policy860EjS6_PmS9_lEEvPKT1_PSA_NS1_20device_double_bufferISA_EEPKT2_PSG_NSE_ISG_EET3_T4__param_3,
	.param .u64 .ptr .align 1 _ZN3cub18CUB_300001_SM_10006detail14segmented_sort33DeviceSegmentedSortFallbackKernelILNS0_9SortOrderE0ENS2_10policy_hubIjNS0_8NullTypeEE9Policy860EjS6_PmS9_lEEvPKT1_PSA_NS1_20device_double_bufferISA_EEPKT2_PSG_NSE_ISG_EET3_T4__param_4,
	.param .align 8 .b8 _ZN3cub18CUB_300001_SM_10006detail14segmented_sort33DeviceSegmentedSortFallbackKernelILNS0_9SortOrderE0ENS2_10policy_hubIjNS0_8NullTypeEE9Policy860EjS6_PmS9_lEEvPKT1_PSA_NS1_20device_double_bufferISA_EEPKT2_PSG_NSE_ISG_EET3_T4__param_5[16],
	.param .u64 .ptr .align 1 _ZN3cub18CUB_300001_SM_10006detail14segmented_sort33DeviceSegmentedSortFallbackKernelILNS0_9SortOrderE0ENS2_10policy_hubIjNS0_8NullTypeEE9Policy860EjS6_PmS9_lEEvPKT1_PSA_NS1_20device_double_bufferISA_EEPKT2_PSG_NSE_ISG_EET3_T4__param_6,
	.param .u64 .ptr .align 1 _ZN3cub18CUB_300001_SM_10006detail14segmented_sort33DeviceSegmentedSortFallbackKernelILNS0_9SortOrderE0ENS2_10policy_hubIjNS0_8NullTypeEE9Policy860EjS6_PmS9_lEEvPKT1_PSA_NS1_20device_double_bufferISA_EEPKT2_PSG_NSE_ISG_EET3_T4__param_7
)
.maxntid 256
{
	.reg .pred 	%p<469>;
	.reg .b16 	%rs<427>;
	.reg .b32 	%r<6442>;
	.reg .b64 	%rd<1805>;
	// demoted variable
	.shared .align 16 .b8 _ZZN3cub18CUB_300001_SM_10006detail14segmented_sort33DeviceSegmentedSortFallbackKernelILNS0_9SortOrderE0ENS2_10policy_hubIjNS0_8NullTypeEE9Policy860EjS6_PmS9_lEEvPKT1_PSA_NS1_20device_double_bufferISA_EEPKT2_PSG_NSE_ISG_EET3_T4_E12temp_storage[33856];
	ld.param.u64 	%rd228, [_ZN3cub18CUB_300001_SM_10006detail14segmented_sort33DeviceSegmentedSortFallbackKernelILNS0_9SortOrderE0ENS2_10policy_hubIjNS0_8NullTypeEE9Policy860EjS6_PmS9_lEEvPKT1_PSA_NS1_20device_double_bufferISA_EEPKT2_PSG_NSE_ISG_EET3_T4__param_0];
	ld.param.u64 	%rd1, [_ZN3cub18CUB_300001_SM_10006detail14segmented_sort33DeviceSegmentedSortFallbackKernelILNS0_9SortOrderE0ENS2_10policy_hubIjNS0_8NullTypeEE9Policy860EjS6_PmS9_lEEvPKT1_PSA_NS1_20device_double_bufferISA_EEPKT2_PSG_NSE_ISG_EET3_T4__param_2];
	ld.param.u64 	%rd2, [_ZN3cub18CUB_300001_SM_10006detail14segmented_sort33DeviceSegmentedSortFallbackKernelILNS0_9SortOrderE0ENS2_10policy_hubIjNS0_8NullTypeEE9Policy860EjS6_PmS9_lEEvPKT1_PSA_NS1_20device_double_bufferISA_EEPKT2_PSG_NSE_ISG_EET3_T4__param_2+8];
	ld.param.u64 	%rd229, [_ZN3cub18CUB_300001_SM_10006detail14segmented_sort33DeviceSegmentedSortFallbackKernelILNS0_9SortOrderE0ENS2_10policy_hubIjNS0_8NullTypeEE9Policy860EjS6_PmS9_lEEvPKT1_PSA_NS1_20device_double_bufferISA_EEPKT2_PSG_NSE_ISG_EET3_T4__param_1];
	ld.param.u64 	%rd230, [_ZN3cub18CUB_300001_SM_10006detail14segmented_sort33DeviceSegmentedSortFallbackKernelILNS0_9SortOrderE0ENS2_10policy_hubIjNS0_8NullTypeEE9Policy860EjS6_PmS9_lEEvPKT1_PSA_NS1_20device_double_bufferISA_EEPKT2_PSG_NSE_ISG_EET3_T4__param_6];
	ld.param.u64 	%rd231, [_ZN3cub18CUB_300001_SM_10006detail14segmented_sort33DeviceSegmentedSortFallbackKernelILNS0_9SortOrderE0ENS2_10policy_hubIjNS0_8NullTypeEE9Policy860EjS6_PmS9_lEEvPKT1_PSA_NS1_20device_double_bufferISA_EEPKT2_PSG_NSE_ISG_EET3_T4__param_7];
	cvta.to.global.u64 	%rd232, %rd231;
	cvta.to.global.u64 	%rd233, %rd230;
	mov.u32 	%r1197, %ctaid.x;
	mul.wide.u32 	%rd234, %r1197, 8;
	add.s64 	%rd235, %rd233, %rd234;
	ld.global.u64 	%rd3, [%rd235];
	add.s64 	%rd236, %rd232, %rd234;
	ld.global.u64 	%rd237, [%rd236];
	sub.s64 	%rd4, %rd237, %rd3;
	setp.lt.s64 	%p13, %rd4, 1;
	@%p13 bra 	$L__BB17_661;
	cvta.to.global.u64 	%rd5, %rd228;
	cvta.to.global.u64 	%rd6, %rd229;
	shl.b64 	%rd238, %rd3, 2;
	add.s64 	%rd7, %rd6, %rd238;
	setp.gt.u64 	%p14, %rd4, 112;
	@%p14 bra 	$L__BB17_76;
	mov.u32 	%r6035, %tid.x;
	setp.gt.u32 	%p394, %r6035, 15;
	@%p394 bra 	$L__BB17_661;
	add.s64 	%rd8, %rd228, %rd238;
	cvt.u32.u64 	%r1, %rd4;
	// begin inline asm
	mov.u32 %r6036, %laneid;
	// end inline asm
	and.b32  	%r2, %r6036, 15;
	and.b32  	%r6037, %r6036, -16;
	mov.b32 	%r6038, 65535;
	shl.b32 	%r3, %r6038, %r6037;
	setp.gt.u64 	%p395, %rd4, 2;
	@%p395 bra 	$L__BB17_11;
	setp.ne.s64 	%p457, %rd4, 1;
	@%p457 bra 	$L__BB17_7;
	setp.ne.s32 	%p460, %r2, 0;
	setp.eq.s64 	%p461, %rd5, %rd6;
	or.pred  	%p462, %p461, %p460;
	@%p462 bra 	$L__BB17_661;
	// begin inline asm
	ld.global.nc.u32 %r6183, [%rd8];
	// end inline asm
	st.global.u32 	[%rd7], %r6183;
	bra.uni 	$L__BB17_661;
$L__BB17_7:
	setp.ne.s32 	%p458, %r2, 0;
	@%p458 bra 	$L__BB17_661;
	// begin inline asm
	ld.global.nc.u32 %r6181, [%rd8];
	// end inline asm
	add.s64 	%rd1696, %rd8, 4;
	// begin inline asm
	ld.global.nc.u32 %r6182, [%rd1696];
	// end inline asm
	setp.gt.u32 	%p459, %r6181, %r6182;
	@%p459 bra 	$L__BB17_10;
	st.global.u32 	[%rd7], %r6181;
	st.global.u32 	[%rd7+4], %r6182;
	bra.uni 	$L__BB17_661;
$L__BB17_10:
	st.global.u32 	[%rd7], %r6182;
	st.global.u32 	[%rd7+4], %r6181;
	bra.uni 	$L__BB17_661;
$L__BB17_11:
	setp.ge.u32 	%p396, %r2, %r1;
	mul.wide.u32 	%rd1686, %r2, 4;
	add.s64 	%rd9, %rd8, %rd1686;
	mov.b32 	%r6184, -1;
	@%p396 bra 	$L__BB17_13;
	// begin inline asm
	ld.global.nc.u32 %r6184, [%rd9];
	// end inline asm
$L__BB17_13:
	or.b32  	%r6042, %r2, 16;
	setp.ge.u32 	%p397, %r6042, %r1;
	mov.b32 	%r6185, -1;
	@%p397 bra 	$L__BB17_15;
	add.s64 	%rd1688, %rd9, 64;
	// begin inline asm
	ld.global.nc.u32 %r6185, [%rd1688];
	// end inline asm
$L__BB17_15:
	or.b32  	%r6045, %r2, 32;
	setp.ge.u32 	%p398, %r6045, %r1;
	mov.b32 	%r6186, -1;
	@%p398 bra 	$L__BB17_17;
	add.s64 	%rd1689, %rd9, 128;
	// begin inline asm
	ld.global.nc.u32 %r6186, [%rd1689];
	// end inline asm
$L__BB17_17:
	or.b32  	%r6048, %r2, 48;
	setp.ge.u32 	%p399, %r6048, %r1;
	mov.b32 	%r6187, -1;
	@%p399 bra 	$L__BB17_19;
	add.s64 	%rd1690, %rd9, 192;
	// begin inline asm
	ld.global.nc.u32 %r6187, [%rd1690];
	// end inline asm
$L__BB17_19:
	or.b32  	%r6051, %r2, 64;
	setp.ge.u32 	%p400, %r6051, %r1;
	mov.b32 	%r6188, -1;
	@%p400 bra 	$L__BB17_21;
	add.s64 	%rd1691, %rd9, 256;
	// begin inline asm
	ld.global.nc.u32 %r6188, [%rd1691];
	// end inline asm
$L__BB17_21:
	or.b32  	%r6054, %r2, 80;
	setp.ge.u32 	%p401, %r6054, %r1;
	mov.b32 	%r6189, -1;
	@%p401 bra 	$L__BB17_23;
	add.s64 	%rd1692, %rd9, 320;
	// begin inline asm
	ld.global.nc.u32 %r6189, [%rd1692];
	// end inline asm
$L__BB17_23:
	or.b32  	%r6057, %r2, 96;
	setp.ge.u32 	%p402, %r6057, %r1;
	mov.b32 	%r6190, -1;
	@%p402 bra 	$L__BB17_25;
	add.s64 	%rd1693, %rd9, 384;
	// begin inline asm
	ld.global.nc.u32 %r6190, [%rd1693];
	// end inline asm
$L__BB17_25:
	shl.b32 	%r6059, %r2, 2;
	mov.u32 	%r6060, _ZZN3cub18CUB_300001_SM_10006detail14segmented_sort33DeviceSegmentedSortFallbackKernelILNS0_9SortOrderE0ENS2_10policy_hubIjNS0_8NullTypeEE9Policy860EjS6_PmS9_lEEvPKT1_PSA_NS1_20device_double_bufferISA_EEPKT2_PSG_NSE_ISG_EET3_T4_E12temp_storage;
	add.s32 	%r6061, %r6060, %r6059;
	st.shared.u32 	[%r6061], %r6184;
	st.shared.u32 	[%r6061+64], %r6185;
	st.shared.u32 	[%r6061+128], %r6186;
	st.shared.u32 	[%r6061+192], %r6187;
	st.shared.u32 	[%r6061+256], %r6188;
	st.shared.u32 	[%r6061+320], %r6189;
	st.shared.u32 	[%r6061+384], %r6190;
	bar.warp.sync 	%r3;
	mul.lo.s32 	%r20, %r2, 7;
	mad.lo.s32 	%r21, %r2, 24, %r6061;
	ld.shared.u32 	%r6204, [%r21];
	add.s32 	%r23, %r20, 1;
	ld.shared.u32 	%r6062, [%r21+4];
	add.s32 	%r24, %r20, 2;
	ld.shared.u32 	%r6063, [%r21+8];
	add.s32 	%r25, %r20, 3;
	ld.shared.u32 	%r6064, [%r21+12];
	add.s32 	%r26, %r20, 4;
	ld.shared.u32 	%r6065, [%r21+16];
	add.s32 	%r27, %r20, 5;
	ld.shared.u32 	%r6066, [%r21+20];
	add.s32 	%r28, %r20, 6;
	ld.shared.u32 	%r6067, [%r21+24];
	bar.warp.sync 	%r3;
	setp.lt.u32 	%p403, %r23, %r1;
	selp.b32 	%r6203, %r6062, -1, %p403;
	setp.lt.u32 	%p404, %r24, %r1;
	selp.b32 	%r6202, %r6063, -1, %p404;
	setp.lt.u32 	%p405, %r25, %r1;
	selp.b32 	%r6201, %r6064, -1, %p405;
	setp.lt.u32 	%p406, %r26, %r1;
	selp.b32 	%r6200, %r6065, -1, %p406;
	setp.lt.u32 	%p407, %r27, %r1;
	selp.b32 	%r6199, %r6066, -1, %p407;
	setp.lt.u32 	%p408, %r28, %r1;
	selp.b32 	%r6198, %r6067, -1, %p408;
	setp.ge.u32 	%p409, %r20, %r1;
	@%p409 bra 	$L__BB17_27;
	max.u32 	%r6068, %r6203, %r6204;
	min.u32 	%r6069, %r6203, %r6204;
	max.u32 	%r6070, %r6201, %r6202;
	min.u32 	%r6071, %r6201, %r6202;
	max.u32 	%r6072, %r6199, %r6200;
	min.u32 	%r6073, %r6199, %r6200;
	max.u32 	%r6074, %r6071, %r6068;
	min.u32 	%r6075, %r6071, %r6068;
	max.u32 	%r6076, %r6073, %r6070;
	min.u32 	%r6077, %r6073, %r6070;
	max.u32 	%r6078, %r6198, %r6072;
	min.u32 	%r6079, %r6198, %r6072;
	setp.lt.u32 	%p410, %r6071, %r6069;
	selp.b32 	%r6080, %r6069, %r6075, %p410;
	selp.b32 	%r6081, %r6075, %r6069, %p410;
	max.u32 	%r6082, %r6077, %r6074;
	min.u32 	%r6083, %r6077, %r6074;
	max.u32 	%r6084, %r6079, %r6076;
	min.u32 	%r6085, %r6079, %r6076;
	max.u32 	%r6086, %r6083, %r6080;
	min.u32 	%r6087, %r6083, %r6080;
	max.u32 	%r6088, %r6085, %r6082;
	min.u32 	%r6089, %r6085, %r6082;
	setp.gt.u32 	%p411, %r6076, %r6078;
	selp.b32 	%r6090, %r6084, %r6078, %p411;
	selp.b32 	%r6091, %r6078, %r6084, %p411;
	max.u32 	%r6092, %r6087, %r6081;
	min.u32 	%r6093, %r6087, %r6081;
	max.u32 	%r6094, %r6089, %r6086;
	min.u32 	%r6095, %r6089, %r6086;
	max.u32 	%r6096, %r6091, %r6088;
	min.u32 	%r6097, %r6091, %r6088;
	max.u32 	%r6098, %r6095, %r6092;
	min.u32 	%r6099, %r6095, %r6092;
	max.u32 	%r6100, %r6097, %r6094;
	min.u32 	%r6101, %r6097, %r6094;
	max.u32 	%r6198, %r6090, %r6096;
	min.u32 	%r6102, %r6090, %r6096;
	setp.lt.u32 	%p412, %r6095, %r6093;
	selp.b32 	%r6203, %r6093, %r6099, %p412;
	selp.b32 	%r6204, %r6099, %r6093, %p412;
	max.u32 	%r6201, %r6101, %r6098;
	min.u32 	%r6202, %r6101, %r6098;
	max.u32 	%r6199, %r6102, %r6100;
	min.u32 	%r6200, %r6102, %r6100;
$L__BB17_27:
	mov.b32 	%r6205, 2;
$L__BB17_28:
	bar.warp.sync 	%r3;
	add.s32 	%r6104, %r6205, -1;
	shr.u32 	%r6105, %r6205, 1;
	st.shared.u32 	[%r21], %r6204;
	st.shared.u32 	[%r21+4], %r6203;
	st.shared.u32 	[%r21+8], %r6202;
	st.shared.u32 	[%r21+12], %r6201;
	st.shared.u32 	[%r21+16], %r6200;
	st.shared.u32 	[%r21+20], %r6199;
	st.shared.u32 	[%r21+24], %r6198;
	bar.warp.sync 	%r3;
	neg.s32 	%r6106, %r6205;
	and.b32  	%r6107, %r2, %r6106;
	mul.lo.s32 	%r6108, %r6107, 7;
	mul.lo.s32 	%r6109, %r6105, 7;
	and.b32  	%r6110, %r6104, %r2;
	mul.lo.s32 	%r6111, %r6110, 7;
	min.s32 	%r57, %r6111, %r1;
	min.s32 	%r58, %r6108, %r1;
	add.s32 	%r6112, %r58, %r6109;
	min.s32 	%r59, %r6112, %r1;
	add.s32 	%r6113, %r59, %r6109;
	min.s32 	%r60, %r6113, %r1;
	sub.s32 	%r6114, %r59, %r58;
	sub.s32 	%r6115, %r60, %r59;
	setp.lt.s32 	%p413, %r57, %r6115;
	sub.s32 	%r6116, %r57, %r6115;
	selp.b32 	%r6208, 0, %r6116, %p413;
	min.s32 	%r6206, %r6114, %r57;
	setp.ge.s32 	%p414, %r6208, %r6206;
	@%p414 bra 	$L__BB17_31;
	add.s32 	%r63, %r59, %r57;
$L__BB17_30:
	sub.s32 	%r6117, %r6206, %r6208;
	shr.u32 	%r6118, %r6117, 31;
	add.s32 	%r6119, %r6117, %r6118;
	shr.s32 	%r6120, %r6119, 1;
	add.s32 	%r6121, %r6120, %r6208;
	add.s32 	%r6122, %r6121, %r58;
	shl.b32 	%r6123, %r6122, 2;
	add.s32 	%r6125, %r6060, %r6123;
	ld.shared.u32 	%r6126, [%r6125];
	not.b32 	%r6127, %r6121;
	add.s32 	%r6128, %r63, %r6127;
	shl.b32 	%r6129, %r6128, 2;
	add.s32 	%r6130, %r6060, %r6129;
	ld.shared.u32 	%r6131, [%r6130];
	setp.lt.u32 	%p415, %r6131, %r6126;
	add.s32 	%r6132, %r6121, 1;
	selp.b32 	%r6208, %r6208, %r6132, %p415;
	selp.b32 	%r6206, %r6121, %r6206, %p415;
	setp.lt.s32 	%p416, %r6208, %r6206;
	@%p416 bra 	$L__BB17_30;
$L__BB17_31:
	add.s32 	%r69, %r6208, %r58;
	add.s32 	%r6133, %r59, %r57;
	sub.s32 	%r70, %r6133, %r6208;
	shl.b32 	%r6134, %r69, 2;
	add.s32 	%r71, %r6060, %r6134;
	ld.shared.u32 	%r6211, [%r71];
	shl.b32 	%r6136, %r70, 2;
	add.s32 	%r73, %r6060, %r6136;
	ld.shared.u32 	%r6210, [%r73];
	setp.ge.s32 	%p418, %r70, %r60;
	mov.pred 	%p463, 0;
	@%p418 bra 	$L__BB17_33;
	setp.ge.s32 	%p419, %r69, %r59;
	setp.lt.u32 	%p420, %r6210, %r6211;
	or.pred  	%p463, %p419, %p420;
$L__BB17_33:
	selp.b32 	%r6204, %r6210, %r6211, %p463;
	selp.u32 	%r6137, 1, 0, %p463;
	add.s32 	%r76, %r70, %r6137;
	not.pred 	%p421, %p463;
	selp.u32 	%r6138, 1, 0, %p421;
	add.s32 	%r77, %r69, %r6138;
	@%p421 bra 	$L__BB17_35;
	ld.shared.u32 	%r6210, [%r73+4];
	bra.uni 	$L__BB17_36;
$L__BB17_35:
	ld.shared.u32 	%r6211, [%r71+4];
$L__BB17_36:
	setp.ge.s32 	%p423, %r76, %r60;
	mov.pred 	%p464, 0;
	@%p423 bra 	$L__BB17_38;
	setp.ge.s32 	%p424, %r77, %r59;
	setp.lt.u32 	%p425, %r6210, %r6211;
	or.pred  	%p464, %p424, %p425;
$L__BB17_38:
	selp.b32 	%r6203, %r6210, %r6211, %p464;
	selp.u32 	%r6139, 1, 0, %p464;
	add.s32 	%r83, %r76, %r6139;
	not.pred 	%p426, %p464;
	selp.u32 	%r6140, 1, 0, %p426;
	add.s32 	%r84, %r77, %r6140;
	@%p464 bra 	$L__BB17_40;
	shl.b32 	%r6141, %r84, 2;
	add.s32 	%r6143, %r6060, %r6141;
	ld.shared.u32 	%r6211, [%r6143];
	bra.uni 	$L__BB17_41;
$L__BB17_40:
	shl.b32 	%r6144, %r83, 2;
	add.s32 	%r6146, %r6060, %r6144;
	ld.shared.u32 	%r6210, [%r6146];
$L__BB17_41:
	setp.ge.s32 	%p428, %r83, %r60;
	mov.pred 	%p465, 0;
	@%p428 bra 	$L__BB17_43;
	setp.ge.s32 	%p429, %r84, %r59;
	setp.lt.u32 	%p430, %r6210, %r6211;
	or.pred  	%p465, %p429, %p430;
$L__BB17_43:
	selp.b32 	%r6202, %r6210, %r6211, %p465;
	selp.u32 	%r6147, 1, 0, %p465;
	add.s32 	%r90, %r83, %r6147;
	not.pred 	%p431, %p465;
	selp.u32 	%r6148, 1, 0, %p431;
	add.s32 	%r91, %r84, %r6148;
	@%p465 bra 	$L__BB17_45;
	shl.b32 	%r6149, %r91, 2;
	add.s32 	%r6151, %r6060, %r6149;
	ld.shared.u32 	%r6211, [%r6151];
	bra.uni 	$L__BB17_46;
$L__BB17_45:
	shl.b32 	%r6152, %r90, 2;
	add.s32 	%r6154, %r6060, %r6152;
	ld.shared.u32 	%r6210, [%r6154];
$L__BB17_46:
	setp.ge.s32 	%p433, %r90, %r60;
	mov.pred 	%p466, 0;
	@%p433 bra 	$L__BB17_48;
	setp.ge.s32 	%p434, %r91, %r59;
	setp.lt.u32 	%p435, %r6210, %r6211;
	or.pred  	%p466, %p434, %p435;
$L__BB17_48:
	selp.b32 	%r6201, %r6210, %r6211, %p466;
	selp.u32 	%r6155, 1, 0, %p466;
	add.s32 	%r97, %r90, %r6155;
	not.pred 	%p436, %p466;
	selp.u32 	%r6156, 1, 0, %p436;
	add.s32 	%r98, %r91, %r6156;
	@%p466 bra 	$L__BB17_50;
	shl.b32 	%r6157, %r98, 2;
	add.s32 	%r6159, %r6060, %r6157;
	ld.shared.u32 	%r6211, [%r6159];
	bra.uni 	$L__BB17_51;
$L__BB17_50:
	shl.b32 	%r6160, %r97, 2;
	add.s32 	%r6162, %r6060, %r6160;
	ld.shared.u32 	%r6210, [%r6162];
$L__BB17_51:
	setp.ge.s32 	%p438, %r97, %r60;
	mov.pred 	%p467, 0;
	@%p438 bra 	$L__BB17_53;
	setp.ge.s32 	%p439, %r98, %r59;
	setp.lt.u32 	%p440, %r6210, %r6211;
	or.pred  	%p467, %p439, %p440;
$L__BB17_53:
	selp.b32 	%r6200, %r6210, %r6211, %p467;
	selp.u32 	%r6163, 1, 0, %p467;
	add.s32 	%r104, %r97, %r6163;
	not.pred 	%p441, %p467;
	selp.u32 	%r6164, 1, 0, %p441;
	add.s32 	%r105, %r98, %r6164;
	@%p467 bra 	$L__BB17_55;
	shl.b32 	%r6165, %r105, 2;
	add.s32 	%r6167, %r6060, %r6165;
	ld.shared.u32 	%r6211, [%r6167];
	bra.uni 	$L__BB17_56;
$L__BB17_55:
	shl.b32 	%r6168, %r104, 2;
	add.s32 	%r6170, %r6060, %r6168;
	ld.shared.u32 	%r6210, [%r6170];
$L__BB17_56:
	setp.ge.s32 	%p443, %r104, %r60;
	mov.pred 	%p468, 0;
	@%p443 bra 	$L__BB17_58;
	setp.ge.s32 	%p444, %r105, %r59;
	setp.lt.u32 	%p445, %r6210, %r6211;
	or.pred  	%p468, %p444, %p445;
$L__BB17_58:
	selp.b32 	%r6199, %r6210, %r6211, %p468;
	selp.u32 	%r6171, 1, 0, %p468;
	add.s32 	%r111, %r104, %r6171;
	not.pred 	%p446, %p468;
	selp.u32 	%r6172, 1, 0, %p446;
	add.s32 	%r112, %r105, %r6172;
	@%p468 bra 	$L__BB17_60;
	shl.b32 	%r6173, %r112, 2;
	add.s32 	%r6175, %r6060, %r6173;
	ld.shared.u32 	%r6211, [%r6175];
	bra.uni 	$L__BB17_61;
$L__BB17_60:
	shl.b32 	%r6176, %r111, 2;
	add.s32 	%r6178, %r6060, %r6176;
	ld.shared.u32 	%r6210, [%r6178];
$L__BB17_61:
	setp.lt.s32 	%p447, %r111, %r60;
	setp.lt.s32 	%p448, %r112, %r59;
	min.u32 	%r6179, %r6210, %r6211;
	selp.b32 	%r6180, %r6179, %r6210, %p448;
	selp.b32 	%r6198, %r6180, %r6211, %p447;
	shl.b32 	%r118, %r6205, 1;
	setp.lt.u32 	%p449, %r6205, 9;
	mov.u32 	%r6205, %r118;
	@%p449 bra 	$L__BB17_28;
	bar.warp.sync 	%r3;
	setp.ge.s32 	%p450, %r20, %r1;
	mul.wide.u32 	%rd1694, %r20, 4;
	add.s64 	%rd10, %rd7, %rd1694;
	@%p450 bra 	$L__BB17_64;
	st.global.u32 	[%rd10], %r6204;
$L__BB17_64:
	setp.ge.s32 	%p451, %r23, %r1;
	@%p451 bra 	$L__BB17_66;
	st.global.u32 	[%rd10+4], %r6203;
$L__BB17_66:
	setp.ge.s32 	%p452, %r24, %r1;
	@%p452 bra 	$L__BB17_68;
	st.global.u32 	[%rd10+8], %r6202;
$L__BB17_68:
	setp.ge.s32 	%p453, %r25, %r1;
	@%p453 bra 	$L__BB17_70;
	st.global.u32 	[%rd10+12], %r6201;
$L__BB17_70:
	setp.ge.s32 	%p454, %r26, %r1;
	@%p454 bra 	$L__BB17_72;
	st.global.u32 	[%rd10+16], %r6200;
$L__BB17_72:
	setp.ge.s32 	%p455, %r27, %r1;
	@%p455 bra 	$L__BB17_74;
	st.global.u32 	[%rd10+20], %r6199;
$L__BB17_74:
	setp.ge.s32 	%p456, %r28, %r1;
	@%p456 bra 	$L__BB17_661;
	st.global.u32 	[%rd10+24], %r6198;
	bra.uni 	$L__BB17_661;
$L__BB17_76:
	add.s64 	%rd11, %rd5, %rd238;
	setp.gt.u64 	%p15, %rd4, 5887;
	@%p15 bra 	$L__BB17_175;
	cvt.u32.u64 	%r119, %rd4;
	mov.u32 	%r120, %tid.x;
	setp.ge.u32 	%p335, %r120, %r119;
	shl.b32 	%r5450, %r120, 2;
	cvt.u64.u32 	%rd1683, %r5450;
	add.s64 	%rd12, %rd11, %rd1683;
	mov.b32 	%r6221, -1;
	@%p335 bra 	$L__BB17_79;
	ld.global.u32 	%r6221, [%rd12];
$L__BB17_79:
	add.s32 	%r5452, %r120, 256;
	setp.ge.u32 	%p336, %r5452, %r119;
	mov.b32 	%r6222, -1;
	@%p336 bra 	$L__BB17_81;
	ld.global.u32 	%r6222, [%rd12+1024];
$L__BB17_81:
	add.s32 	%r5454, %r120, 512;
	setp.ge.u32 	%p337, %r5454, %r119;
	mov.b32 	%r6223, -1;
	@%p337 bra 	$L__BB17_83;
	ld.global.u32 	%r6223, [%rd12+2048];
$L__BB17_83:
	add.s32 	%r5456, %r120, 768;
	setp.ge.u32 	%p338, %r5456, %r119;
	mov.b32 	%r6224, -1;
	@%p338 bra 	$L__BB17_85;
	ld.global.u32 	%r6224, [%rd12+3072];
$L__BB17_85:
	or.b32  	%r5458, %r120, 1024;
	setp.ge.u32 	%p339, %r5458, %r119;
	mov.b32 	%r6225, -1;
	@%p339 bra 	$L__BB17_87;
	ld.global.u32 	%r6225, [%rd12+4096];
$L__BB17_87:
	add.s32 	%r5460, %r120, 1280;
	setp.ge.u32 	%p340, %r5460, %r119;
	mov.b32 	%r6226, -1;
	@%p340 bra 	$L__BB17_89;
	ld.global.u32 	%r6226, [%rd12+5120];
$L__BB17_89:
	add.s32 	%r5462, %r120, 1536;
	setp.ge.u32 	%p341, %r5462, %r119;
	mov.b32 	%r6227, -1;
	@%p341 bra 	$L__BB17_91;
	ld.global.u32 	%r6227, [%rd12+6144];
$L__BB17_91:
	add.s32 	%r5464, %r120, 1792;
	setp.ge.u32 	%p342, %r5464, %r119;
	mov.b32 	%r6228, -1;
	@%p342 bra 	$L__BB17_93;
	ld.global.u32 	%r6228, [%rd12+7168];
$L__BB17_93:
	or.b32  	%r5466, %r120, 2048;
	setp.ge.u32 	%p343, %r5466, %r119;
	mov.b32 	%r6229, -1;
	@%p343 bra 	$L__BB17_95;
	ld.global.u32 	%r6229, [%rd12+8192];
$L__BB17_95:
	add.s32 	%r5468, %r120, 2304;
	setp.ge.u32 	%p344, %r5468, %r119;
	mov.b32 	%r6230, -1;
	@%p344 bra 	$L__BB17_97;
	ld.global.u32 	%r6230, [%rd12+9216];
$L__BB17_97:
	add.s32 	%r5470, %r120, 2560;
	setp.ge.u32 	%p345, %r5470, %r119;
	mov.b32 	%r6231, -1;
	@%p345 bra 	$L__BB17_99;
	ld.global.u32 	%r6231, [%rd12+10240];
$L__BB17_99:
	add.s32 	%r5472, %r120, 2816;
	setp.ge.u32 	%p346, %r5472, %r119;
	mov.b32 	%r6232, -1;
	@%p346 bra 	$L__BB17_101;
	ld.global.u32 	%r6232, [%rd12+11264];
$L__BB17_101:
	or.b32  	%r5474, %r120, 3072;
	setp.ge.u32 	%p347, %r5474, %r119;
	mov.b32 	%r6233, -1;
	@%p347 bra 	$L__BB17_103;
	ld.global.u32 	%r6233, [%rd12+12288];
$L__BB17_103:
	add.s32 	%r5476, %r120, 3328;
	setp.ge.u32 	%p348, %r5476, %r119;
	mov.b32 	%r6234, -1;
	@%p348 bra 	$L__BB17_105;
	ld.global.u32 	%r6234, [%rd12+13312];
$L__BB17_105:
	add.s32 	%r5478, %r120, 3584;
	setp.ge.u32 	%p349, %r5478, %r119;
	mov.b32 	%r6235, -1;
	@%p349 bra 	$L__BB17_107;
	ld.global.u32 	%r6235, [%rd12+14336];
$L__BB17_107:
	add.s32 	%r5480, %r120, 3840;
	setp.ge.u32 	%p350, %r5480, %r119;
	mov.b32 	%r6236, -1;
	@%p350 bra 	$L__BB17_109;
	ld.global.u32 	%r6236, [%rd12+15360];
$L__BB17_109:
	or.b32  	%r5482, %r120, 4096;
	setp.ge.u32 	%p351, %r5482, %r119;
	mov.b32 	%r6237, -1;
	@%p351 bra 	$L__BB17_111;
	ld.global.u32 	%r6237, [%rd12+16384];
$L__BB17_111:
	add.s32 	%r5484, %r120, 4352;
	setp.ge.u32 	%p352, %r5484, %r119;
	mov.b32 	%r6238, -1;
	@%p352 bra 	$L__BB17_113;
	ld.global.u32 	%r6238, [%rd12+17408];
$L__BB17_113:
	add.s32 	%r5486, %r120, 4608;
	setp.ge.u32 	%p353, %r5486, %r119;
	mov.b32 	%r6239, -1;
	@%p353 bra 	$L__BB17_115;
	ld.global.u32 	%r6239, [%rd12+18432];
$L__BB17_115:
	add.s32 	%r5488, %r120, 4864;
	setp.ge.u32 	%p354, %r5488, %r119;
	mov.b32 	%r6240, -1;
	@%p354 bra 	$L__BB17_117;
	ld.global.u32 	%r6240, [%rd12+19456];
$L__BB17_117:
	or.b32  	%r5490, %r120, 5120;
	setp.ge.u32 	%p355, %r5490, %r119;
	mov.b32 	%r6241, -1;
	@%p355 bra 	$L__BB17_119;
	ld.global.u32 	%r6241, [%rd12+20480];
$L__BB17_119:
	add.s32 	%r5492, %r120, 5376;
	setp.ge.u32 	%p356, %r5492, %r119;
	mov.b32 	%r6242, -1;
	@%p356 bra 	$L__BB17_121;
	ld.global.u32 	%r6242, [%rd12+21504];
$L__BB17_121:
	add.s32 	%r5494, %r120, 5632;
	setp.ge.u32 	%p357, %r5494, %r119;
	mov.b32 	%r6243, -1;
	@%p357 bra 	$L__BB17_123;
	ld.global.u32 	%r6243, [%rd12+22528];
$L__BB17_123:
	// begin inline asm
	mov.u32 %r5495, %laneid;
	// end inline asm
	mov.u32 	%r5499, _ZZN3cub18CUB_300001_SM_10006detail14segmented_sort33DeviceSegmentedSortFallbackKernelILNS0_9SortOrderE0ENS2_10policy_hubIjNS0_8NullTypeEE9Policy860EjS6_PmS9_lEEvPKT1_PSA_NS1_20device_double_bufferISA_EEPKT2_PSG_NSE_ISG_EET3_T4_E12temp_storage;
	add.s32 	%r5500, %r5499, %r5450;
	st.shared.u32 	[%r5500], %r6221;
	st.shared.u32 	[%r5500+1024], %r6222;
	st.shared.u32 	[%r5500+2048], %r6223;
	st.shared.u32 	[%r5500+3072], %r6224;
	st.shared.u32 	[%r5500+4096], %r6225;
	st.shared.u32 	[%r5500+5120], %r6226;
	st.shared.u32 	[%r5500+6144], %r6227;
	st.shared.u32 	[%r5500+7168], %r6228;
	st.shared.u32 	[%r5500+8192], %r6229;
	st.shared.u32 	[%r5500+9216], %r6230;
	st.shared.u32 	[%r5500+10240], %r6231;
	st.shared.u32 	[%r5500+11264], %r6232;
	st.shared.u32 	[%r5500+12288], %r6233;
	st.shared.u32 	[%r5500+13312], %r6234;
	st.shared.u32 	[%r5500+14336], %r6235;
	st.shared.u32 	[%r5500+15360], %r6236;
	st.shared.u32 	[%r5500+16384], %r6237;
	st.shared.u32 	[%r5500+17408], %r6238;
	st.shared.u32 	[%r5500+18432], %r6239;
	st.shared.u32 	[%r5500+19456], %r6240;
	st.shared.u32 	[%r5500+20480], %r6241;
	st.shared.u32 	[%r5500+21504], %r6242;
	st.shared.u32 	[%r5500+22528], %r6243;
	bar.sync 	0;
	mad.lo.s32 	%r5501, %r120, 88, %r5500;
	ld.shared.u32 	%r6267, [%r5501];
	ld.shared.u32 	%r6266, [%r5501+4];
	ld.shared.u32 	%r6265, [%r5501+8];
	ld.shared.u32 	%r6264, [%r5501+12];
	ld.shared.u32 	%r6263, [%r5501+16];
	ld.shared.u32 	%r6262, [%r5501+20];
	ld.shared.u32 	%r6261, [%r5501+24];
	ld.shared.u32 	%r6260, [%r5501+28];
	ld.shared.u32 	%r6259, [%r5501+32];
	ld.shared.u32 	%r6258, [%r5501+36];
	ld.shared.u32 	%r6257, [%r5501+40];
	ld.shared.u32 	%r6256, [%r5501+44];
	ld.shared.u32 	%r6255, [%r5501+48];
	ld.shared.u32 	%r6254, [%r5501+52];
	ld.shared.u32 	%r6253, [%r5501+56];
	ld.shared.u32 	%r6252, [%r5501+60];
	ld.shared.u32 	%r6251, [%r5501+64];
	ld.shared.u32 	%r6250, [%r5501+68];
	ld.shared.u32 	%r6249, [%r5501+72];
	ld.shared.u32 	%r6248, [%r5501+76];
	ld.shared.u32 	%r6247, [%r5501+80];
	ld.shared.u32 	%r6246, [%r5501+84];
	ld.shared.u32 	%r6245, [%r5501+88];
	bar.sync 	0;
	mov.b32 	%r6244, 0;
	mov.u32 	%r6269, %r6244;
$L__BB17_124:
	setp.ne.s32 	%p358, %r5495, 31;
	add.s32 	%r5604, %r6244, 32;
	min.u32 	%r5504, %r5604, 6;
	mov.u32 	%r217, %tid.x;
	shl.b32 	%r5605, %r217, 2;
	mov.u32 	%r5606, _ZZN3cub18CUB_300001_SM_10006detail14segmented_sort33DeviceSegmentedSortFallbackKernelILNS0_9SortOrderE0ENS2_10policy_hubIjNS0_8NullTypeEE9Policy860EjS6_PmS9_lEEvPKT1_PSA_NS1_20device_double_bufferISA_EEPKT2_PSG_NSE_ISG_EET3_T4_E12temp_storage;
	add.s32 	%r5607, %r5606, %r5605;
	mad.lo.s32 	%r5608, %r217, 88, %r5607;
	mad.lo.s32 	%r5609, %r217, -88, %r5608;
	mov.b32 	%r5601, 0;
	st.shared.u32 	[%r5609], %r5601;
	st.shared.u32 	[%r5609+1024], %r5601;
	st.shared.u32 	[%r5609+2048], %r5601;
	st.shared.u32 	[%r5609+3072], %r5601;
	st.shared.u32 	[%r5609+4096], %r5601;
	st.shared.u32 	[%r5609+5120], %r5601;
	st.shared.u32 	[%r5609+6144], %r5601;
	st.shared.u32 	[%r5609+7168], %r5601;
	st.shared.u32 	[%r5609+8192], %r5601;
	st.shared.u32 	[%r5609+9216], %r5601;
	st.shared.u32 	[%r5609+10240], %r5601;
	st.shared.u32 	[%r5609+11264], %r5601;
	st.shared.u32 	[%r5609+12288], %r5601;
	st.shared.u32 	[%r5609+13312], %r5601;
	st.shared.u32 	[%r5609+14336], %r5601;
	st.shared.u32 	[%r5609+15360], %r5601;
	st.shared.u32 	[%r5609+16384], %r5601;
	st.shared.u32 	[%r5609+17408], %r5601;
	st.shared.u32 	[%r5609+18432], %r5601;
	st.shared.u32 	[%r5609+19456], %r5601;
	st.shared.u32 	[%r5609+20480], %r5601;
	st.shared.u32 	[%r5609+21504], %r5601;
	st.shared.u32 	[%r5609+22528], %r5601;
	st.shared.u32 	[%r5609+23552], %r5601;
	st.shared.u32 	[%r5609+24576], %r5601;
	st.shared.u32 	[%r5609+25600], %r5601;
	st.shared.u32 	[%r5609+26624], %r5601;
	st.shared.u32 	[%r5609+27648], %r5601;
	st.shared.u32 	[%r5609+28672], %r5601;
	st.shared.u32 	[%r5609+29696], %r5601;
	st.shared.u32 	[%r5609+30720], %r5601;
	st.shared.u32 	[%r5609+31744], %r5601;
	st.shared.u32 	[%r5609+32768], %r5601;
	// begin inline asm
	bmsk.clamp.b32 %r5502, %r5601, %r5504;
	// end inline asm
	// begin inline asm
	shr.b32 %r5505, %r6267, %r6269;
	// end inline asm
	and.b32  	%r5610, %r5502, %r5505;
	shl.b32 	%r5611, %r5610, 10;
	and.b32  	%r5612, %r5611, 31744;
	add.s32 	%r5613, %r5609, %r5612;
	shr.u32 	%r5614, %r5610, 4;
	and.b32  	%r5615, %r5614, 268435454;
	add.s32 	%r218, %r5613, %r5615;
	ld.shared.u16 	%rs1, [%r218];
	add.s16 	%rs404, %rs1, 1;
	st.shared.u16 	[%r218], %rs404;
	// begin inline asm
	shr.b32 %r5508, %r6266, %r6269;
	// end inline asm
	and.b32  	%r5616, %r5502, %r5508;
	shl.b32 	%r5617, %r5616, 10;
	and.b32  	%r5618, %r5617, 31744;
	add.s32 	%r5619, %r5609, %r5618;
	shr.u32 	%r5620, %r5616, 4;
	and.b32  	%r5621, %r5620, 268435454;
	add.s32 	%r219, %r5619, %r5621;
	ld.shared.u16 	%rs2, [%r219];
	add.s16 	%rs405, %rs2, 1;
	st.shared.u16 	[%r219], %rs405;
	// begin inline asm
	shr.b32 %r5511, %r6265, %r6269;
	// end inline asm
	and.b32  	%r5622, %r5502, %r5511;
	shl.b32 	%r5623, %r5622, 10;
	and.b32  	%r5624, %r5623, 31744;
	add.s32 	%r5625, %r5609, %r5624;
	shr.u32 	%r5626, %r5622, 4;
	and.b32  	%r5627, %r5626, 268435454;
	add.s32 	%r220, %r5625, %r5627;
	ld.shared.u16 	%rs3, [%r220];
	add.s16 	%rs406, %rs3, 1;
	st.shared.u16 	[%r220], %rs406;
	// begin inline asm
	shr.b32 %r5514, %r6264, %r6269;
	// end inline asm
	and.b32  	%r5628, %r5502, %r5514;
	shl.b32 	%r5629, %r5628, 10;
	and.b32  	%r5630, %r5629, 31744;
	add.s32 	%r5631, %r5609, %r5630;
	shr.u32 	%r5632, %r5628, 4;
	and.b32  	%r5633, %r5632, 268435454;
	add.s32 	%r221, %r5631, %r5633;
	ld.shared.u16 	%rs4, [%r221];
	add.s16 	%rs407, %rs4, 1;
	st.shared.u16 	[%r221], %rs407;
	// begin inline asm
	shr.b32 %r5517, %r6263, %r6269;
	// end inline asm
	and.b32  	%r5634, %r5502, %r5517;
	shl.b32 	%r5635, %r5634, 10;
	and.b32  	%r5636, %r5635, 31744;
	add.s32 	%r5637, %r5609, %r5636;
	shr.u32 	%r5638, %r5634, 4;
	and.b32  	%r5639, %r5638, 268435454;
	add.s32 	%r222, %r5637, %r5639;
	ld.shared.u16 	%rs5, [%r222];
	add.s16 	%rs408, %rs5, 1;
	st.shared.u16 	[%r222], %rs408;
	// begin inline asm
	shr.b32 %r5520, %r6262, %r6269;
	// end inline asm
	and.b32  	%r5640, %r5502, %r5520;
	shl.b32 	%r5641, %r5640, 10;
	and.b32  	%r5642, %r5641, 31744;
	add.s32 	%r5643, %r5609, %r5642;
	shr.u32 	%r5644, %r5640, 4;
	and.b32  	%r5645, %r5644, 268435454;
	add.s32 	%r223, %r5643, %r5645;
	ld.shared.u16 	%rs6, [%r223];
	add.s16 	%rs409, %rs6, 1;
	st.shared.u16 	[%r223], %rs409;
	// begin inline asm
	shr.b32 %r5523, %r6261, %r6269;
	// end inline asm
	and.b32  	%r5646, %r5502, %r5523;
	shl.b32 	%r5647, %r5646, 10;
	and.b32  	%r5648, %r5647, 31744;
	add.s32 	%r5649, %r5609, %r5648;
	shr.u32 	%r5650, %r5646, 4;
	and.b32  	%r5651, %r5650, 268435454;
	add.s32 	%r224, %r5649, %r5651;
	ld.shared.u16 	%rs7, [%r224];
	add.s16 	%rs410, %rs7, 1;
	st.shared.u16 	[%r224], %rs410;
	// begin inline asm
	shr.b32 %r5526, %r6260, %r6269;
	// end inline asm
	and.b32  	%r5652, %r5502, %r5526;
	shl.b32 	%r5653, %r5652, 10;
	and.b32  	%r5654, %r5653, 31744;
	add.s32 	%r5655, %r5609, %r5654;
	shr.u32 	%r5656, %r5652, 4;
	and.b32  	%r5657, %r5656, 268435454;
	add.s32 	%r225, %r5655, %r5657;
	ld.shared.u16 	%rs8, [%r225];
	add.s16 	%rs411, %rs8, 1;
	st.shared.u16 	[%r225], %rs411;
	// begin inline asm
	shr.b32 %r5529, %r6259, %r6269;
	// end inline asm
	and.b32  	%r5658, %r5502, %r5529;
	shl.b32 	%r5659, %r5658, 10;
	and.b32  	%r5660, %r5659, 31744;
	add.s32 	%r5661, %r5609, %r5660;
	shr.u32 	%r5662, %r5658, 4;
	and.b32  	%r5663, %r5662, 268435454;
	add.s32 	%r226, %r5661, %r5663;
	ld.shared.u16 	%rs9, [%r226];
	add.s16 	%rs412, %rs9, 1;
	st.shared.u16 	[%r226], %rs412;
	// begin inline asm
	shr.b32 %r5532, %r6258, %r6269;
	// end inline asm
	and.b32  	%r5664, %r5502, %r5532;
	shl.b32 	%r5665, %r5664, 10;
	and.b32  	%r5666, %r5665, 31744;
	add.s32 	%r5667, %r5609, %r5666;
	shr.u32 	%r5668, %r5664, 4;
	and.b32  	%r5669, %r5668, 268435454;
	add.s32 	%r227, %r5667, %r5669;
	ld.shared.u16 	%rs10, [%r227];
	add.s16 	%rs413, %rs10, 1;
	st.shared.u16 	[%r227], %rs413;
	// begin inline asm
	shr.b32 %r5535, %r6257, %r6269;
	// end inline asm
	and.b32  	%r5670, %r5502, %r5535;
	shl.b32 	%r5671, %r5670, 10;
	and.b32  	%r5672, %r5671, 31744;
	add.s32 	%r5673, %r5609, %r5672;
	shr.u32 	%r5674, %r5670, 4;
	and.b32  	%r5675, %r5674, 268435454;
	add.s32 	%r228, %r5673, %r5675;
	ld.shared.u16 	%rs11, [%r228];
	add.s16 	%rs414, %rs11, 1;
	st.shared.u16 	[%r228], %rs414;
	// begin inline asm
	shr.b32 %r5538, %r6256, %r6269;
	// end inline asm
	and.b32  	%r5676, %r5502, %r5538;
	shl.b32 	%r5677, %r5676, 10;
	and.b32  	%r5678, %r5677, 31744;
	add.s32 	%r5679, %r5609, %r5678;
	shr.u32 	%r5680, %r5676, 4;
	and.b32  	%r5681, %r5680, 268435454;
	add.s32 	%r229, %r5679, %r5681;
	ld.shared.u16 	%rs12, [%r229];
	add.s16 	%rs415, %rs12, 1;
	st.shared.u16 	[%r229], %rs415;
	// begin inline asm
	shr.b32 %r5541, %r6255, %r6269;
	// end inline asm
	and.b32  	%r5682, %r5502, %r5541;
	shl.b32 	%r5683, %r5682, 10;
	and.b32  	%r5684, %r5683, 31744;
	add.s32 	%r5685, %r5609, %r5684;
	shr.u32 	%r5686, %r5682, 4;
	and.b32  	%r5687, %r5686, 268435454;
	add.s32 	%r230, %r5685, %r5687;
	ld.shared.u16 	%rs13, [%r230];
	add.s16 	%rs416, %rs13, 1;
	st.shared.u16 	[%r230], %rs416;
	// begin inline asm
	shr.b32 %r5544, %r6254, %r6269;
	// end inline asm
	and.b32  	%r5688, %r5502, %r5544;
	shl.b32 	%r5689, %r5688, 10;
	and.b32  	%r5690, %r5689, 31744;
	add.s32 	%r5691, %r5609, %r5690;
	shr.u32 	%r5692, %r5688, 4;
	and.b32  	%r5693, %r5692, 268435454;
	add.s32 	%r231, %r5691, %r5693;
	ld.shared.u16 	%rs14, [%r231];
	add.s16 	%rs417, %rs14, 1;
	st.shared.u16 	[%r231], %rs417;
	// begin inline asm
	shr.b32 %r5547, %r6253, %r6269;
	// end inline asm
	and.b32  	%r5694, %r5502, %r5547;
	shl.b32 	%r5695, %r5694, 10;
	and.b32  	%r5696, %r5695, 31744;
	add.s32 	%r5697, %r5609, %r5696;
	shr.u32 	%r5698, %r5694, 4;
	and.b32  	%r5699, %r5698, 268435454;
	add.s32 	%r232, %r5697, %r5699;
	ld.shared.u16 	%rs15, [%r232];
	add.s16 	%rs418, %rs15, 1;
	st.shared.u16 	[%r232], %rs418;
	// begin inline asm
	shr.b32 %r5550, %r6252, %r6269;
	// end inline asm
	and.b32  	%r5700, %r5502, %r5550;
	shl.b32 	%r5701, %r5700, 10;
	and.b32  	%r5702, %r5701, 31744;
	add.s32 	%r5703, %r5609, %r5702;
	shr.u32 	%r5704, %r5700, 4;
	and.b32  	%r5705, %r5704, 268435454;
	add.s32 	%r233, %r5703, %r5705;
	ld.shared.u16 	%rs16, [%r233];
	add.s16 	%rs419, %rs16, 1;
	st.shared.u16 	[%r233], %rs419;
	// begin inline asm
	shr.b32 %r5553, %r6251, %r6269;
	// end inline asm
	and.b32  	%r5706, %r5502, %r5553;
	shl.b32 	%r5707, %r5706, 10;
	and.b32  	%r5708, %r5707, 31744;
	add.s32 	%r5709, %r5609, %r5708;
	shr.u32 	%r5710, %r5706, 4;
	and.b32  	%r5711, %r5710, 268435454;
	add.s32 	%r234, %r5709, %r5711;
	ld.shared.u16 	%rs17, [%r234];
	add.s16 	%rs420, %rs17, 1;
	st.shared.u16 	[%r234], %rs420;
	// begin inline asm
	shr.b32 %r5556, %r6250, %r6269;
	// end inline asm
	and.b32  	%r5712, %r5502, %r5556;
	shl.b32 	%r5713, %r5712, 10;
	and.b32  	%r5714, %r5713, 31744;
	add.s32 	%r5715, %r5609, %r5714;
	shr.u32 	%r5716, %r5712, 4;
	and.b32  	%r5717, %r5716, 268435454;
	add.s32 	%r235, %r5715, %r5717;
	ld.shared.u16 	%rs18, [%r235];
	add.s16 	%rs421, %rs18, 1;
	st.shared.u16 	[%r235], %rs421;
	// begin inline asm
	shr.b32 %r5559, %r6249, %r6269;
	// end inline asm
	and.b32  	%r5718, %r5502, %r5559;
	shl.b32 	%r5719, %r5718, 10;
	and.b32  	%r5720, %r5719, 31744;
	add.s32 	%r5721, %r5609, %r5720;
	shr.u32 	%r5722, %r5718, 4;
	and.b32  	%r5723, %r5722, 268435454;
	add.s32 	%r236, %r5721, %r5723;
	ld.shared.u16 	%rs19, [%r236];
	add.s16 	%rs422, %rs19, 1;
	st.shared.u16 	[%r236], %rs422;
	// begin inline asm
	shr.b32 %r5562, %r6248, %r6269;
	// end inline asm
	and.b32  	%r5724, %r5502, %r5562;
	shl.b32 	%r5725, %r5724, 10;
	and.b32  	%r5726, %r5725, 31744;
	add.s32 	%r5727, %r5609, %r5726;
	shr.u32 	%r5728, %r5724, 4;
	and.b32  	%r5729, %r5728, 268435454;
	add.s32 	%r237, %r5727, %r5729;
	ld.shared.u16 	%rs20, [%r237];
	add.s16 	%rs423, %rs20, 1;
	st.shared.u16 	[%r237], %rs423;
	// begin inline asm
	shr.b32 %r5565, %r6247, %r6269;
	// end inline asm
	and.b32  	%r5730, %r5502, %r5565;
	shl.b32 	%r5731, %r5730, 10;
	and.b32  	%r5732, %r5731, 31744;
	add.s32 	%r5733, %r5609, %r5732;
	shr.u32 	%r5734, %r5730, 4;
	and.b32  	%r5735, %r5734, 268435454;
	add.s32 	%r238, %r5733, %r5735;
	ld.shared.u16 	%rs21, [%r238];
	add.s16 	%rs424, %rs21, 1;
	st.shared.u16 	[%r238], %rs424;
	// begin inline asm
	shr.b32 %r5568, %r6246, %r6269;
	// end inline asm
	and.b32  	%r5736, %r5502, %r5568;
	shl.b32 	%r5737, %r5736, 10;
	and.b32  	%r5738, %r5737, 31744;
	add.s32 	%r5739, %r5609, %r5738;
	shr.u32 	%r5740, %r5736, 4;
	and.b32  	%r5741, %r5740, 268435454;
	add.s32 	%r239, %r5739, %r5741;
	ld.shared.u16 	%rs22, [%r239];
	add.s16 	%rs425, %rs22, 1;
	st.shared.u16 	[%r239], %rs425;
	// begin inline asm
	shr.b32 %r5571, %r6245, %r6269;
	// end inline asm
	and.b32  	%r5742, %r5502, %r5571;
	shl.b32 	%r5743, %r5742, 10;
	and.b32  	%r5744, %r5743, 31744;
	add.s32 	%r5745, %r5609, %r5744;
	shr.u32 	%r5746, %r5742, 4;
	and.b32  	%r5747, %r5746, 268435454;
	add.s32 	%r240, %r5745, %r5747;
	ld.shared.u16 	%rs23, [%r240];
	add.s16 	%rs426, %rs23, 1;
	st.shared.u16 	[%r240], %rs426;
	bar.sync 	0;
	shl.b32 	%r5748, %r217, 7;
	add.s32 	%r5749, %r5609, %r5748;
	ld.shared.u32 	%r241, [%r5749];
	ld.shared.u32 	%r5750, [%r5749+4];
	ld.shared.u32 	%r5751, [%r5749+8];
	ld.shared.u32 	%r5752, [%r5749+12];
	ld.shared.u32 	%r5753, [%r5749+16];
	ld.shared.u32 	%r5754, [%r5749+20];
	ld.shared.u32 	%r5755, [%r5749+24];
	ld.shared.u32 	%r5756, [%r5749+28];
	ld.shared.u32 	%r5757, [%r5749+32];
	ld.shared.u32 	%r5758, [%r5749+36];
	ld.shared.u32 	%r5759, [%r5749+40];
	ld.shared.u32 	%r5760, [%r5749+44];
	ld.shared.u32 	%r5761, [%r5749+48];
	ld.shared.u32 	%r5762, [%r5749+52];
	ld.shared.u32 	%r5763, [%r5749+56];
	ld.shared.u32 	%r5764, [%r5749+60];
	ld.shared.u32 	%r5765, [%r5749+64];
	ld.shared.u32 	%r5766, [%r5749+68];
	ld.shared.u32 	%r5767, [%r5749+72];
	ld.shared.u32 	%r5768, [%r5749+76];
	ld.shared.u32 	%r5769, [%r5749+80];
	ld.shared.u32 	%r5770, [%r5749+84];
	ld.shared.u32 	%r5771, [%r5749+88];
	ld.shared.u32 	%r5772, [%r5749+92];
	ld.shared.u32 	%r5773, [%r5749+96];
	ld.shared.u32 	%r5774, [%r5749+100];
	ld.shared.u32 	%r5775, [%r5749+104];
	ld.shared.u32 	%r5776, [%r5749+108];
	ld.shared.u32 	%r5777, [%r5749+112];
	ld.shared.u32 	%r5778, [%r5749+116];
	ld.shared.u32 	%r5779, [%r5749+120];
	ld.shared.u32 	%r5780, [%r5749+124];
	ld.shared.u32 	%r5781, [%r5749+128];
	add.s32 	%r242, %r5750, %r241;
	add.s32 	%r243, %r5751, %r242;
	add.s32 	%r244, %r5752, %r243;
	add.s32 	%r245, %r5753, %r244;
	add.s32 	%r246, %r5754, %r245;
	add.s32 	%r247, %r5755, %r246;
	add.s32 	%r248, %r5756, %r247;
	add.s32 	%r249, %r5757, %r248;
	add.s32 	%r250, %r5758, %r249;
	add.s32 	%r251, %r5759, %r250;
	add.s32 	%r252, %r5760, %r251;
	add.s32 	%r253, %r5761, %r252;
	add.s32 	%r254, %r5762, %r253;
	add.s32 	%r255, %r5763, %r254;
	add.s32 	%r256, %r5764, %r255;
	add.s32 	%r257, %r5765, %r256;
	add.s32 	%r258, %r5766, %r257;
	add.s32 	%r259, %r5767, %r258;
	add.s32 	%r260, %r5768, %r259;
	add.s32 	%r261, %r5769, %r260;
	add.s32 	%r262, %r5770, %r261;
	add.s32 	%r263, %r5771, %r262;
	add.s32 	%r264, %r5772, %r263;
	add.s32 	%r265, %r5773, %r264;
	add.s32 	%r266, %r5774, %r265;
	add.s32 	%r267, %r5775, %r266;
	add.s32 	%r268, %r5776, %r267;
	add.s32 	%r269, %r5777, %r268;
	add.s32 	%r270, %r5778, %r269;
	add.s32 	%r271, %r5779, %r270;
	add.s32 	%r272, %r5780, %r271;
	add.s32 	%r5578, %r5781, %r272;
	mov.b32 	%r5576, 1;
	mov.b32 	%r5603, -1;
	// begin inline asm
	{  .reg .u32 r0;  .reg .pred p;  shfl.sync.up.b32 r0|p, %r5578, %r5576, %r5601, %r5603;  @p add.u32 r0, r0, %r5578;  mov.u32 %r5574, r0;}
	// end inline asm
	mov.b32 	%r5582, 2;
	// begin inline asm
	{  .reg .u32 r0;  .reg .pred p;  shfl.sync.up.b32 r0|p, %r5574, %r5582, %r5601, %r5603;  @p add.u32 r0, r0, %r5574;  mov.u32 %r5580, r0;}
	// end inline asm
	mov.b32 	%r5588, 4;
	// begin inline asm
	{  .reg .u32 r0;  .reg .pred p;  shfl.sync.up.b32 r0|p, %r5580, %r5588, %r5601, %r5603;  @p add.u32 r0, r0, %r5580;  mov.u32 %r5586, r0;}
	// end inline asm
	mov.b32 	%r5594, 8;
	// begin inline asm
	{  .reg .u32 r0;  .reg .pred p;  shfl.sync.up.b32 r0|p, %r5586, %r5594, %r5601, %r5603;  @p add.u32 r0, r0, %r5586;  mov.u32 %r5592, r0;}
	// end inline asm
	mov.b32 	%r5600, 16;
	// begin inline asm
	{  .reg .u32 r0;  .reg .pred p;  shfl.sync.up.b32 r0|p, %r5592, %r5600, %r5601, %r5603;  @p add.u32 r0, r0, %r5592;  mov.u32 %r5598, r0;}
	// end inline asm
	@%p358 bra 	$L__BB17_126;
	shr.u32 	%r5782, %r217, 3;
	and.b32  	%r5783, %r5782, 124;
	add.s32 	%r5785, %r5606, %r5783;
	st.shared.u32 	[%r5785+33792], %r5598;
$L__BB17_126:
	sub.s32 	%r5786, %r5598, %r5578;
	setp.ne.s32 	%p359, %r5495, 0;
	mov.u32 	%r275, %tid.x;
	setp.gt.u32 	%p360, %r275, 31;
	shr.u32 	%r5787, %r275, 5;
	setp.eq.s32 	%p361, %r5787, 7;
	setp.eq.s32 	%p362, %r5787, 6;
	setp.eq.s32 	%p363, %r5787, 5;
	setp.eq.s32 	%p364, %r5787, 4;
	setp.eq.s32 	%p365, %r5787, 3;
	setp.eq.s32 	%p366, %r5787, 2;
	setp.eq.s32 	%p367, %r5787, 1;
	bar.sync 	0;
	ld.shared.v4.u32 	{%r5788, %r5789, %r5790, %r5791}, [_ZZN3cub18CUB_300001_SM_10006detail14segmented_sort33DeviceSegmentedSortFallbackKernelILNS0_9SortOrderE0ENS2_10policy_hubIjNS0_8NullTypeEE9Policy860EjS6_PmS9_lEEvPKT1_PSA_NS1_20device_double_bufferISA_EEPKT2_PSG_NSE_ISG_EET3_T4_E12temp_storage+33792];
	selp.b32 	%r5792, %r5788, %r6268, %p367;
	add.s32 	%r5793, %r5789, %r5788;
	selp.b32 	%r5794, %r5793, %r5792, %p366;
	add.s32 	%r5795, %r5793, %r5790;
	selp.b32 	%r5796, %r5795, %r5794, %p365;
	add.s32 	%r5797, %r5795, %r5791;
	selp.b32 	%r5798, %r5797, %r5796, %p364;
	ld.shared.v4.u32 	{%r5799, %r5800, %r5801, %r5802}, [_ZZN3cub18CUB_300001_SM_10006detail14segmented_sort33DeviceSegmentedSortFallbackKernelILNS0_9SortOrderE0ENS2_10policy_hubIjNS0_8NullTypeEE9Policy860EjS6_PmS9_lEEvPKT1_PSA_NS1_20device_double_bufferISA_EEPKT2_PSG_NSE_ISG_EET3_T4_E12temp_storage+33808];
	add.s32 	%r5803, %r5797, %r5799;
	selp.b32 	%r5804, %r5803, %r5798, %p363;
	add.s32 	%r5805, %r5803, %r5800;
	selp.b32 	%r5806, %r5805, %r5804, %p362;
	add.s32 	%r5807, %r5805, %r5801;
	selp.b32 	%r6268, %r5807, %r5806, %p361;
	add.s32 	%r277, %r5807, %r5802;
	selp.b32 	%r5808, %r5786, 0, %p359;
	add.s32 	%r5809, %r6268, %r5808;
	selp.b32 	%r6270, %r5809, %r5786, %p360;
	or.pred  	%p368, %p360, %p359;
	@%p368 bra 	$L__BB17_128;
	shl.b32 	%r6270, %r277, 16;
	st.shared.u32 	[_ZZN3cub18CUB_300001_SM_10006detail14segmented_sort33DeviceSegmentedSortFallbackKernelILNS0_9SortOrderE0ENS2_10policy_hubIjNS0_8NullTypeEE9Policy860EjS6_PmS9_lEEvPKT1_PSA_NS1_20device_double_bufferISA_EEPKT2_PSG_NSE_ISG_EET3_T4_E12temp_storage+33832], %r6270;
$L__BB17_128:
	setp.eq.s32 	%p369, %r275, 0;
	bar.sync 	0;
	mov.u32 	%r5810, _ZZN3cub18CUB_300001_SM_10006detail14segmented_sort33DeviceSegmentedSortFallbackKernelILNS0_9SortOrderE0ENS2_10policy_hubIjNS0_8NullTypeEE9Policy860EjS6_PmS9_lEEvPKT1_PSA_NS1_20device_double_bufferISA_EEPKT2_PSG_NSE_ISG_EET3_T4_E12temp_storage;
	ld.shared.u32 	%r5811, [_ZZN3cub18CUB_300001_SM_10006detail14segmented_sort33DeviceSegmentedSortFallbackKernelILNS0_9SortOrderE0ENS2_10policy_hubIjNS0_8NullTypeEE9Policy860EjS6_PmS9_lEEvPKT1_PSA_NS1_20device_double_bufferISA_EEPKT2_PSG_NSE_ISG_EET3_T4_E12temp_storage+33832];
	selp.b32 	%r5812, 0, %r5811, %p369;
	add.s32 	%r5813, %r6270, %r5812;
	add.s32 	%r5814, %r241, %r5813;
	add.s32 	%r5815, %r242, %r5813;
	add.s32 	%r5816, %r243, %r5813;
	add.s32 	%r5817, %r244, %r5813;
	add.s32 	%r5818, %r245, %r5813;
	add.s32 	%r5819, %r246, %r5813;
	add.s32 	%r5820, %r247, %r5813;
	add.s32 	%r5821, %r248, %r5813;
	add.s32 	%r5822, %r249, %r5813;
	add.s32 	%r5823, %r250, %r5813;
	add.s32 	%r5824, %r251, %r5813;
	add.s32 	%r5825, %r252, %r5813;
	add.s32 	%r5826, %r253, %r5813;
	add.s32 	%r5827, %r254, %r5813;
	add.s32 	%r5828, %r255, %r5813;
	add.s32 	%r5829, %r256, %r5813;
	add.s32 	%r5830, %r257, %r5813;
	add.s32 	%r5831, %r258, %r5813;
	add.s32 	%r5832, %r259, %r5813;
	add.s32 	%r5833, %r260, %r5813;
	add.s32 	%r5834, %r261, %r5813;
	add.s32 	%r5835, %r262, %r5813;
	add.s32 	%r5836, %r263, %r5813;
	add.s32 	%r5837, %r264, %r5813;
	add.s32 	%r5838, %r265, %r5813;
	add.s32 	%r5839, %r266, %r5813;
	add.s32 	%r5840, %r267, %r5813;
	add.s32 	%r5841, %r268, %r5813;
	add.s32 	%r5842, %r269, %r5813;
	add.s32 	%r5843, %r270, %r5813;
	add.s32 	%r5844, %r271, %r5813;
	add.s32 	%r5845, %r272, %r5813;
	shl.b32 	%r5846, %r275, 7;
	shl.b32 	%r5847, %r275, 2;
	add.s32 	%r281, %r5810, %r5847;
	mad.lo.s32 	%r282, %r275, 88, %r281;
	mad.lo.s32 	%r5848, %r275, -88, %r282;
	add.s32 	%r5849, %r5848, %r5846;
	st.shared.u32 	[%r5849], %r5813;
	st.shared.u32 	[%r5849+4], %r5814;
	st.shared.u32 	[%r5849+8], %r5815;
	st.shared.u32 	[%r5849+12], %r5816;
	st.shared.u32 	[%r5849+16], %r5817;
	st.shared.u32 	[%r5849+20], %r5818;
	st.shared.u32 	[%r5849+24], %r5819;
	st.shared.u32 	[%r5849+28], %r5820;
	st.shared.u32 	[%r5849+32], %r5821;
	st.shared.u32 	[%r5849+36], %r5822;
	st.shared.u32 	[%r5849+40], %r5823;
	st.shared.u32 	[%r5849+44], %r5824;
	st.shared.u32 	[%r5849+48], %r5825;
	st.shared.u32 	[%r5849+52], %r5826;
	st.shared.u32 	[%r5849+56], %r5827;
	st.shared.u32 	[%r5849+60], %r5828;
	st.shared.u32 	[%r5849+64], %r5829;
	st.shared.u32 	[%r5849+68], %r5830;
	st.shared.u32 	[%r5849+72], %r5831;
	st.shared.u32 	[%r5849+76], %r5832;
	st.shared.u32 	[%r5849+80], %r5833;
	st.shared.u32 	[%r5849+84], %r5834;
	st.shared.u32 	[%r5849+88], %r5835;
	st.shared.u32 	[%r5849+92], %r5836;
	st.shared.u32 	[%r5849+96], %r5837;
	st.shared.u32 	[%r5849+100], %r5838;
	st.shared.u32 	[%r5849+104], %r5839;
	st.shared.u32 	[%r5849+108], %r5840;
	st.shared.u32 	[%r5849+112], %r5841;
	st.shared.u32 	[%r5849+116], %r5842;
	st.shared.u32 	[%r5849+120], %r5843;
	st.shared.u32 	[%r5849+124], %r5844;
	st.shared.u32 	[%r5849+128], %r5845;
	bar.sync 	0;
	cvt.u32.u16 	%r5850, %rs1;
	ld.shared.u16 	%r5851, [%r218];
	add.s32 	%r283, %r5851, %r5850;
	cvt.u32.u16 	%r5852, %rs2;
	ld.shared.u16 	%r5853, [%r219];
	add.s32 	%r284, %r5853, %r5852;
	cvt.u32.u16 	%r5854, %rs3;
	ld.shared.u16 	%r5855, [%r220];
	add.s32 	%r285, %r5855, %r5854;
	cvt.u32.u16 	%r5856, %rs4;
	ld.shared.u16 	%r5857, [%r221];
	add.s32 	%r286, %r5857, %r5856;
	cvt.u32.u16 	%r5858, %rs5;
	ld.shared.u16 	%r5859, [%r222];
	add.s32 	%r287, %r5859, %r5858;
	cvt.u32.u16 	%r5860, %rs6;
	ld.shared.u16 	%r5861, [%r223];
	add.s32 	%r288, %r5861, %r5860;
	cvt.u32.u16 	%r5862, %rs7;
	ld.shared.u16 	%r5863, [%r224];
	add.s32 	%r289, %r5863, %r5862;
	cvt.u32.u16 	%r5864, %rs8;
	ld.shared.u16 	%r5865, [%r225];
	add.s32 	%r290, %r5865, %r5864;
	cvt.u32.u16 	%r5866, %rs9;
	ld.shared.u16 	%r5867, [%r226];
	add.s32 	%r291, %r5867, %r5866;
	cvt.u32.u16 	%r5868, %rs10;
	ld.shared.u16 	%r5869, [%r227];
	add.s32 	%r292, %r5869, %r5868;
	cvt.u32.u16 	%r5870, %rs11;
	ld.shared.u16 	%r5871, [%r228];
	add.s32 	%r293, %r5871, %r5870;
	cvt.u32.u16 	%r5872, %rs12;
	ld.shared.u16 	%r5873, [%r229];
	add.s32 	%r294, %r5873, %r5872;
	cvt.u32.u16 	%r5874, %rs13;
	ld.shared.u16 	%r5875, [%r230];
	add.s32 	%r295, %r5875, %r5874;
	cvt.u32.u16 	%r5876, %rs14;
	ld.shared.u16 	%r5877, [%r231];
	add.s32 	%r296, %r5877, %r5876;
	cvt.u32.u16 	%r5878, %rs15;
	ld.shared.u16 	%r5879, [%r232];
	add.s32 	%r297, %r5879, %r5878;
	cvt.u32.u16 	%r5880, %rs16;
	ld.shared.u16 	%r5881, [%r233];
	add.s32 	%r298, %r5881, %r5880;
	cvt.u32.u16 	%r5882, %rs17;
	ld.shared.u16 	%r5883, [%r234];
	add.s32 	%r299, %r5883, %r5882;
	cvt.u32.u16 	%r5884, %rs18;
	ld.shared.u16 	%r5885, [%r235];
	add.s32 	%r300, %r5885, %r5884;
	cvt.u32.u16 	%r5886, %rs19;
	ld.shared.u16 	%r5887, [%r236];
	add.s32 	%r301, %r5887, %r5886;
	cvt.u32.u16 	%r5888, %rs20;
	ld.shared.u16 	%r5889, [%r237];
	add.s32 	%r302, %r5889, %r5888;
	cvt.u32.u16 	%r5890, %rs21;
	ld.shared.u16 	%r5891, [%r238];
	add.s32 	%r303, %r5891, %r5890;
	cvt.u32.u16 	%r5892, %rs22;
	ld.shared.u16 	%r5893, [%r239];
	add.s32 	%r304, %r5893, %r5892;
	cvt.u32.u16 	%r5894, %rs23;
	ld.shared.u16 	%r5895, [%r240];
	add.s32 	%r305, %r5895, %r5894;
	bar.sync 	0;
	setp.lt.u32 	%p370, %r6269, 26;
	@%p370 bra 	$L__BB17_662;
	setp.lt.u32 	%p371, %r275, %r119;
	shl.b32 	%r5896, %r283, 2;
	add.s32 	%r5898, %r5810, %r5896;
	st.shared.u32 	[%r5898], %r6267;
	shl.b32 	%r5899, %r284, 2;
	add.s32 	%r5900, %r5810, %r5899;
	st.shared.u32 	[%r5900], %r6266;
	shl.b32 	%r5901, %r285, 2;
	add.s32 	%r5902, %r5810, %r5901;
	st.shared.u32 	[%r5902], %r6265;
	shl.b32 	%r5903, %r286, 2;
	add.s32 	%r5904, %r5810, %r5903;
	st.shared.u32 	[%r5904], %r6264;
	shl.b32 	%r5905, %r287, 2;
	add.s32 	%r5906, %r5810, %r5905;
	st.shared.u32 	[%r5906], %r6263;
	shl.b32 	%r5907, %r288, 2;
	add.s32 	%r5908, %r5810, %r5907;
	st.shared.u32 	[%r5908], %r6262;
	shl.b32 	%r5909, %r289, 2;
	add.s32 	%r5910, %r5810, %r5909;
	st.shared.u32 	[%r5910], %r6261;
	shl.b32 	%r5911, %r290, 2;
	add.s32 	%r5912, %r5810, %r5911;
	st.shared.u32 	[%r5912], %r6260;
	shl.b32 	%r5913, %r291, 2;
	add.s32 	%r5914, %r5810, %r5913;
	st.shared.u32 	[%r5914], %r6259;
	shl.b32 	%r5915, %r292, 2;
	add.s32 	%r5916, %r5810, %r5915;
	st.shared.u32 	[%r5916], %r6258;
	shl.b32 	%r5917, %r293, 2;
	add.s32 	%r5918, %r5810, %r5917;
	st.shared.u32 	[%r5918], %r6257;
	shl.b32 	%r5919, %r294, 2;
	add.s32 	%r5920, %r5810, %r5919;
	st.shared.u32 	[%r5920], %r6256;
	shl.b32 	%r5921, %r295, 2;
	add.s32 	%r5922, %r5810, %r5921;
	st.shared.u32 	[%r5922], %r6255;
	shl.b32 	%r5923, %r296, 2;
	add.s32 	%r5924, %r5810, %r5923;
	st.shared.u32 	[%r5924], %r6254;
	shl.b32 	%r5925, %r297, 2;
	add.s32 	%r5926, %r5810, %r5925;
	st.shared.u32 	[%r5926], %r6253;
	shl.b32 	%r5927, %r298, 2;
	add.s32 	%r5928, %r5810, %r5927;
	st.shared.u32 	[%r5928], %r6252;
	shl.b32 	%r5929, %r299, 2;
	add.s32 	%r5930, %r5810, %r5929;
	st.shared.u32 	[%r5930], %r6251;
	shl.b32 	%r5931, %r300, 2;
	add.s32 	%r5932, %r5810, %r5931;
	st.shared.u32 	[%r5932], %r6250;
	shl.b32 	%r5933, %r301, 2;
	add.s32 	%r5934, %r5810, %r5933;
	st.shared.u32 	[%r5934], %r6249;
	shl.b32 	%r5935, %r302, 2;
	add.s32 	%r5936, %r5810, %r5935;
	st.shared.u32 	[%r5936], %r6248;
	shl.b32 	%r5937, %r303, 2;
	add.s32 	%r5938, %r5810, %r5937;
	st.shared.u32 	[%r5938], %r6247;
	shl.b32 	%r5939, %r304, 2;
	add.s32 	%r5940, %r5810, %r5939;
	st.shared.u32 	[%r5940], %r6246;
	shl.b32 	%r5941, %r305, 2;
	add.s32 	%r5942, %r5810, %r5941;
	st.shared.u32 	[%r5942], %r6245;
	bar.sync 	0;
	ld.shared.u32 	%r306, [%r281+1024];
	ld.shared.u32 	%r307, [%r281+2048];
	ld.shared.u32 	%r308, [%r281+3072];
	ld.shared.u32 	%r309, [%r281+4096];
	ld.shared.u32 	%r310, [%r281+5120];
	ld.shared.u32 	%r311, [%r281+6144];
	ld.shared.u32 	%r312, [%r281+7168];
	ld.shared.u32 	%r313, [%r281+8192];
	ld.shared.u32 	%r314, [%r281+9216];
	ld.shared.u32 	%r315, [%r281+10240];
	ld.shared.u32 	%r316, [%r281+11264];
	ld.shared.u32 	%r317, [%r281+12288];
	ld.shared.u32 	%r318, [%r281+13312];
	ld.shared.u32 	%r319, [%r281+14336];
	ld.shared.u32 	%r320, [%r281+15360];
	ld.shared.u32 	%r321, [%r281+16384];
	ld.shared.u32 	%r322, [%r281+17408];
	ld.shared.u32 	%r323, [%r281+18432];
	ld.shared.u32 	%r324, [%r281+19456];
	ld.shared.u32 	%r325, [%r281+20480];
	ld.shared.u32 	%r326, [%r281+21504];
	ld.shared.u32 	%r327, [%r281+22528];
	mul.wide.u32 	%rd1684, %r275, 4;
	add.s64 	%rd13, %rd7, %rd1684;
	@%p371 bra 	$L__BB17_130;
	bra.uni 	$L__BB17_131;
$L__BB17_130:
	ld.shared.u32 	%r5943, [%r281];
	st.global.u32 	[%rd13], %r5943;
$L__BB17_131:
	add.s32 	%r5945, %r275, 256;
	setp.ge.u32 	%p372, %r5945, %r119;
	@%p372 bra 	$L__BB17_133;
	st.global.u32 	[%rd13+1024], %r306;
$L__BB17_133:
	add.s32 	%r5947, %r275, 512;
	setp.ge.u32 	%p373, %r5947, %r119;
	@%p373 bra 	$L__BB17_135;
	st.global.u32 	[%rd13+2048], %r307;
$L__BB17_135:
	add.s32 	%r5949, %r275, 768;
	setp.ge.u32 	%p374, %r5949, %r119;
	@%p374 bra 	$L__BB17_137;
	st.global.u32 	[%rd13+3072], %r308;
$L__BB17_137:
	or.b32  	%r5951, %r275, 1024;
	setp.ge.u32 	%p375, %r5951, %r119;
	@%p375 bra 	$L__BB17_139;
	st.global.u32 	[%rd13+4096], %r309;
$L__BB17_139:
	add.s32 	%r5953, %r275, 1280;
	setp.ge.u32 	%p376, %r5953, %r119;
	@%p376 bra 	$L__BB17_141;
	st.global.u32 	[%rd13+5120], %r310;
$L__BB17_141:
	add.s32 	%r5955, %r275, 1536;
	setp.ge.u32 	%p377, %r5955, %r119;
	@%p377 bra 	$L__BB17_143;
	st.global.u32 	[%rd13+6144], %r311;
$L__BB17_143:
	add.s32 	%r5957, %r275, 1792;
	setp.ge.u32 	%p378, %r5957, %r119;
	@%p378 bra 	$L__BB17_145;
	st.global.u32 	[%rd13+7168], %r312;
$L__BB17_145:
	or.b32  	%r5959, %r275, 2048;
	setp.ge.u32 	%p379, %r5959, %r119;
	@%p379 bra 	$L__BB17_147;
	st.global.u32 	[%rd13+8192], %r313;
$L__BB17_147:
	add.s32 	%r5961, %r275, 2304;
	setp.ge.u32 	%p380, %r5961, %r119;
	@%p380 bra 	$L__BB17_149;
	st.global.u32 	[%rd13+9216], %r314;
$L__BB17_149:
	add.s32 	%r5963, %r275, 2560;
	setp.ge.u32 	%p381, %r5963, %r119;
	@%p381 bra 	$L__BB17_151;
	st.global.u32 	[%rd13+10240], %r315;
$L__BB17_151:
	add.s32 	%r5965, %r275, 2816;
	setp.ge.u32 	%p382, %r5965, %r119;
	@%p382 bra 	$L__BB17_153;
	st.global.u32 	[%rd13+11264], %r316;
$L__BB17_153:
	or.b32  	%r5967, %r275, 3072;
	setp.ge.u32 	%p383, %r5967, %r119;
	@%p383 bra 	$L__BB17_155;
	st.global.u32 	[%rd13+12288], %r317;
$L__BB17_155:
	add.s32 	%r5969, %r275, 3328;
	setp.ge.u32 	%p384, %r5969, %r119;
	@%p384 bra 	$L__BB17_157;
	st.global.u32 	[%rd13+13312], %r318;
$L__BB17_157:
	add.s32 	%r5971, %r275, 3584;
	setp.ge.u32 	%p385, %r5971, %r119;
	@%p385 bra 	$L__BB17_159;
	st.global.u32 	[%rd13+14336], %r319;
$L__BB17_159:
	add.s32 	%r5973, %r275, 3840;
	setp.ge.u32 	%p386, %r5973, %r119;
	@%p386 bra 	$L__BB17_161;
	st.global.u32 	[%rd13+15360], %r320;
$L__BB17_161:
	or.b32  	%r5975, %r275, 4096;
	setp.ge.u32 	%p387, %r5975, %r119;
	@%p387 bra 	$L__BB17_163;
	st.global.u32 	[%rd13+16384], %r321;
$L__BB17_163:
	add.s32 	%r5977, %r275, 4352;
	setp.ge.u32 	%p388, %r5977, %r119;
	@%p388 bra 	$L__BB17_165;
	st.global.u32 	[%rd13+17408], %r322;
$L__BB17_165:
	add.s32 	%r5979, %r275, 4608;
	setp.ge.u32 	%p389, %r5979, %r119;
	@%p389 bra 	$L__BB17_167;
	st.global.u32 	[%rd13+18432], %r323;
$L__BB17_167:
	add.s32 	%r5981, %r275, 4864;
	setp.ge.u32 	%p390, %r5981, %r119;
	@%p390 bra 	$L__BB17_169;
	st.global.u32 	[%rd13+19456], %r324;
$L__BB17_169:
	or.b32  	%r5983, %r275, 5120;
	setp.ge.u32 	%p391, %r5983, %r119;
	@%p391 bra 	$L__BB17_171;
	st.global.u32 	[%rd13+20480], %r325;
$L__BB17_171:
	add.s32 	%r5985, %r275, 5376;
	setp.ge.u32 	%p392, %r5985, %r119;
	@%p392 bra 	$L__BB17_173;
	st.global.u32 	[%rd13+21504], %r326;
$L__BB17_173:
	add.s32 	%r5987, %r275, 5632;
	setp.ge.u32 	%p393, %r5987, %r119;
	@%p393 bra 	$L__BB17_661;
	st.global.u32 	[%rd13+22528], %r327;
	bra.uni 	$L__BB17_661;
$L__BB17_175:
	cvta.to.global.u64 	%rd241, %rd1;
	add.s64 	%rd1751, %rd241, %rd238;
	cvta.to.global.u64 	%rd243, %rd2;
	add.s64 	%rd1753, %rd243, %rd238;
	mov.u32 	%r1198, %tid.x;
	cvt.u64.u32 	%rd16, %r1198;
	shl.b32 	%r1199, %r1198, 2;
	mov.u32 	%r1200, _ZZN3cub18CUB_300001_SM_10006detail14segmented_sort33DeviceSegmentedSortFallbackKernelILNS0_9SortOrderE0ENS2_10policy_hubIjNS0_8NullTypeEE9Policy860EjS6_PmS9_lEEvPKT1_PSA_NS1_20device_double_bufferISA_EEPKT2_PSG_NSE_ISG_EET3_T4_E12temp_storage;
	add.s32 	%r353, %r1200, %r1199;
	mov.b32 	%r1201, 0;
	st.shared.u32 	[%r353], %r1201;
	st.shared.u32 	[%r353+1024], %r1201;
	st.shared.u32 	[%r353+2048], %r1201;
	st.shared.u32 	[%r353+3072], %r1201;
	st.shared.u32 	[%r353+4096], %r1201;
	st.shared.u32 	[%r353+5120], %r1201;
	st.shared.u32 	[%r353+6144], %r1201;
	st.shared.u32 	[%r353+7168], %r1201;
	st.shared.u32 	[%r353+8192], %r1201;
	st.shared.u32 	[%r353+9216], %r1201;
	st.shared.u32 	[%r353+10240], %r1201;
	st.shared.u32 	[%r353+11264], %r1201;
	st.shared.u32 	[%r353+12288], %r1201;
	st.shared.u32 	[%r353+13312], %r1201;
	st.shared.u32 	[%r353+14336], %r1201;
	st.shared.u32 	[%r353+15360], %r1201;
	setp.lt.u64 	%p16, %rd4, 64768;
	mov.b64 	%rd1721, 0;
	mov.u64 	%rd1722, %rd1721;
	mov.u64 	%rd1723, %rd1721;
	mov.u64 	%rd1724, %rd1721;
	mov.u64 	%rd1702, %rd1721;
	mov.u64 	%rd1703, %rd1721;
	mov.u64 	%rd1704, %rd1721;
	mov.u64 	%rd1705, %rd1721;
	mov.u64 	%rd1706, %rd1721;
	@%p16 bra 	$L__BB17_184;
	cvt.u32.u64 	%r1202, %rd16;
	shl.b32 	%r1203, %r1202, 5;
	and.b32  	%r1204, %r1203, 31744;
	add.s32 	%r354, %r1200, %r1204;
	mov.b64 	%rd1721, 0;
$L__BB17_177:
	mov.b32 	%r6271, 0;
$L__BB17_178:
	add.s64 	%rd245, %rd1706, %rd16;
	shl.b64 	%rd246, %rd245, 2;
	add.s64 	%rd247, %rd11, %rd246;
	ld.global.u32 	%r1208, [%rd247];
	ld.global.u32 	%r1214, [%rd247+1024];
	ld.global.u32 	%r1217, [%rd247+2048];
	ld.global.u32 	%r1220, [%rd247+3072];
	ld.global.u32 	%r1223, [%rd247+4096];
	ld.global.u32 	%r1226, [%rd247+5120];
	ld.global.u32 	%r1229, [%rd247+6144];
	ld.global.u32 	%r1232, [%rd247+7168];
	ld.global.u32 	%r1235, [%rd247+8192];
	ld.global.u32 	%r1238, [%rd247+9216];
	ld.global.u32 	%r1241, [%rd247+10240];
	ld.global.u32 	%r1244, [%rd247+11264];
	ld.global.u32 	%r1247, [%rd247+12288];
	ld.global.u32 	%r1250, [%rd247+13312];
	ld.global.u32 	%r1253, [%rd247+14336];
	ld.global.u32 	%r1256, [%rd247+15360];
	ld.global.u32 	%r1259, [%rd247+16384];
	ld.global.u32 	%r1262, [%rd247+17408];
	ld.global.u32 	%r1265, [%rd247+18432];
	ld.global.u32 	%r1268, [%rd247+19456];
	ld.global.u32 	%r1271, [%rd247+20480];
	ld.global.u32 	%r1274, [%rd247+21504];
	ld.global.u32 	%r1277, [%rd247+22528];
	bar.sync 	0;
	mov.b32 	%r1278, 0;
	// begin inline asm
	shr.b32 %r1207, %r1208, %r1278;
	// end inline asm
	mov.b32 	%r1212, 6;
	// begin inline asm
	bmsk.clamp.b32 %r1210, %r1278, %r1212;
	// end inline asm
	and.b32  	%r1279, %r1210, %r1207;
	and.b32  	%r1280, %r1279, 3;
	shl.b32 	%r1281, %r1279, 8;
	and.b32  	%r1282, %r1281, -1024;
	add.s32 	%r1283, %r353, %r1282;
	add.s32 	%r1284, %r1283, %r1280;
	ld.shared.u8 	%rs116, [%r1284];
	add.s16 	%rs117, %rs116, 1;
	st.shared.u8 	[%r1284], %rs117;
	// begin inline asm
	shr.b32 %r1213, %r1214, %r1278;
	// end inline asm
	and.b32  	%r1285, %r1210, %r1213;
	and.b32  	%r1286, %r1285, 3;
	shl.b32 	%r1287, %r1285, 8;
	and.b32  	%r1288, %r1287, -1024;
	add.s32 	%r1289, %r353, %r1288;
	add.s32 	%r1290, %r1289, %r1286;
	ld.shared.u8 	%rs118, [%r1290];
	add.s16 	%rs119, %rs118, 1;
	st.shared.u8 	[%r1290], %rs119;
	// begin inline asm
	shr.b32 %r1216, %r1217, %r1278;
	// end inline asm
	and.b32  	%r1291, %r1210, %r1216;
	and.b32  	%r1292, %r1291, 3;
	shl.b32 	%r1293, %r1291, 8;
	and.b32  	%r1294, %r1293, -1024;
	add.s32 	%r1295, %r353, %r1294;
	add.s32 	%r1296, %r1295, %r1292;
	ld.shared.u8 	%rs120, [%r1296];
	add.s16 	%rs121, %rs120, 1;
	st.shared.u8 	[%r1296], %rs121;
	// begin inline asm
	shr.b32 %r1219, %r1220, %r1278;
	// end inline asm
	and.b32  	%r1297, %r1210, %r1219;
	and.b32  	%r1298, %r1297, 3;
	shl.b32 	%r1299, %r1297, 8;
	and.b32  	%r1300, %r1299, -1024;
	add.s32 	%r1301, %r353, %r1300;
	add.s32 	%r1302, %r1301, %r1298;
	ld.shared.u8 	%rs122, [%r1302];
	add.s16 	%rs123, %rs122, 1;
	st.shared.u8 	[%r1302], %rs123;
	// begin inline asm
	shr.b32 %r1222, %r1223, %r1278;
	// end inline asm
	and.b32  	%r1303, %r1210, %r1222;
	and.b32  	%r1304, %r1303, 3;
	shl.b32 	%r1305, %r1303, 8;
	and.b32  	%r1306, %r1305, -1024;
	add.s32 	%r1307, %r353, %r1306;
	add.s32 	%r1308, %r1307, %r1304;
	ld.shared.u8 	%rs124, [%r1308];
	add.s16 	%rs125, %rs124, 1;
	st.shared.u8 	[%r1308], %rs125;
	// begin inline asm
	shr.b32 %r1225, %r1226, %r1278;
	// end inline asm
	and.b32  	%r1309, %r1210, %r1225;
	and.b32  	%r1310, %r1309, 3;
	shl.b32 	%r1311, %r1309, 8;
	and.b32  	%r1312, %r1311, -1024;
	add.s32 	%r1313, %r353, %r1312;
	add.s32 	%r1314, %r1313, %r1310;
	ld.shared.u8 	%rs126, [%r1314];
	add.s16 	%rs127, %rs126, 1;
	st.shared.u8 	[%r1314], %rs127;
	// begin inline asm
	shr.b32 %r1228, %r1229, %r1278;
	// end inline asm
	and.b32  	%r1315, %r1210, %r1228;
	and.b32  	%r1316, %r1315, 3;
	shl.b32 	%r1317, %r1315, 8;
	and.b32  	%r1318, %r1317, -1024;
	add.s32 	%r1319, %r353, %r1318;
	add.s32 	%r1320, %r1319, %r1316;
	ld.shared.u8 	%rs128, [%r1320];
	add.s16 	%rs129, %rs128, 1;
	st.shared.u8 	[%r1320], %rs129;
	// begin inline asm
	shr.b32 %r1231, %r1232, %r1278;
	// end inline asm
	and.b32  	%r1321, %r1210, %r1231;
	and.b32  	%r1322, %r1321, 3;
	shl.b32 	%r1323, %r1321, 8;
	and.b32  	%r1324, %r1323, -1024;
	add.s32 	%r1325, %r353, %r1324;
	add.s32 	%r1326, %r1325, %r1322;
	ld.shared.u8 	%rs130, [%r1326];
	add.s16 	%rs131, %rs130, 1;
	st.shared.u8 	[%r1326], %rs131;
	// begin inline asm
	shr.b32 %r1234, %r1235, %r1278;
	// end inline asm
	and.b32  	%r1327, %r1210, %r1234;
	and.b32  	%r1328, %r1327, 3;
	shl.b32 	%r1329, %r1327, 8;
	and.b32  	%r1330, %r1329, -1024;
	add.s32 	%r1331, %r353, %r1330;
	add.s32 	%r1332, %r1331, %r1328;
	ld.shared.u8 	%rs132, [%r1332];
	add.s16 	%rs133, %rs132, 1;
	st.shared.u8 	[%r1332], %rs133;
	// begin inline asm
	shr.b32 %r1237, %r1238, %r1278;
	// end inline asm
	and.b32  	%r1333, %r1210, %r1237;
	and.b32  	%r1334, %r1333, 3;
	shl.b32 	%r1335, %r1333, 8;
	and.b32  	%r1336, %r1335, -1024;
	add.s32 	%r1337, %r353, %r1336;
	add.s32 	%r1338, %r1337, %r1334;
	ld.shared.u8 	%rs134, [%r1338];
	add.s16 	%rs135, %rs134, 1;
	st.shared.u8 	[%r1338], %rs135;
	// begin inline asm
	shr.b32 %r1240, %r1241, %r1278;
	// end inline asm
	and.b32  	%r1339, %r1210, %r1240;
	and.b32  	%r1340, %r1339, 3;
	shl.b32 	%r1341, %r1339, 8;
	and.b32  	%r1342, %r1341, -1024;
	add.s32 	%r1343, %r353, %r1342;
	add.s32 	%r1344, %r1343, %r1340;
	ld.shared.u8 	%rs136, [%r1344];
	add.s16 	%rs137, %rs136, 1;
	st.shared.u8 	[%r1344], %rs137;
	// begin inline asm
	shr.b32 %r1243, %r1244, %r1278;
	// end inline asm
	and.b32  	%r1345, %r1210, %r1243;
	and.b32  	%r1346, %r1345, 3;
	shl.b32 	%r1347, %r1345, 8;
	and.b32  	%r1348, %r1347, -1024;
	add.s32 	%r1349, %r353, %r1348;
	add.s32 	%r1350, %r1349, %r1346;
	ld.shared.u8 	%rs138, [%r1350];
	add.s16 	%rs139, %rs138, 1;
	st.shared.u8 	[%r1350], %rs139;
	// begin inline asm
	shr.b32 %r1246, %r1247, %r1278;
	// end inline asm
	and.b32  	%r1351, %r1210, %r1246;
	and.b32  	%r1352, %r1351, 3;
	shl.b32 	%r1353, %r1351, 8;
	and.b32  	%r1354, %r1353, -1024;
	add.s32 	%r1355, %r353, %r1354;
	add.s32 	%r1356, %r1355, %r1352;
	ld.shared.u8 	%rs140, [%r1356];
	add.s16 	%rs141, %rs140, 1;
	st.shared.u8 	[%r1356], %rs141;
	// begin inline asm
	shr.b32 %r1249, %r1250, %r1278;
	// end inline asm
	and.b32  	%r1357, %r1210, %r1249;
	and.b32  	%r1358, %r1357, 3;
	shl.b32 	%r1359, %r1357, 8;
	and.b32  	%r1360, %r1359, -1024;
	add.s32 	%r1361, %r353, %r1360;
	add.s32 	%r1362, %r1361, %r1358;
	ld.shared.u8 	%rs142, [%r1362];
	add.s16 	%rs143, %rs142, 1;
	st.shared.u8 	[%r1362], %rs143;
	// begin inline asm
	shr.b32 %r1252, %r1253, %r1278;
	// end inline asm
	and.b32  	%r1363, %r1210, %r1252;
	and.b32  	%r1364, %r1363, 3;
	shl.b32 	%r1365, %r1363, 8;
	and.b32  	%r1366, %r1365, -1024;
	add.s32 	%r1367, %r353, %r1366;
	add.s32 	%r1368, %r1367, %r1364;
	ld.shared.u8 	%rs144, [%r1368];
	add.s16 	%rs145, %rs144, 1;
	st.shared.u8 	[%r1368], %rs145;
	// begin inline asm
	shr.b32 %r1255, %r1256, %r1278;
	// end inline asm
	and.b32  	%r1369, %r1210, %r1255;
	and.b32  	%r1370, %r1369, 3;
	shl.b32 	%r1371, %r1369, 8;
	and.b32  	%r1372, %r1371, -1024;
	add.s32 	%r1373, %r353, %r1372;
	add.s32 	%r1374, %r1373, %r1370;
	ld.shared.u8 	%rs146, [%r1374];
	add.s16 	%rs147, %rs146, 1;
	st.shared.u8 	[%r1374], %rs147;
	// begin inline asm
	shr.b32 %r1258, %r1259, %r1278;
	// end inline asm
	and.b32  	%r1375, %r1210, %r1258;
	and.b32  	%r1376, %r1375, 3;
	shl.b32 	%r1377, %r1375, 8;
	and.b32  	%r1378, %r1377, -1024;
	add.s32 	%r1379, %r353, %r1378;
	add.s32 	%r1380, %r1379, %r1376;
	ld.shared.u8 	%rs148, [%r1380];
	add.s16 	%rs149, %rs148, 1;
	st.shared.u8 	[%r1380], %rs149;
	// begin inline asm
	shr.b32 %r1261, %r1262, %r1278;
	// end inline asm
	and.b32  	%r1381, %r1210, %r1261;
	and.b32  	%r1382, %r1381, 3;
	shl.b32 	%r1383, %r1381, 8;
	and.b32  	%r1384, %r1383, -1024;
	add.s32 	%r1385, %r353, %r1384;
	add.s32 	%r1386, %r1385, %r1382;
	ld.shared.u8 	%rs150, [%r1386];
	add.s16 	%rs151, %rs150, 1;
	st.shared.u8 	[%r1386], %rs151;
	// begin inline asm
	shr.b32 %r1264, %r1265, %r1278;
	// end inline asm
	and.b32  	%r1387, %r1210, %r1264;
	and.b32  	%r1388, %r1387, 3;
	shl.b32 	%r1389, %r1387, 8;
	and.b32  	%r1390, %r1389, -1024;
	add.s32 	%r1391, %r353, %r1390;
	add.s32 	%r1392, %r1391, %r1388;
	ld.shared.u8 	%rs152, [%r1392];
	add.s16 	%rs153, %rs152, 1;
	st.shared.u8 	[%r1392], %rs153;
	// begin inline asm
	shr.b32 %r1267, %r1268, %r1278;
	// end inline asm
	and.b32  	%r1393, %r1210, %r1267;
	and.b32  	%r1394, %r1393, 3;
	shl.b32 	%r1395, %r1393, 8;
	and.b32  	%r1396, %r1395, -1024;
	add.s32 	%r1397, %r353, %r1396;
	add.s32 	%r1398, %r1397, %r1394;
	ld.shared.u8 	%rs154, [%r1398];
	add.s16 	%rs155, %rs154, 1;
	st.shared.u8 	[%r1398], %rs155;
	// begin inline asm
	shr.b32 %r1270, %r1271, %r1278;
	// end inline asm
	and.b32  	%r1399, %r1210, %r1270;
	and.b32  	%r1400, %r1399, 3;
	shl.b32 	%r1401, %r1399, 8;
	and.b32  	%r1402, %r1401, -1024;
	add.s32 	%r1403, %r353, %r1402;
	add.s32 	%r1404, %r1403, %r1400;
	ld.shared.u8 	%rs156, [%r1404];
	add.s16 	%rs157, %rs156, 1;
	st.shared.u8 	[%r1404], %rs157;
	// begin inline asm
	shr.b32 %r1273, %r1274, %r1278;
	// end inline asm
	and.b32  	%r1405, %r1210, %r1273;
	and.b32  	%r1406, %r1405, 3;
	shl.b32 	%r1407, %r1405, 8;
	and.b32  	%r1408, %r1407, -1024;
	add.s32 	%r1409, %r353, %r1408;
	add.s32 	%r1410, %r1409, %r1406;
	ld.shared.u8 	%rs158, [%r1410];
	add.s16 	%rs159, %rs158, 1;
	st.shared.u8 	[%r1410], %rs159;
	// begin inline asm
	shr.b32 %r1276, %r1277, %r1278;
	// end inline asm
	and.b32  	%r1411, %r1210, %r1276;
	and.b32  	%r1412, %r1411, 3;
	shl.b32 	%r1413, %r1411, 8;
	and.b32  	%r1414, %r1413, -1024;
	add.s32 	%r1415, %r353, %r1414;
	add.s32 	%r1416, %r1415, %r1412;
	ld.shared.u8 	%rs160, [%r1416];
	add.s16 	%rs161, %rs160, 1;
	st.shared.u8 	[%r1416], %rs161;
	add.s64 	%rd1706, %rd1706, 5888;
	add.s32 	%r6271, %r6271, 1;
	setp.ne.s32 	%p17, %r6271, 11;
	@%p17 bra 	$L__BB17_178;
	setp.gt.u32 	%p18, %r1202, 511;
	bar.sync 	0;
	// begin inline asm
	mov.u32 %r1417, %laneid;
	// end inline asm
	shl.b32 	%r1419, %r1417, 2;
	add.s32 	%r357, %r354, %r1419;
	@%p18 bra 	$L__BB17_181;
	ld.shared.u32 	%r1420, [%r357];
	bfe.u32 	%r1421, %r1420, 0, 8;
	bfe.u32 	%r1422, %r1420, 8, 8;
	bfe.u32 	%r1423, %r1420, 16, 8;
	bfe.u32 	%r1424, %r1420, 24, 8;
	cvt.u64.u32 	%rd248, %r1421;
	and.b64  	%rd249, %rd248, 255;
	add.s64 	%rd250, %rd1705, %rd249;
	cvt.u64.u32 	%rd251, %r1422;
	and.b64  	%rd252, %rd251, 255;
	add.s64 	%rd253, %rd1704, %rd252;
	cvt.u64.u32 	%rd254, %r1423;
	and.b64  	%rd255, %rd254, 255;
	add.s64 	%rd256, %rd1703, %rd255;
	cvt.u64.u32 	%rd257, %r1424;
	and.b64  	%rd258, %rd257, 255;
	add.s64 	%rd259, %rd1702, %rd258;
	ld.shared.u32 	%r1425, [%r357+128];
	bfe.u32 	%r1426, %r1425, 0, 8;
	bfe.u32 	%r1427, %r1425, 8, 8;
	bfe.u32 	%r1428, %r1425, 16, 8;
	bfe.u32 	%r1429, %r1425, 24, 8;
	cvt.u64.u32 	%rd260, %r1426;
	and.b64  	%rd261, %rd260, 255;
	add.s64 	%rd262, %rd250, %rd261;
	cvt.u64.u32 	%rd263, %r1427;
	and.b64  	%rd264, %rd263, 255;
	add.s64 	%rd265, %rd253, %rd264;
	cvt.u64.u32 	%rd266, %r1428;
	and.b64  	%rd267, %rd266, 255;
	add.s64 	%rd268, %rd256, %rd267;
	cvt.u64.u32 	%rd269, %r1429;
	and.b64  	%rd270, %rd269, 255;
	add.s64 	%rd271, %rd259, %rd270;
	ld.shared.u32 	%r1430, [%r357+256];
	bfe.u32 	%r1431, %r1430, 0, 8;
	bfe.u32 	%r1432, %r1430, 8, 8;
	bfe.u32 	%r1433, %r1430, 16, 8;
	bfe.u32 	%r1434, %r1430, 24, 8;
	cvt.u64.u32 	%rd272, %r1431;
	and.b64  	%rd273, %rd272, 255;
	add.s64 	%rd274, %rd262, %rd273;
	cvt.u64.u32 	%rd275, %r1432;
	and.b64  	%rd276, %rd275, 255;
	add.s64 	%rd277, %rd265, %rd276;
	cvt.u64.u32 	%rd278, %r1433;
	and.b64  	%rd279, %rd278, 255;
	add.s64 	%rd280, %rd268, %rd279;
	cvt.u64.u32 	%rd281, %r1434;
	and.b64  	%rd282, %rd281, 255;
	add.s64 	%rd283, %rd271, %rd282;
	ld.shared.u32 	%r1435, [%r357+384];
	bfe.u32 	%r1436, %r1435, 0, 8;
	bfe.u32 	%r1437, %r1435, 8, 8;
	bfe.u32 	%r1438, %r1435, 16, 8;
	bfe.u32 	%r1439, %r1435, 24, 8;
	cvt.u64.u32 	%rd284, %r1436;
	and.b64  	%rd285, %rd284, 255;
	add.s64 	%rd286, %rd274, %rd285;
	cvt.u64.u32 	%rd287, %r1437;
	and.b64  	%rd288, %rd287, 255;
	add.s64 	%rd289, %rd277, %rd288;
	cvt.u64.u32 	%rd290, %r1438;
	and.b64  	%rd291, %rd290, 255;
	add.s64 	%rd292, %rd280, %rd291;
	cvt.u64.u32 	%rd293, %r1439;
	and.b64  	%rd294, %rd293, 255;
	add.s64 	%rd295, %rd283, %rd294;
	ld.shared.u32 	%r1440, [%r357+512];
	bfe.u32 	%r1441, %r1440, 0, 8;
	bfe.u32 	%r1442, %r1440, 8, 8;
	bfe.u32 	%r1443, %r1440, 16, 8;
	bfe.u32 	%r1444, %r1440, 24, 8;
	cvt.u64.u32 	%rd296, %r1441;
	and.b64  	%rd297, %rd296, 255;
	add.s64 	%rd298, %rd286, %rd297;
	cvt.u64.u32 	%rd299, %r1442;
	and.b64  	%rd300, %rd299, 255;
	add.s64 	%rd301, %rd289, %rd300;
	cvt.u64.u32 	%rd302, %r1443;
	and.b64  	%rd303, %rd302, 255;
	add.s64 	%rd304, %rd292, %rd303;
	cvt.u64.u32 	%rd305, %r1444;
	and.b64  	%rd306, %rd305, 255;
	add.s64 	%rd307, %rd295, %rd306;
	ld.shared.u32 	%r1445, [%r357+640];
	bfe.u32 	%r1446, %r1445, 0, 8;
	bfe.u32 	%r1447, %r1445, 8, 8;
	bfe.u32 	%r1448, %r1445, 16, 8;
	bfe.u32 	%r1449, %r1445, 24, 8;
	cvt.u64.u32 	%rd308, %r1446;
	and.b64  	%rd309, %rd308, 255;
	add.s64 	%rd310, %rd298, %rd309;
	cvt.u64.u32 	%rd311, %r1447;
	and.b64  	%rd312, %rd311, 255;
	add.s64 	%rd313, %rd301, %rd312;
	cvt.u64.u32 	%rd314, %r1448;
	and.b64  	%rd315, %rd314, 255;
	add.s64 	%rd316, %rd304, %rd315;
	cvt.u64.u32 	%rd317, %r1449;
	and.b64  	%rd318, %rd317, 255;
	add.s64 	%rd319, %rd307, %rd318;
	ld.shared.u32 	%r1450, [%r357+768];
	bfe.u32 	%r1451, %r1450, 0, 8;
	bfe.u32 	%r1452, %r1450, 8, 8;
	bfe.u32 	%r1453, %r1450, 16, 8;
	bfe.u32 	%r1454, %r1450, 24, 8;
	cvt.u64.u32 	%rd320, %r1451;
	and.b64  	%rd321, %rd320, 255;
	add.s64 	%rd322, %rd310, %rd321;
	cvt.u64.u32 	%rd323, %r1452;
	and.b64  	%rd324, %rd323, 255;
	add.s64 	%rd325, %rd313, %rd324;
	cvt.u64.u32 	%rd326, %r1453;
	and.b64  	%rd327, %rd326, 255;
	add.s64 	%rd328, %rd316, %rd327;
	cvt.u64.u32 	%rd329, %r1454;
	and.b64  	%rd330, %rd329, 255;
	add.s64 	%rd331, %rd319, %rd330;
	ld.shared.u32 	%r1455, [%r357+896];
	bfe.u32 	%r1456, %r1455, 0, 8;
	bfe.u32 	%r1457, %r1455, 8, 8;
	bfe.u32 	%r1458, %r1455, 16, 8;
	bfe.u32 	%r1459, %r1455, 24, 8;
	cvt.u64.u32 	%rd332, %r1456;
	and.b64  	%rd333, %rd332, 255;
	add.s64 	%rd1705, %rd322, %rd333;
	cvt.u64.u32 	%rd334, %r1457;
	and.b64  	%rd335, %rd334, 255;
	add.s64 	%rd1704, %rd325, %rd335;
	cvt.u64.u32 	%rd336, %r1458;
	and.b64  	%rd337, %rd336, 255;
	add.s64 	%rd1703, %rd328, %rd337;
	cvt.u64.u32 	%rd338, %r1459;
	and.b64  	%rd339, %rd338, 255;
	add.s64 	%rd1702, %rd331, %rd339;
$L__BB17_181:
	setp.gt.u32 	%p19, %r1202, 255;
	@%p19 bra 	$L__BB17_183;
	ld.shared.u32 	%r1461, [%r357+8192];
	bfe.u32 	%r1462, %r1461, 0, 8;
	bfe.u32 	%r1463, %r1461, 8, 8;
	bfe.u32 	%r1464, %r1461, 16, 8;
	bfe.u32 	%r1465, %r1461, 24, 8;
	cvt.u64.u32 	%rd340, %r1462;
	and.b64  	%rd341, %rd340, 255;
	add.s64 	%rd342, %rd1724, %rd341;
	cvt.u64.u32 	%rd343, %r1463;
	and.b64  	%rd344, %rd343, 255;
	add.s64 	%rd345, %rd1723, %rd344;
	cvt.u64.u32 	%rd346, %r1464;
	and.b64  	%rd347, %rd346, 255;
	add.s64 	%rd348, %rd1722, %rd347;
	cvt.u64.u32 	%rd349, %r1465;
	and.b64  	%rd350, %rd349, 255;
	add.s64 	%rd351, %rd1721, %rd350;
	ld.shared.u32 	%r1466, [%r357+8320];
	bfe.u32 	%r1467, %r1466, 0, 8;
	bfe.u32 	%r1468, %r1466, 8, 8;
	bfe.u32 	%r1469, %r1466, 16, 8;
	bfe.u32 	%r1470, %r1466, 24, 8;
	cvt.u64.u32 	%rd352, %r1467;
	and.b64  	%rd353, %rd352, 255;
	add.s64 	%rd354, %rd342, %rd353;
	cvt.u64.u32 	%rd355, %r1468;
	and.b64  	%rd356, %rd355, 255;
	add.s64 	%rd357, %rd345, %rd356;
	cvt.u64.u32 	%rd358, %r1469;
	and.b64  	%rd359, %rd358, 255;
	add.s64 	%rd360, %rd348, %rd359;
	cvt.u64.u32 	%rd361, %r1470;
	and.b64  	%rd362, %rd361, 255;
	add.s64 	%rd363, %rd351, %rd362;
	ld.shared.u32 	%r1471, [%r357+8448];
	bfe.u32 	%r1472, %r1471, 0, 8;
	bfe.u32 	%r1473, %r1471, 8, 8;
	bfe.u32 	%r1474, %r1471, 16, 8;
	bfe.u32 	%r1475, %r1471, 24, 8;
	cvt.u64.u32 	%rd364, %r1472;
	and.b64  	%rd365, %rd364, 255;
	add.s64 	%rd366, %rd354, %rd365;
	cvt.u64.u32 	%rd367, %r1473;
	and.b64  	%rd368, %rd367, 255;
	add.s64 	%rd369, %rd357, %rd368;
	cvt.u64.u32 	%rd370, %r1474;
	and.b64  	%rd371, %rd370, 255;
	add.s64 	%rd372, %rd360, %rd371;
	cvt.u64.u32 	%rd373, %r1475;
	and.b64  	%rd374, %rd373, 255;
	add.s64 	%rd375, %rd363, %rd374;
	ld.shared.u32 	%r1476, [%r357+8576];
	bfe.u32 	%r1477, %r1476, 0, 8;
	bfe.u32 	%r1478, %r1476, 8, 8;
	bfe.u32 	%r1479, %r1476, 16, 8;
	bfe.u32 	%r1480, %r1476, 24, 8;
	cvt.u64.u32 	%rd376, %r1477;
	and.b64  	%rd377, %rd376, 255;
	add.s64 	%rd378, %rd366, %rd377;
	cvt.u64.u32 	%rd379, %r1478;
	and.b64  	%rd380, %rd379, 255;
	add.s64 	%rd381, %rd369, %rd380;
	cvt.u64.u32 	%rd382, %r1479;
	and.b64  	%rd383, %rd382, 255;
	add.s64 	%rd384, %rd372, %rd383;
	cvt.u64.u32 	%rd385, %r1480;
	and.b64  	%rd386, %rd385, 255;
	add.s64 	%rd387, %rd375, %rd386;
	ld.shared.u32 	%r1481, [%r357+8704];
	bfe.u32 	%r1482, %r1481, 0, 8;
	bfe.u32 	%r1483, %r1481, 8, 8;
	bfe.u32 	%r1484, %r1481, 16, 8;
	bfe.u32 	%r1485, %r1481, 24, 8;
	cvt.u64.u32 	%rd388, %r1482;
	and.b64  	%rd389, %rd388, 255;
	add.s64 	%rd390, %rd378, %rd389;
	cvt.u64.u32 	%rd391, %r1483;
	and.b64  	%rd392, %rd391, 255;
	add.s64 	%rd393, %rd381, %rd392;
	cvt.u64.u32 	%rd394, %r1484;
	and.b64  	%rd395, %rd394, 255;
	add.s64 	%rd396, %rd384, %rd395;
	cvt.u64.u32 	%rd397, %r1485;
	and.b64  	%rd398, %rd397, 255;
	add.s64 	%rd399, %rd387, %rd398;
	ld.shared.u32 	%r1486, [%r357+8832];
	bfe.u32 	%r1487, %r1486, 0, 8;
	bfe.u32 	%r1488, %r1486, 8, 8;
	bfe.u32 	%r1489, %r1486, 16, 8;
	bfe.u32 	%r1490, %r1486, 24, 8;
	cvt.u64.u32 	%rd400, %r1487;
	and.b64  	%rd401, %rd400, 255;
	add.s64 	%rd402, %rd390, %rd401;
	cvt.u64.u32 	%rd403, %r1488;
	and.b64  	%rd404, %rd403, 255;
	add.s64 	%rd405, %rd393, %rd404;
	cvt.u64.u32 	%rd406, %r1489;
	and.b64  	%rd407, %rd406, 255;
	add.s64 	%rd408, %rd396, %rd407;
	cvt.u64.u32 	%rd409, %r1490;
	and.b64  	%rd410, %rd409, 255;
	add.s64 	%rd411, %rd399, %rd410;
	ld.shared.u32 	%r1491, [%r357+8960];
	bfe.u32 	%r1492, %r1491, 0, 8;
	bfe.u32 	%r1493, %r1491, 8, 8;
	bfe.u32 	%r1494, %r1491, 16, 8;
	bfe.u32 	%r1495, %r1491, 24, 8;
	cvt.u64.u32 	%rd412, %r1492;
	and.b64  	%rd413, %rd412, 255;
	add.s64 	%rd414, %rd402, %rd413;
	cvt.u64.u32 	%rd415, %r1493;
	and.b64  	%rd416, %rd415, 255;
	add.s64 	%rd417, %rd405, %rd416;
	cvt.u64.u32 	%rd418, %r1494;
	and.b64  	%rd419, %rd418, 255;
	add.s64 	%rd420, %rd408, %rd419;
	cvt.u64.u32 	%rd421, %r1495;
	and.b64  	%rd422, %rd421, 255;
	add.s64 	%rd423, %rd411, %rd422;
	ld.shared.u32 	%r1496, [%r357+9088];
	bfe.u32 	%r1497, %r1496, 0, 8;
	bfe.u32 	%r1498, %r1496, 8, 8;
	bfe.u32 	%r1499, %r1496, 16, 8;
	bfe.u32 	%r1500, %r1496, 24, 8;
	cvt.u64.u32 	%rd424, %r1497;
	and.b64  	%rd425, %rd424, 255;
	add.s64 	%rd1724, %rd414, %rd425;
	cvt.u64.u32 	%rd426, %r1498;
	and.b64  	%rd427, %rd426, 255;
	add.s64 	%rd1723, %rd417, %rd427;
	cvt.u64.u32 	%rd428, %r1499;
	and.b64  	%rd429, %rd428, 255;
	add.s64 	%rd1722, %rd420, %rd429;
	cvt.u64.u32 	%rd430, %r1500;
	and.b64  	%rd431, %rd430, 255;
	add.s64 	%rd1721, %rd423, %rd431;
$L__BB17_183:
	bar.sync 	0;
	mov.b32 	%r1501, 0;
	st.shared.u32 	[%r353], %r1501;
	st.shared.u32 	[%r353+1024], %r1501;
	st.shared.u32 	[%r353+2048], %r1501;
	st.shared.u32 	[%r353+3072], %r1501;
	st.shared.u32 	[%r353+4096], %r1501;
	st.shared.u32 	[%r353+5120], %r1501;
	st.shared.u32 	[%r353+6144], %r1501;
	st.shared.u32 	[%r353+7168], %r1501;
	st.shared.u32 	[%r353+8192], %r1501;
	st.shared.u32 	[%r353+9216], %r1501;
	st.shared.u32 	[%r353+10240], %r1501;
	st.shared.u32 	[%r353+11264], %r1501;
	st.shared.u32 	[%r353+12288], %r1501;
	st.shared.u32 	[%r353+13312], %r1501;
	st.shared.u32 	[%r353+14336], %r1501;
	st.shared.u32 	[%r353+15360], %r1501;
	sub.s64 	%rd432, %rd4, %rd1706;
	setp.gt.s64 	%p20, %rd432, 64767;
	@%p20 bra 	$L__BB17_177;
$L__BB17_184:
	sub.s64 	%rd1726, %rd4, %rd1706;
	setp.lt.s64 	%p21, %rd1726, 5888;
	@%p21 bra 	$L__BB17_186;
$L__BB17_185:
	add.s64 	%rd433, %rd1706, %rd16;
	shl.b64 	%rd434, %rd433, 2;
	add.s64 	%rd435, %rd11, %rd434;
	ld.global.u32 	%r1503, [%rd435];
	ld.global.u32 	%r1509, [%rd435+1024];
	ld.global.u32 	%r1512, [%rd435+2048];
	ld.global.u32 	%r1515, [%rd435+3072];
	ld.global.u32 	%r1518, [%rd435+4096];
	ld.global.u32 	%r1521, [%rd435+5120];
	ld.global.u32 	%r1524, [%rd435+6144];
	ld.global.u32 	%r1527, [%rd435+7168];
	ld.global.u32 	%r1530, [%rd435+8192];
	ld.global.u32 	%r1533, [%rd435+9216];
	ld.global.u32 	%r1536, [%rd435+10240];
	ld.global.u32 	%r1539, [%rd435+11264];
	ld.global.u32 	%r1542, [%rd435+12288];
	ld.global.u32 	%r1545, [%rd435+13312];
	ld.global.u32 	%r1548, [%rd435+14336];
	ld.global.u32 	%r1551, [%rd435+15360];
	ld.global.u32 	%r1554, [%rd435+16384];
	ld.global.u32 	%r1557, [%rd435+17408];
	ld.global.u32 	%r1560, [%rd435+18432];
	ld.global.u32 	%r1563, [%rd435+19456];
	ld.global.u32 	%r1566, [%rd435+20480];
	ld.global.u32 	%r1569, [%rd435+21504];
	ld.global.u32 	%r1572, [%rd435+22528];
	bar.sync 	0;
	mov.b32 	%r1573, 0;
	// begin inline asm
	shr.b32 %r1502, %r1503, %r1573;
	// end inline asm
	mov.b32 	%r1507, 6;
	// begin inline asm
	bmsk.clamp.b32 %r1505, %r1573, %r1507;
	// end inline asm
	and.b32  	%r1574, %r1505, %r1502;
	and.b32  	%r1575, %r1574, 3;
	shl.b32 	%r1576, %r1574, 8;
	and.b32  	%r1577, %r1576, -1024;
	add.s32 	%r1578, %r353, %r1577;
	add.s32 	%r1579, %r1578, %r1575;
	ld.shared.u8 	%rs162, [%r1579];
	add.s16 	%rs163, %rs162, 1;
	st.shared.u8 	[%r1579], %rs163;
	// begin inline asm
	shr.b32 %r1508, %r1509, %r1573;
	// end inline asm
	and.b32  	%r1580, %r1505, %r1508;
	and.b32  	%r1581, %r1580, 3;
	shl.b32 	%r1582, %r1580, 8;
	and.b32  	%r1583, %r1582, -1024;
	add.s32 	%r1584, %r353, %r1583;
	add.s32 	%r1585, %r1584, %r1581;
	ld.shared.u8 	%rs164, [%r1585];
	add.s16 	%rs165, %rs164, 1;
	st.shared.u8 	[%r1585], %rs165;
	// begin inline asm
	shr.b32 %r1511, %r1512, %r1573;
	// end inline asm
	and.b32  	%r1586, %r1505, %r1511;
	and.b32  	%r1587, %r1586, 3;
	shl.b32 	%r1588, %r1586, 8;
	and.b32  	%r1589, %r1588, -1024;
	add.s32 	%r1590, %r353, %r1589;
	add.s32 	%r1591, %r1590, %r1587;
	ld.shared.u8 	%rs166, [%r1591];
	add.s16 	%rs167, %rs166, 1;
	st.shared.u8 	[%r1591], %rs167;
	// begin inline asm
	shr.b32 %r1514, %r1515, %r1573;
	// end inline asm
	and.b32  	%r1592, %r1505, %r1514;
	and.b32  	%r1593, %r1592, 3;
	shl.b32 	%r1594, %r1592, 8;
	and.b32  	%r1595, %r1594, -1024;
	add.s32 	%r1596, %r353, %r1595;
	add.s32 	%r1597, %r1596, %r1593;
	ld.shared.u8 	%rs168, [%r1597];
	add.s16 	%rs169, %rs168, 1;
	st.shared.u8 	[%r1597], %rs169;
	// begin inline asm
	shr.b32 %r1517, %r1518, %r1573;
	// end inline asm
	and.b32  	%r1598, %r1505, %r1517;
	and.b32  	%r1599, %r1598, 3;
	shl.b32 	%r1600, %r1598, 8;
	and.b32  	%r1601, %r1600, -1024;
	add.s32 	%r1602, %r353, %r1601;
	add.s32 	%r1603, %r1602, %r1599;
	ld.shared.u8 	%rs170, [%r1603];
	add.s16 	%rs171, %rs170, 1;
	st.shared.u8 	[%r1603], %rs171;
	// begin inline asm
	shr.b32 %r1520, %r1521, %r1573;
	// end inline asm
	and.b32  	%r1604, %r1505, %r1520;
	and.b32  	%r1605, %r1604, 3;
	shl.b32 	%r1606, %r1604, 8;
	and.b32  	%r1607, %r1606, -1024;
	add.s32 	%r1608, %r353, %r1607;
	add.s32 	%r1609, %r1608, %r1605;
	ld.shared.u8 	%rs172, [%r1609];
	add.s16 	%rs173, %rs172, 1;
	st.shared.u8 	[%r1609], %rs173;
	// begin inline asm
	shr.b32 %r1523, %r1524, %r1573;
	// end inline asm
	and.b32  	%r1610, %r1505, %r1523;
	and.b32  	%r1611, %r1610, 3;
	shl.b32 	%r1612, %r1610, 8;
	and.b32  	%r1613, %r1612, -1024;
	add.s32 	%r1614, %r353, %r1613;
	add.s32 	%r1615, %r1614, %r1611;
	ld.shared.u8 	%rs174, [%r1615];
	add.s16 	%rs175, %rs174, 1;
	st.shared.u8 	[%r1615], %rs175;
	// begin inline asm
	shr.b32 %r1526, %r1527, %r1573;
	// end inline asm
	and.b32  	%r1616, %r1505, %r1526;
	and.b32  	%r1617, %r1616, 3;
	shl.b32 	%r1618, %r1616, 8;
	and.b32  	%r1619, %r1618, -1024;
	add.s32 	%r1620, %r353, %r1619;
	add.s32 	%r1621, %r1620, %r1617;
	ld.shared.u8 	%rs176, [%r1621];
	add.s16 	%rs177, %rs176, 1;
	st.shared.u8 	[%r1621], %rs177;
	// begin inline asm
	shr.b32 %r1529, %r1530, %r1573;
	// end inline asm
	and.b32  	%r1622, %r1505, %r1529;
	and.b32  	%r1623, %r1622, 3;
	shl.b32 	%r1624, %r1622, 8;
	and.b32  	%r1625, %r1624, -1024;
	add.s32 	%r1626, %r353, %r1625;
	add.s32 	%r1627, %r1626, %r1623;
	ld.shared.u8 	%rs178, [%r1627];
	add.s16 	%rs179, %rs178, 1;
	st.shared.u8 	[%r1627], %rs179;
	// begin inline asm
	shr.b32 %r1532, %r1533, %r1573;
	// end inline asm
	and.b32  	%r1628, %r1505, %r1532;
	and.b32  	%r1629, %r1628, 3;
	shl.b32 	%r1630, %r1628, 8;
	and.b32  	%r1631, %r1630, -1024;
	add.s32 	%r1632, %r353, %r1631;
	add.s32 	%r1633, %r1632, %r1629;
	ld.shared.u8 	%rs180, [%r1633];
	add.s16 	%rs181, %rs180, 1;
	st.shared.u8 	[%r1633], %rs181;
	// begin inline asm
	shr.b32 %r1535, %r1536, %r1573;
	// end inline asm
	and.b32  	%r1634, %r1505, %r1535;
	and.b32  	%r1635, %r1634, 3;
	shl.b32 	%r1636, %r1634, 8;
	and.b32  	%r1637, %r1636, -1024;
	add.s32 	%r1638, %r353, %r1637;
	add.s32 	%r1639, %r1638, %r1635;
	ld.shared.u8 	%rs182, [%r1639];
	add.s16 	%rs183, %rs182, 1;
	st.shared.u8 	[%r1639], %rs183;
	// begin inline asm
	shr.b32 %r1538, %r1539, %r1573;
	// end inline asm
	and.b32  	%r1640, %r1505, %r1538;
	and.b32  	%r1641, %r1640, 3;
	shl.b32 	%r1642, %r1640, 8;
	and.b32  	%r1643, %r1642, -1024;
	add.s32 	%r1644, %r353, %r1643;
	add.s32 	%r1645, %r1644, %r1641;
	ld.shared.u8 	%rs184, [%r1645];
	add.s16 	%rs185, %rs184, 1;
	st.shared.u8 	[%r1645], %rs185;
	// begin inline asm
	shr.b32 %r1541, %r1542, %r1573;
	// end inline asm
	and.b32  	%r1646, %r1505, %r1541;
	and.b32  	%r1647, %r1646, 3;
	shl.b32 	%r1648, %r1646, 8;
	and.b32  	%r1649, %r1648, -1024;
	add.s32 	%r1650, %r353, %r1649;
	add.s32 	%r1651, %r1650, %r1647;
	ld.shared.u8 	%rs186, [%r1651];
	add.s16 	%rs187, %rs186, 1;
	st.shared.u8 	[%r1651], %rs187;
	// begin inline asm
	shr.b32 %r1544, %r1545, %r1573;
	// end inline asm
	and.b32  	%r1652, %r1505, %r1544;
	and.b32  	%r1653, %r1652, 3;
	shl.b32 	%r1654, %r1652, 8;
	and.b32  	%r1655, %r1654, -1024;
	add.s32 	%r1656, %r353, %r1655;
	add.s32 	%r1657, %r1656, %r1653;
	ld.shared.u8 	%rs188, [%r1657];
	add.s16 	%rs189, %rs188, 1;
	st.shared.u8 	[%r1657], %rs189;
	// begin inline asm
	shr.b32 %r1547, %r1548, %r1573;
	// end inline asm
	and.b32  	%r1658, %r1505, %r1547;
	and.b32  	%r1659, %r1658, 3;
	shl.b32 	%r1660, %r1658, 8;
	and.b32  	%r1661, %r1660, -1024;
	add.s32 	%r1662, %r353, %r1661;
	add.s32 	%r1663, %r1662, %r1659;
	ld.shared.u8 	%rs190, [%r1663];
	add.s16 	%rs191, %rs190, 1;
	st.shared.u8 	[%r1663], %rs191;
	// begin inline asm
	shr.b32 %r1550, %r1551, %r1573;
	// end inline asm
	and.b32  	%r1664, %r1505, %r1550;
	and.b32  	%r1665, %r1664, 3;
	shl.b32 	%r1666, %r1664, 8;
	and.b32  	%r1667, %r1666, -1024;
	add.s32 	%r1668, %r353, %r1667;
	add.s32 	%r1669, %r1668, %r1665;
	ld.shared.u8 	%rs192, [%r1669];
	add.s16 	%rs193, %rs192, 1;
	st.shared.u8 	[%r1669], %rs193;
	// begin inline asm
	shr.b32 %r1553, %r1554, %r1573;
	// end inline asm
	and.b32  	%r1670, %r1505, %r1553;
	and.b32  	%r1671, %r1670, 3;
	shl.b32 	%r1672, %r1670, 8;
	and.b32  	%r1673, %r1672, -1024;
	add.s32 	%r1674, %r353, %r1673;
	add.s32 	%r1675, %r1674, %r1671;
	ld.shared.u8 	%rs194, [%r1675];
	add.s16 	%rs195, %rs194, 1;
	st.shared.u8 	[%r1675], %rs195;
	// begin inline asm
	shr.b32 %r1556, %r1557, %r1573;
	// end inline asm
	and.b32  	%r1676, %r1505, %r1556;
	and.b32  	%r1677, %r1676, 3;
	shl.b32 	%r1678, %r1676, 8;
	and.b32  	%r1679, %r1678, -1024;
	add.s32 	%r1680, %r353, %r1679;
	add.s32 	%r1681, %r1680, %r1677;
	ld.shared.u8 	%rs196, [%r1681];
	add.s16 	%rs197, %rs196, 1;
	st.shared.u8 	[%r1681], %rs197;
	// begin inline asm
	shr.b32 %r1559, %r1560, %r1573;
	// end inline asm
	and.b32  	%r1682, %r1505, %r1559;
	and.b32  	%r1683, %r1682, 3;
	shl.b32 	%r1684, %r1682, 8;
	and.b32  	%r1685, %r1684, -1024;
	add.s32 	%r1686, %r353, %r1685;
	add.s32 	%r1687, %r1686, %r1683;
	ld.shared.u8 	%rs198, [%r1687];
	add.s16 	%rs199, %rs198, 1;
	st.shared.u8 	[%r1687], %rs199;
	// begin inline asm
	shr.b32 %r1562, %r1563, %r1573;
	// end inline asm
	and.b32  	%r1688, %r1505, %r1562;
	and.b32  	%r1689, %r1688, 3;
	shl.b32 	%r1690, %r1688, 8;
	and.b32  	%r1691, %r1690, -1024;
	add.s32 	%r1692, %r353, %r1691;
	add.s32 	%r1693, %r1692, %r1689;
	ld.shared.u8 	%rs200, [%r1693];
	add.s16 	%rs201, %rs200, 1;
	st.shared.u8 	[%r1693], %rs201;
	// begin inline asm
	shr.b32 %r1565, %r1566, %r1573;
	// end inline asm
	and.b32  	%r1694, %r1505, %r1565;
	and.b32  	%r1695, %r1694, 3;
	shl.b32 	%r1696, %r1694, 8;
	and.b32  	%r1697, %r1696, -1024;
	add.s32 	%r1698, %r353, %r1697;
	add.s32 	%r1699, %r1698, %r1695;
	ld.shared.u8 	%rs202, [%r1699];
	add.s16 	%rs203, %rs202, 1;
	st.shared.u8 	[%r1699], %rs203;
	// begin inline asm
	shr.b32 %r1568, %r1569, %r1573;
	// end inline asm
	and.b32  	%r1700, %r1505, %r1568;
	and.b32  	%r1701, %r1700, 3;
	shl.b32 	%r1702, %r1700, 8;
	and.b32  	%r1703, %r1702, -1024;
	add.s32 	%r1704, %r353, %r1703;
	add.s32 	%r1705, %r1704, %r1701;
	ld.shared.u8 	%rs204, [%r1705];
	add.s16 	%rs205, %rs204, 1;
	st.shared.u8 	[%r1705], %rs205;
	// begin inline asm
	shr.b32 %r1571, %r1572, %r1573;
	// end inline asm
	and.b32  	%r1706, %r1505, %r1571;
	and.b32  	%r1707, %r1706, 3;
	shl.b32 	%r1708, %r1706, 8;
	and.b32  	%r1709, %r1708, -1024;
	add.s32 	%r1710, %r353, %r1709;
	add.s32 	%r1711, %r1710, %r1707;
	ld.shared.u8 	%rs206, [%r1711];
	add.s16 	%rs207, %rs206, 1;
	st.shared.u8 	[%r1711], %rs207;
	add.s64 	%rd1706, %rd1706, 5888;
	sub.s64 	%rd1726, %rd4, %rd1706;
	setp.gt.s64 	%p22, %rd1726, 5887;
	@%p22 bra 	$L__BB17_185;
$L__BB17_186:
	setp.le.s64 	%p23, %rd1726, %rd16;
	@%p23 bra 	$L__BB17_192;
	mov.b32 	%r1713, 0;
	mov.b32 	%r1714, 6;
	// begin inline asm
	bmsk.clamp.b32 %r1712, %r1713, %r1714;
	// end inline asm
	not.b64 	%rd436, %rd16;
	add.s64 	%rd59, %rd1726, %rd436;
	and.b64  	%rd437, %rd59, 768;
	setp.eq.s64 	%p24, %rd437, 768;
	mov.u64 	%rd1729, %rd16;
	@%p24 bra 	$L__BB17_190;
	shr.u64 	%rd439, %rd59, 8;
	add.s64 	%rd440, %rd439, 1;
	and.b64  	%rd60, %rd440, 3;
	mov.b64 	%rd1728, 0;
	mov.u64 	%rd1729, %rd16;
$L__BB17_189:
	.pragma "nounroll";
	add.s64 	%rd441, %rd1729, %rd1706;
	shl.b64 	%rd442, %rd441, 2;
	add.s64 	%rd443, %rd11, %rd442;
	ld.global.u32 	%r1716, [%rd443];
	mov.b32 	%r1717, 0;
	// begin inline asm
	shr.b32 %r1715, %r1716, %r1717;
	// end inline asm
	and.b32  	%r1718, %r1712, %r1715;
	and.b32  	%r1719, %r1718, 3;
	shl.b32 	%r1720, %r1718, 8;
	and.b32  	%r1721, %r1720, -1024;
	add.s32 	%r1722, %r353, %r1721;
	add.s32 	%r1723, %r1722, %r1719;
	ld.shared.u8 	%rs208, [%r1723];
	add.s16 	%rs209, %rs208, 1;
	st.shared.u8 	[%r1723], %rs209;
	add.s64 	%rd1729, %rd1729, 256;
	add.s64 	%rd1728, %rd1728, 1;
	setp.ne.s64 	%p25, %rd1728, %rd60;
	@%p25 bra 	$L__BB17_189;
$L__BB17_190:
	setp.lt.u64 	%p26, %rd59, 768;
	@%p26 bra 	$L__BB17_192;
$L__BB17_191:
	add.s64 	%rd444, %rd1729, %rd1706;
	shl.b64 	%rd445, %rd444, 2;
	add.s64 	%rd446, %rd11, %rd445;
	ld.global.u32 	%r1725, [%rd446];
	mov.b32 	%r1735, 0;
	// begin inline asm
	shr.b32 %r1724, %r1725, %r1735;
	// end inline asm
	and.b32  	%r1736, %r1712, %r1724;
	and.b32  	%r1737, %r1736, 3;
	shl.b32 	%r1738, %r1736, 8;
	and.b32  	%r1739, %r1738, -1024;
	add.s32 	%r1740, %r353, %r1739;
	add.s32 	%r1741, %r1740, %r1737;
	ld.shared.u8 	%rs210, [%r1741];
	add.s16 	%rs211, %rs210, 1;
	st.shared.u8 	[%r1741], %rs211;
	ld.global.u32 	%r1728, [%rd446+1024];
	// begin inline asm
	shr.b32 %r1727, %r1728, %r1735;
	// end inline asm
	and.b32  	%r1742, %r1712, %r1727;
	and.b32  	%r1743, %r1742, 3;
	shl.b32 	%r1744, %r1742, 8;
	and.b32  	%r1745, %r1744, -1024;
	add.s32 	%r1746, %r353, %r1745;
	add.s32 	%r1747, %r1746, %r1743;
	ld.shared.u8 	%rs212, [%r1747];
	add.s16 	%rs213, %rs212, 1;
	st.shared.u8 	[%r1747], %rs213;
	ld.global.u32 	%r1731, [%rd446+2048];
	// begin inline asm
	shr.b32 %r1730, %r1731, %r1735;
	// end inline asm
	and.b32  	%r1748, %r1712, %r1730;
	and.b32  	%r1749, %r1748, 3;
	shl.b32 	%r1750, %r1748, 8;
	and.b32  	%r1751, %r1750, -1024;
	add.s32 	%r1752, %r353, %r1751;
	add.s32 	%r1753, %r1752, %r1749;
	ld.shared.u8 	%rs214, [%r1753];
	add.s16 	%rs215, %rs214, 1;
	st.shared.u8 	[%r1753], %rs215;
	ld.global.u32 	%r1734, [%rd446+3072];
	// begin inline asm
	shr.b32 %r1733, %r1734, %r1735;
	// end inline asm
	and.b32  	%r1754, %r1712, %r1733;
	and.b32  	%r1755, %r1754, 3;
	shl.b32 	%r1756, %r1754, 8;
	and.b32  	%r1757, %r1756, -1024;
	add.s32 	%r1758, %r353, %r1757;
	add.s32 	%r1759, %r1758, %r1755;
	ld.shared.u8 	%rs216, [%r1759];
	add.s16 	%rs217, %rs216, 1;
	st.shared.u8 	[%r1759], %rs217;
	add.s64 	%rd1729, %rd1729, 1024;
	setp.lt.s64 	%p27, %rd1729, %rd1726;
	@%p27 bra 	$L__BB17_191;
$L__BB17_192:
	cvt.u32.u64 	%r1761, %rd16;
	bar.sync 	0;
	shr.u32 	%r359, %r1761, 5;
	// begin inline asm
	mov.u32 %r1760, %laneid;
	// end inline asm
	setp.gt.u32 	%p28, %r1761, 511;
	@%p28 bra 	$L__BB17_194;
	shl.b32 	%r1762, %r359, 10;
	add.s32 	%r1764, %r1200, %r1762;
	shl.b32 	%r1765, %r1760, 2;
	add.s32 	%r1766, %r1764, %r1765;
	ld.shared.u32 	%r1767, [%r1766];
	bfe.u32 	%r1768, %r1767, 0, 8;
	bfe.u32 	%r1769, %r1767, 8, 8;
	bfe.u32 	%r1770, %r1767, 16, 8;
	bfe.u32 	%r1771, %r1767, 24, 8;
	cvt.u64.u32 	%rd447, %r1768;
	and.b64  	%rd448, %rd447, 255;
	add.s64 	%rd449, %rd1705, %rd448;
	cvt.u64.u32 	%rd450, %r1769;
	and.b64  	%rd451, %rd450, 255;
	add.s64 	%rd452, %rd1704, %rd451;
	cvt.u64.u32 	%rd453, %r1770;
	and.b64  	%rd454, %rd453, 255;
	add.s64 	%rd455, %rd1703, %rd454;
	cvt.u64.u32 	%rd456, %r1771;
	and.b64  	%rd457, %rd456, 255;
	add.s64 	%rd458, %rd1702, %rd457;
	ld.shared.u32 	%r1772, [%r1766+128];
	bfe.u32 	%r1773, %r1772, 0, 8;
	bfe.u32 	%r1774, %r1772, 8, 8;
	bfe.u32 	%r1775, %r1772, 16, 8;
	bfe.u32 	%r1776, %r1772, 24, 8;
	cvt.u64.u32 	%rd459, %r1773;
	and.b64  	%rd460, %rd459, 255;
	add.s64 	%rd461, %rd449, %rd460;
	cvt.u64.u32 	%rd462, %r1774;
	and.b64  	%rd463, %rd462, 255;
	add.s64 	%rd464, %rd452, %rd463;
	cvt.u64.u32 	%rd465, %r1775;
	and.b64  	%rd466, %rd465, 255;
	add.s64 	%rd467, %rd455, %rd466;
	cvt.u64.u32 	%rd468, %r1776;
	and.b64  	%rd469, %rd468, 255;
	add.s64 	%rd470, %rd458, %rd469;
	ld.shared.u32 	%r1777, [%r1766+256];
	bfe.u32 	%r1778, %r1777, 0, 8;
	bfe.u32 	%r1779, %r1777, 8, 8;
	bfe.u32 	%r1780, %r1777, 16, 8;
	bfe.u32 	%r1781, %r1777, 24, 8;
	cvt.u64.u32 	%rd471, %r1778;
	and.b64  	%rd472, %rd471, 255;
	add.s64 	%rd473, %rd461, %rd472;
	cvt.u64.u32 	%rd474, %r1779;
	and.b64  	%rd475, %rd474, 255;
	add.s64 	%rd476, %rd464, %rd475;
	cvt.u64.u32 	%rd477, %r1780;
	and.b64  	%rd478, %rd477, 255;
	add.s64 	%rd479, %rd467, %rd478;
	cvt.u64.u32 	%rd480, %r1781;
	and.b64  	%rd481, %rd480, 255;
	add.s64 	%rd482, %rd470, %rd481;
	ld.shared.u32 	%r1782, [%r1766+384];
	bfe.u32 	%r1783, %r1782, 0, 8;
	bfe.u32 	%r1784, %r1782, 8, 8;
	bfe.u32 	%r1785, %r1782, 16, 8;
	bfe.u32 	%r1786, %r1782, 24, 8;
	cvt.u64.u32 	%rd483, %r1783;
	and.b64  	%rd484, %rd483, 255;
	add.s64 	%rd485, %rd473, %rd484;
	cvt.u64.u32 	%rd486, %r1784;
	and.b64  	%rd487, %rd486, 255;
	add.s64 	%rd488, %rd476, %rd487;
	cvt.u64.u32 	%rd489, %r1785;
	and.b64  	%rd490, %rd489, 255;
	add.s64 	%rd491, %rd479, %rd490;
	cvt.u64.u32 	%rd492, %r1786;
	and.b64  	%rd493, %rd492, 255;
	add.s64 	%rd494, %rd482, %rd493;
	ld.shared.u32 	%r1787, [%r1766+512];
	bfe.u32 	%r1788, %r1787, 0, 8;
	bfe.u32 	%r1789, %r1787, 8, 8;
	bfe.u32 	%r1790, %r1787, 16, 8;
	bfe.u32 	%r1791, %r1787, 24, 8;
	cvt.u64.u32 	%rd495, %r1788;
	and.b64  	%rd496, %rd495, 255;
	add.s64 	%rd497, %rd485, %rd496;
	cvt.u64.u32 	%rd498, %r1789;
	and.b64  	%rd499, %rd498, 255;
	add.s64 	%rd500, %rd488, %rd499;
	cvt.u64.u32 	%rd501, %r1790;
	and.b64  	%rd502, %rd501, 255;
	add.s64 	%rd503, %rd491, %rd502;
	cvt.u64.u32 	%rd504, %r1791;
	and.b64  	%rd505, %rd504, 255;
	add.s64 	%rd506, %rd494, %rd505;
	ld.shared.u32 	%r1792, [%r1766+640];
	bfe.u32 	%r1793, %r1792, 0, 8;
	bfe.u32 	%r1794, %r1792, 8, 8;
	bfe.u32 	%r1795, %r1792, 16, 8;
	bfe.u32 	%r1796, %r1792, 24, 8;
	cvt.u64.u32 	%rd507, %r1793;
	and.b64  	%rd508, %rd507, 255;
	add.s64 	%rd509, %rd497, %rd508;
	cvt.u64.u32 	%rd510, %r1794;
	and.b64  	%rd511, %rd510, 255;
	add.s64 	%rd512, %rd500, %rd511;
	cvt.u64.u32 	%rd513, %r1795;
	and.b64  	%rd514, %rd513, 255;
	add.s64 	%rd515, %rd503, %rd514;
	cvt.u64.u32 	%rd516, %r1796;
	and.b64  	%rd517, %rd516, 255;
	add.s64 	%rd518, %rd506, %rd517;
	ld.shared.u32 	%r1797, [%r1766+768];
	bfe.u32 	%r1798, %r1797, 0, 8;
	bfe.u32 	%r1799, %r1797, 8, 8;
	bfe.u32 	%r1800, %r1797, 16, 8;
	bfe.u32 	%r1801, %r1797, 24, 8;
	cvt.u64.u32 	%rd519, %r1798;
	and.b64  	%rd520, %rd519, 255;
	add.s64 	%rd521, %rd509, %rd520;
	cvt.u64.u32 	%rd522, %r1799;
	and.b64  	%rd523, %rd522, 255;
	add.s64 	%rd524, %rd512, %rd523;
	cvt.u64.u32 	%rd525, %r1800;
	and.b64  	%rd526, %rd525, 255;
	add.s64 	%rd527, %rd515, %rd526;
	cvt.u64.u32 	%rd528, %r1801;
	and.b64  	%rd529, %rd528, 255;
	add.s64 	%rd530, %rd518, %rd529;
	ld.shared.u32 	%r1802, [%r1766+896];
	bfe.u32 	%r1803, %r1802, 0, 8;
	bfe.u32 	%r1804, %r1802, 8, 8;
	bfe.u32 	%r1805, %r1802, 16, 8;
	bfe.u32 	%r1806, %r1802, 24, 8;
	cvt.u64.u32 	%rd531, %r1803;
	and.b64  	%rd532, %rd531, 255;
	add.s64 	%rd1705, %rd521, %rd532;
	cvt.u64.u32 	%rd533, %r1804;
	and.b64  	%rd534, %rd533, 255;
	add.s64 	%rd1704, %rd524, %rd534;
	cvt.u64.u32 	%rd535, %r1805;
	and.b64  	%rd536, %rd535, 255;
	add.s64 	%rd1703, %rd527, %rd536;
	cvt.u64.u32 	%rd537, %r1806;
	and.b64  	%rd538, %rd537, 255;
	add.s64 	%rd1702, %rd530, %rd538;
$L__BB17_194:
	setp.gt.u32 	%p29, %r1761, 255;
	@%p29 bra 	$L__BB17_196;
	shl.b32 	%r1808, %r359, 10;
	add.s32 	%r1810, %r1200, %r1808;
	shl.b32 	%r1811, %r1760, 2;
	add.s32 	%r1812, %r1810, %r1811;
	ld.shared.u32 	%r1813, [%r1812+8192];
	bfe.u32 	%r1814, %r1813, 0, 8;
	bfe.u32 	%r1815, %r1813, 8, 8;
	bfe.u32 	%r1816, %r1813, 16, 8;
	bfe.u32 	%r1817, %r1813, 24, 8;
	cvt.u64.u32 	%rd539, %r1814;
	and.b64  	%rd540, %rd539, 255;
	add.s64 	%rd541, %rd1724, %rd540;
	cvt.u64.u32 	%rd542, %r1815;
	and.b64  	%rd543, %rd542, 255;
	add.s64 	%rd544, %rd1723, %rd543;
	cvt.u64.u32 	%rd545, %r1816;
	and.b64  	%rd546, %rd545, 255;
	add.s64 	%rd547, %rd1722, %rd546;
	cvt.u64.u32 	%rd548, %r1817;
	and.b64  	%rd549, %rd548, 255;
	add.s64 	%rd550, %rd1721, %rd549;
	ld.shared.u32 	%r1818, [%r1812+8320];
	bfe.u32 	%r1819, %r1818, 0, 8;
	bfe.u32 	%r1820, %r1818, 8, 8;
	bfe.u32 	%r1821, %r1818, 16, 8;
	bfe.u32 	%r1822, %r1818, 24, 8;
	cvt.u64.u32 	%rd551, %r1819;
	and.b64  	%rd552, %rd551, 255;
	add.s64 	%rd553, %rd541, %rd552;
	cvt.u64.u32 	%rd554, %r1820;
	and.b64  	%rd555, %rd554, 255;
	add.s64 	%rd556, %rd544, %rd555;
	cvt.u64.u32 	%rd557, %r1821;
	and.b64  	%rd558, %rd557, 255;
	add.s64 	%rd559, %rd547, %rd558;
	cvt.u64.u32 	%rd560, %r1822;
	and.b64  	%rd561, %rd560, 255;
	add.s64 	%rd562, %rd550, %rd561;
	ld.shared.u32 	%r1823, [%r1812+8448];
	bfe.u32 	%r1824, %r1823, 0, 8;
	bfe.u32 	%r1825, %r1823, 8, 8;
	bfe.u32 	%r1826, %r1823, 16, 8;
	bfe.u32 	%r1827, %r1823, 24, 8;
	cvt.u64.u32 	%rd563, %r1824;
	and.b64  	%rd564, %rd563, 255;
	add.s64 	%rd565, %rd553, %rd564;
	cvt.u64.u32 	%rd566, %r1825;
	and.b64  	%rd567, %rd566, 255;
	add.s64 	%rd568, %rd556, %rd567;
	cvt.u64.u32 	%rd569, %r1826;
	and.b64  	%rd570, %rd569, 255;
	add.s64 	%rd571, %rd559, %rd570;
	cvt.u64.u32 	%rd572, %r1827;
	and.b64  	%rd573, %rd572, 255;
	add.s64 	%rd574, %rd562, %rd573;
	ld.shared.u32 	%r1828, [%r1812+8576];
	bfe.u32 	%r1829, %r1828, 0, 8;
	bfe.u32 	%r1830, %r1828, 8, 8;
	bfe.u32 	%r1831, %r1828, 16, 8;
	bfe.u32 	%r1832, %r1828, 24, 8;
	cvt.u64.u32 	%rd575, %r1829;
	and.b64  	%rd576, %rd575, 255;
	add.s64 	%rd577, %rd565, %rd576;
	cvt.u64.u32 	%rd578, %r1830;
	and.b64  	%rd579, %rd578, 255;
	add.s64 	%rd580, %rd568, %rd579;
	cvt.u64.u32 	%rd581, %r1831;
	and.b64  	%rd582, %rd581, 255;
	add.s64 	%rd583, %rd571, %rd582;
	cvt.u64.u32 	%rd584, %r1832;
	and.b64  	%rd585, %rd584, 255;
	add.s64 	%rd586, %rd574, %rd585;
	ld.shared.u32 	%r1833, [%r1812+8704];
	bfe.u32 	%r1834, %r1833, 0, 8;
	bfe.u32 	%r1835, %r1833, 8, 8;
	bfe.u32 	%r1836, %r1833, 16, 8;
	bfe.u32 	%r1837, %r1833, 24, 8;
	cvt.u64.u32 	%rd587, %r1834;
	and.b64  	%rd588, %rd587, 255;
	add.s64 	%rd589, %rd577, %rd588;
	cvt.u64.u32 	%rd590, %r1835;
	and.b64  	%rd591, %rd590, 255;
	add.s64 	%rd592, %rd580, %rd591;
	cvt.u64.u32 	%rd593, %r1836;
	and.b64  	%rd594, %rd593, 255;
	add.s64 	%rd595, %rd583, %rd594;
	cvt.u64.u32 	%rd596, %r1837;
	and.b64  	%rd597, %rd596, 255;
	add.s64 	%rd598, %rd586, %rd597;
	ld.shared.u32 	%r1838, [%r1812+8832];
	bfe.u32 	%r1839, %r1838, 0, 8;
	bfe.u32 	%r1840, %r1838, 8, 8;
	bfe.u32 	%r1841, %r1838, 16, 8;
	bfe.u32 	%r1842, %r1838, 24, 8;
	cvt.u64.u32 	%rd599, %r1839;
	and.b64  	%rd600, %rd599, 255;
	add.s64 	%rd601, %rd589, %rd600;
	cvt.u64.u32 	%rd602, %r1840;
	and.b64  	%rd603, %rd602, 255;
	add.s64 	%rd604, %rd592, %rd603;
	cvt.u64.u32 	%rd605, %r1841;
	and.b64  	%rd606, %rd605, 255;
	add.s64 	%rd607, %rd595, %rd606;
	cvt.u64.u32 	%rd608, %r1842;
	and.b64  	%rd609, %rd608, 255;
	add.s64 	%rd610, %rd598, %rd609;
	ld.shared.u32 	%r1843, [%r1812+8960];
	bfe.u32 	%r1844, %r1843, 0, 8;
	bfe.u32 	%r1845, %r1843, 8, 8;
	bfe.u32 	%r1846, %r1843, 16, 8;
	bfe.u32 	%r1847, %r1843, 24, 8;
	cvt.u64.u32 	%rd611, %r1844;
	and.b64  	%rd612, %rd611, 255;
	add.s64 	%rd613, %rd601, %rd612;
	cvt.u64.u32 	%rd614, %r1845;
	and.b64  	%rd615, %rd614, 255;
	add.s64 	%rd616, %rd604, %rd615;
	cvt.u64.u32 	%rd617, %r1846;
	and.b64  	%rd618, %rd617, 255;
	add.s64 	%rd619, %rd607, %rd618;
	cvt.u64.u32 	%rd620, %r1847;
	and.b64  	%rd621, %rd620, 255;
	add.s64 	%rd622, %rd610, %rd621;
	ld.shared.u32 	%r1848, [%r1812+9088];
	bfe.u32 	%r1849, %r1848, 0, 8;
	bfe.u32 	%r1850, %r1848, 8, 8;
	bfe.u32 	%r1851, %r1848, 16, 8;
	bfe.u32 	%r1852, %r1848, 24, 8;
	cvt.u64.u32 	%rd623, %r1849;
	and.b64  	%rd624, %rd623, 255;
	add.s64 	%rd1724, %rd613, %rd624;
	cvt.u64.u32 	%rd625, %r1850;
	and.b64  	%rd626, %rd625, 255;
	add.s64 	%rd1723, %rd616, %rd626;
	cvt.u64.u32 	%rd627, %r1851;
	and.b64  	%rd628, %rd627, 255;
	add.s64 	%rd1722, %rd619, %rd628;
	cvt.u64.u32 	%rd629, %r1852;
	and.b64  	%rd630, %rd629, 255;
	add.s64 	%rd1721, %rd622, %rd630;
$L__BB17_196:
	setp.gt.u32 	%p30, %r1761, 511;
	bar.sync 	0;
	shl.b32 	%r1854, %r1760, 9;
	add.s32 	%r361, %r1200, %r1854;
	@%p30 bra 	$L__BB17_198;
	and.b32  	%r1857, %r1761, 480;
	add.s32 	%r1858, %r361, %r1857;
	st.shared.v2.u64 	[%r1858], {%rd1705, %rd1704};
	st.shared.v2.u64 	[%r1858+16], {%rd1703, %rd1702};
$L__BB17_198:
	setp.gt.u32 	%p31, %r1761, 255;
	@%p31 bra 	$L__BB17_200;
	and.b32  	%r1861, %r1761, 224;
	add.s32 	%r1862, %r361, %r1861;
	st.shared.v2.u64 	[%r1862+256], {%rd1724, %rd1723};
	st.shared.v2.u64 	[%r1862+272], {%rd1722, %rd1721};
$L__BB17_200:
	bar.sync 	0;
	setp.gt.u32 	%p32, %r1761, 63;
	shl.b32 	%r1864, %r1761, 2;
	add.s32 	%r362, %r353, %r1864;
	@%p32 bra 	$L__BB17_202;
	ld.shared.u64 	%rd632, [%r362];
	ld.shared.u64 	%rd633, [%r362+512];
	add.s64 	%rd634, %rd633, %rd632;
	ld.shared.u64 	%rd635, [%r362+1024];
	add.s64 	%rd636, %rd635, %rd634;
	ld.shared.u64 	%rd637, [%r362+1536];
	add.s64 	%rd638, %rd637, %rd636;
	ld.shared.u64 	%rd639, [%r362+2048];
	add.s64 	%rd640, %rd639, %rd638;
	ld.shared.u64 	%rd641, [%r362+2560];
	add.s64 	%rd642, %rd641, %rd640;
	ld.shared.u64 	%rd643, [%r362+3072];
	add.s64 	%rd644, %rd643, %rd642;
	ld.shared.u64 	%rd645, [%r362+3584];
	add.s64 	%rd646, %rd645, %rd644;
	ld.shared.u64 	%rd647, [%r362+4096];
	add.s64 	%rd648, %rd647, %rd646;
	ld.shared.u64 	%rd649, [%r362+4608];
	add.s64 	%rd650, %rd649, %rd648;
	ld.shared.u64 	%rd651, [%r362+5120];
	add.s64 	%rd652, %rd651, %rd650;
	ld.shared.u64 	%rd653, [%r362+5632];
	add.s64 	%rd654, %rd653, %rd652;
	ld.shared.u64 	%rd655, [%r362+6144];
	add.s64 	%rd656, %rd655, %rd654;
	ld.shared.u64 	%rd657, [%r362+6656];
	add.s64 	%rd658, %rd657, %rd656;
	ld.shared.u64 	%rd659, [%r362+7168];
	add.s64 	%rd660, %rd659, %rd658;
	ld.shared.u64 	%rd661, [%r362+7680];
	add.s64 	%rd662, %rd661, %rd660;
	ld.shared.u64 	%rd663, [%r362+8192];
	add.s64 	%rd664, %rd663, %rd662;
	ld.shared.u64 	%rd665, [%r362+8704];
	add.s64 	%rd666, %rd665, %rd664;
	ld.shared.u64 	%rd667, [%r362+9216];
	add.s64 	%rd668, %rd667, %rd666;
	ld.shared.u64 	%rd669, [%r362+9728];
	add.s64 	%rd670, %rd669, %rd668;
	ld.shared.u64 	%rd671, [%r362+10240];
	add.s64 	%rd672, %rd671, %rd670;
	ld.shared.u64 	%rd673, [%r362+10752];
	add.s64 	%rd674, %rd673, %rd672;
	ld.shared.u64 	%rd675, [%r362+11264];
	add.s64 	%rd676, %rd675, %rd674;
	ld.shared.u64 	%rd677, [%r362+11776];
	add.s64 	%rd678, %rd677, %rd676;
	ld.shared.u64 	%rd679, [%r362+12288];
	add.s64 	%rd680, %rd679, %rd678;
	ld.shared.u64 	%rd681, [%r362+12800];
	add.s64 	%rd682, %rd681, %rd680;
	ld.shared.u64 	%rd683, [%r362+13312];
	add.s64 	%rd684, %rd683, %rd682;
	ld.shared.u64 	%rd685, [%r362+13824];
	add.s64 	%rd686, %rd685, %rd684;
	ld.shared.u64 	%rd687, [%r362+14336];
	add.s64 	%rd688, %rd687, %rd686;
	ld.shared.u64 	%rd689, [%r362+14848];
	add.s64 	%rd690, %rd689, %rd688;
	ld.shared.u64 	%rd691, [%r362+15360];
	add.s64 	%rd692, %rd691, %rd690;
	ld.shared.u64 	%rd693, [%r362+15872];
	add.s64 	%rd1739, %rd693, %rd692;
$L__BB17_202:
	bar.sync 	0;
	shr.u32 	%r1866, %r1761, 3;
	add.s32 	%r1867, %r1866, %r1761;
	shl.b32 	%r1868, %r1867, 3;
	add.s32 	%r1870, %r1200, 1040;
	add.s32 	%r363, %r1870, %r1868;
	st.shared.u64 	[%r363], %rd1739;
	bar.sync 	0;
	setp.gt.u32 	%p33, %r1761, 31;
	mad.lo.s32 	%r364, %r1761, 72, %r1870;
	@%p33 bra 	$L__BB17_204;
	ld.shared.u64 	%rd694, [%r364];
	ld.shared.u64 	%rd695, [%r364+8];
	ld.shared.u64 	%rd696, [%r364+16];
	ld.shared.u64 	%rd697, [%r364+24];
	ld.shared.u64 	%rd698, [%r364+32];
	ld.shared.u64 	%rd699, [%r364+40];
	ld.shared.u64 	%rd700, [%r364+48];
	ld.shared.u64 	%rd701, [%r364+56];
	add.s64 	%rd702, %rd695, %rd694;
	add.s64 	%rd703, %rd702, %rd696;
	add.s64 	%rd704, %rd703, %rd697;
	add.s64 	%rd705, %rd704, %rd698;
	add.s64 	%rd706, %rd705, %rd699;
	add.s64 	%rd707, %rd706, %rd700;
	add.s64 	%rd708, %rd707, %rd701;
	mov.b64 	{%r1872, %r1877}, %rd708;
	mov.b32 	%r1878, 1;
	mov.b32 	%r1919, 0;
	mov.b32 	%r1920, -1;
	// begin inline asm
	shfl.sync.up.b32 %r1871, %r1872, %r1878, %r1919, %r1920;
	// end inline asm
	// begin inline asm
	shfl.sync.up.b32 %r1876, %r1877, %r1878, %r1919, %r1920;
	// end inline asm
	mov.b64 	%rd709, {%r1871, %r1876};
	setp.lt.s32 	%p34, %r1760, 1;
	selp.b64 	%rd710, 0, %rd709, %p34;
	add.s64 	%rd711, %rd710, %rd708;
	mov.b64 	{%r1882, %r1887}, %rd711;
	mov.b32 	%r1888, 2;
	// begin inline asm
	shfl.sync.up.b32 %r1881, %r1882, %r1888, %r1919, %r1920;
	// end inline asm
	// begin inline asm
	shfl.sync.up.b32 %r1886, %r1887, %r1888, %r1919, %r1920;
	// end inline asm
	mov.b64 	%rd712, {%r1881, %r1886};
	setp.lt.s32 	%p35, %r1760, 2;
	selp.b64 	%rd713, 0, %rd712, %p35;
	add.s64 	%rd714, %rd713, %rd711;
	mov.b64 	{%r1892, %r1897}, %rd714;
	mov.b32 	%r1898, 4;
	// begin inline asm
	shfl.sync.up.b32 %r1891, %r1892, %r1898, %r1919, %r1920;
	// end inline asm
	// begin inline asm
	shfl.sync.up.b32 %r1896, %r1897, %r1898, %r1919, %r1920;
	// end inline asm
	mov.b64 	%rd715, {%r1891, %r1896};
	setp.lt.s32 	%p36, %r1760, 4;
	selp.b64 	%rd716, 0, %rd715, %p36;
	add.s64 	%rd717, %rd716, %rd714;
	mov.b64 	{%r1902, %r1907}, %rd717;
	mov.b32 	%r1908, 8;
	// begin inline asm
	shfl.sync.up.b32 %r1901, %r1902, %r1908, %r1919, %r1920;
	// end inline asm
	// begin inline asm
	shfl.sync.up.b32 %r1906, %r1907, %r1908, %r1919, %r1920;
	// end inline asm
	mov.b64 	%rd718, {%r1901, %r1906};
	setp.lt.s32 	%p37, %r1760, 8;
	selp.b64 	%rd719, 0, %rd718, %p37;
	add.s64 	%rd720, %rd719, %rd717;
	mov.b64 	{%r1912, %r1917}, %rd720;
	mov.b32 	%r1918, 16;
	// begin inline asm
	shfl.sync.up.b32 %r1911, %r1912, %r1918, %r1919, %r1920;
	// end inline asm
	// begin inline asm
	shfl.sync.up.b32 %r1916, %r1917, %r1918, %r1919, %r1920;
	// end inline asm
	mov.b64 	%rd721, {%r1911, %r1916};
	setp.lt.s32 	%p38, %r1760, 16;
	selp.b64 	%rd722, 0, %rd721, %p38;
	add.s64 	%rd723, %rd722, %rd720;
	sub.s64 	%rd724, %rd723, %rd708;
	ld.shared.u64 	%rd725, [%r364];
	ld.shared.u64 	%rd726, [%r364+8];
	ld.shared.u64 	%rd727, [%r364+16];
	ld.shared.u64 	%rd728, [%r364+24];
	ld.shared.u64 	%rd729, [%r364+32];
	ld.shared.u64 	%rd730, [%r364+40];
	ld.shared.u64 	%rd731, [%r364+48];
	add.s64 	%rd732, %rd725, %rd724;
	add.s64 	%rd733, %rd726, %rd732;
	add.s64 	%rd734, %rd727, %rd733;
	add.s64 	%rd735, %rd728, %rd734;
	add.s64 	%rd736, %rd729, %rd735;
	add.s64 	%rd737, %rd730, %rd736;
	add.s64 	%rd738, %rd731, %rd737;
	st.shared.u64 	[%r364], %rd724;
	st.shared.u64 	[%r364+8], %rd732;
	st.shared.u64 	[%r364+16], %rd733;
	st.shared.u64 	[%r364+24], %rd734;
	st.shared.u64 	[%r364+32], %rd735;
	st.shared.u64 	[%r364+40], %rd736;
	st.shared.u64 	[%r364+48], %rd737;
	st.shared.u64 	[%r364+56], %rd738;
$L__BB17_204:
	setp.gt.u32 	%p39, %r1761, 63;
	bar.sync 	0;
	ld.shared.u64 	%rd1745, [%r363];
	bar.sync 	0;
	setp.eq.s64 	%p40, %rd1745, 0;
	setp.eq.s64 	%p41, %rd1745, %rd4;
	or.pred  	%p42, %p40, %p41;
	or.pred  	%p44, %p39, %p42;
	selp.u32 	%r1922, 1, 0, %p44;
	{ 
	.reg .pred 	%p1; 
	.reg .pred 	%p2; 
	setp.ne.u32 	%p1, %r1922, 0; 
	bar.red.and.pred 	%p2, 0, %p1; 
	selp.u32 	%r1923, 1, 0, %p2; 
	}
	setp.ne.s32 	%p45, %r1923, 0;
	@%p45 bra 	$L__BB17_323;
	setp.lt.s64 	%p95, %rd4, 5888;
	mov.b64 	%rd1747, 0;
	mov.u64 	%rd1748, %rd4;
	@%p95 bra 	$L__BB17_220;
	mov.b64 	%rd1747, 0;
	cvt.u64.u32 	%rd749, %r1198;
	add.s32 	%r2124, %r353, %r1199;
	mad.lo.s32 	%r2125, %r1198, 84, %r2124;
	mad.lo.s32 	%r2264, %r1198, 124, %r2124;
$L__BB17_207:
	.pragma "nounroll";
	setp.ne.s32 	%p96, %r1760, 31;
	add.s64 	%rd750, %rd1747, %rd749;
	shl.b64 	%rd751, %rd750, 2;
	add.s64 	%rd752, %rd11, %rd751;
	ld.global.u32 	%r2098, [%rd752];
	ld.global.u32 	%r2099, [%rd752+1024];
	ld.global.u32 	%r2100, [%rd752+2048];
	ld.global.u32 	%r2101, [%rd752+3072];
	ld.global.u32 	%r2102, [%rd752+4096];
	ld.global.u32 	%r2103, [%rd752+5120];
	ld.global.u32 	%r2104, [%rd752+6144];
	ld.global.u32 	%r2105, [%rd752+7168];
	ld.global.u32 	%r2106, [%rd752+8192];
	ld.global.u32 	%r2107, [%rd752+9216];
	ld.global.u32 	%r2108, [%rd752+10240];
	ld.global.u32 	%r2109, [%rd752+11264];
	ld.global.u32 	%r2110, [%rd752+12288];
	ld.global.u32 	%r2111, [%rd752+13312];
	ld.global.u32 	%r2112, [%rd752+14336];
	ld.global.u32 	%r2113, [%rd752+15360];
	ld.global.u32 	%r2114, [%rd752+16384];
	ld.global.u32 	%r2115, [%rd752+17408];
	ld.global.u32 	%r2116, [%rd752+18432];
	ld.global.u32 	%r2117, [%rd752+19456];
	ld.global.u32 	%r2118, [%rd752+20480];
	ld.global.u32 	%r2119, [%rd752+21504];
	ld.global.u32 	%r2120, [%rd752+22528];
	st.shared.u32 	[%r353], %r2098;
	st.shared.u32 	[%r353+1024], %r2099;
	st.shared.u32 	[%r353+2048], %r2100;
	st.shared.u32 	[%r353+3072], %r2101;
	st.shared.u32 	[%r353+4096], %r2102;
	st.shared.u32 	[%r353+5120], %r2103;
	st.shared.u32 	[%r353+6144], %r2104;
	st.shared.u32 	[%r353+7168], %r2105;
	st.shared.u32 	[%r353+8192], %r2106;
	st.shared.u32 	[%r353+9216], %r2107;
	st.shared.u32 	[%r353+10240], %r2108;
	st.shared.u32 	[%r353+11264], %r2109;
	st.shared.u32 	[%r353+12288], %r2110;
	st.shared.u32 	[%r353+13312], %r2111;
	st.shared.u32 	[%r353+14336], %r2112;
	st.shared.u32 	[%r353+15360], %r2113;
	st.shared.u32 	[%r353+16384], %r2114;
	st.shared.u32 	[%r353+17408], %r2115;
	st.shared.u32 	[%r353+18432], %r2116;
	st.shared.u32 	[%r353+19456], %r2117;
	st.shared.u32 	[%r353+20480], %r2118;
	st.shared.u32 	[%r353+21504], %r2119;
	st.shared.u32 	[%r353+22528], %r2120;
	bar.sync 	0;
	ld.shared.u32 	%r437, [%r2125];
	ld.shared.u32 	%r438, [%r2125+4];
	ld.shared.u32 	%r439, [%r2125+8];
	ld.shared.u32 	%r440, [%r2125+12];
	ld.shared.u32 	%r441, [%r2125+16];
	ld.shared.u32 	%r442, [%r2125+20];
	ld.shared.u32 	%r443, [%r2125+24];
	ld.shared.u32 	%r444, [%r2125+28];
	ld.shared.u32 	%r445, [%r2125+32];
	ld.shared.u32 	%r446, [%r2125+36];
	ld.shared.u32 	%r447, [%r2125+40];
	ld.shared.u32 	%r448, [%r2125+44];
	ld.shared.u32 	%r449, [%r2125+48];
	ld.shared.u32 	%r450, [%r2125+52];
	ld.shared.u32 	%r451, [%r2125+56];
	ld.shared.u32 	%r452, [%r2125+60];
	ld.shared.u32 	%r453, [%r2125+64];
	ld.shared.u32 	%r454, [%r2125+68];
	ld.shared.u32 	%r455, [%r2125+72];
	ld.shared.u32 	%r456, [%r2125+76];
	ld.shared.u32 	%r457, [%r2125+80];
	ld.shared.u32 	%r458, [%r2125+84];
	ld.shared.u32 	%r459, [%r2125+88];
	bar.sync 	0;
	mov.b32 	%r2094, 0;
	st.shared.u32 	[%r353], %r2094;
	st.shared.u32 	[%r353+1024], %r2094;
	st.shared.u32 	[%r353+2048], %r2094;
	st.shared.u32 	[%r353+3072], %r2094;
	st.shared.u32 	[%r353+4096], %r2094;
	st.shared.u32 	[%r353+5120], %r2094;
	st.shared.u32 	[%r353+6144], %r2094;
	st.shared.u32 	[%r353+7168], %r2094;
	st.shared.u32 	[%r353+8192], %r2094;
	st.shared.u32 	[%r353+9216], %r2094;
	st.shared.u32 	[%r353+10240], %r2094;
	st.shared.u32 	[%r353+11264], %r2094;
	st.shared.u32 	[%r353+12288], %r2094;
	st.shared.u32 	[%r353+13312], %r2094;
	st.shared.u32 	[%r353+14336], %r2094;
	st.shared.u32 	[%r353+15360], %r2094;
	st.shared.u32 	[%r353+16384], %r2094;
	st.shared.u32 	[%r353+17408], %r2094;
	st.shared.u32 	[%r353+18432], %r2094;
	st.shared.u32 	[%r353+19456], %r2094;
	st.shared.u32 	[%r353+20480], %r2094;
	st.shared.u32 	[%r353+21504], %r2094;
	st.shared.u32 	[%r353+22528], %r2094;
	st.shared.u32 	[%r353+23552], %r2094;
	st.shared.u32 	[%r353+24576], %r2094;
	st.shared.u32 	[%r353+25600], %r2094;
	st.shared.u32 	[%r353+26624], %r2094;
	st.shared.u32 	[%r353+27648], %r2094;
	st.shared.u32 	[%r353+28672], %r2094;
	st.shared.u32 	[%r353+29696], %r2094;
	st.shared.u32 	[%r353+30720], %r2094;
	st.shared.u32 	[%r353+31744], %r2094;
	st.shared.u32 	[%r353+32768], %r2094;
	mov.b32 	%r1997, 6;
	// begin inline asm
	bmsk.clamp.b32 %r1995, %r2094, %r1997;
	// end inline asm
	// begin inline asm
	shr.b32 %r1998, %r437, %r2094;
	// end inline asm
	and.b32  	%r2126, %r1995, %r1998;
	shl.b32 	%r2127, %r2126, 10;
	and.b32  	%r2128, %r2127, 31744;
	add.s32 	%r2129, %r353, %r2128;
	shr.u32 	%r2130, %r2126, 4;
	and.b32  	%r2131, %r2130, 268435454;
	add.s32 	%r461, %r2129, %r2131;
	ld.shared.u16 	%rs24, [%r461];
	add.s16 	%rs218, %rs24, 1;
	st.shared.u16 	[%r461], %rs218;
	// begin inline asm
	shr.b32 %r2001, %r438, %r2094;
	// end inline asm
	and.b32  	%r2132, %r1995, %r2001;
	shl.b32 	%r2133, %r2132, 10;
	and.b32  	%r2134, %r2133, 31744;
	add.s32 	%r2135, %r353, %r2134;
	shr.u32 	%r2136, %r2132, 4;
	and.b32  	%r2137, %r2136, 268435454;
	add.s32 	%r462, %r2135, %r2137;
	ld.shared.u16 	%rs25, [%r462];
	add.s16 	%rs219, %rs25, 1;
	st.shared.u16 	[%r462], %rs219;
	// begin inline asm
	shr.b32 %r2004, %r439, %r2094;
	// end inline asm
	and.b32  	%r2138, %r1995, %r2004;
	shl.b32 	%r2139, %r2138, 10;
	and.b32  	%r2140, %r2139, 31744;
	add.s32 	%r2141, %r353, %r2140;
	shr.u32 	%r2142, %r2138, 4;
	and.b32  	%r2143, %r2142, 268435454;
	add.s32 	%r463, %r2141, %r2143;
	ld.shared.u16 	%rs26, [%r463];
	add.s16 	%rs220, %rs26, 1;
	st.shared.u16 	[%r463], %rs220;
	// begin inline asm
	shr.b32 %r2007, %r440, %r2094;
	// end inline asm
	and.b32  	%r2144, %r1995, %r2007;
	shl.b32 	%r2145, %r2144, 10;
	and.b32  	%r2146, %r2145, 31744;
	add.s32 	%r2147, %r353, %r2146;
	shr.u32 	%r2148, %r2144, 4;
	and.b32  	%r2149, %r2148, 268435454;
	add.s32 	%r464, %r2147, %r2149;
	ld.shared.u16 	%rs27, [%r464];
	add.s16 	%rs221, %rs27, 1;
	st.shared.u16 	[%r464], %rs221;
	// begin inline asm
	shr.b32 %r2010, %r441, %r2094;
	// end inline asm
	and.b32  	%r2150, %r1995, %r2010;
	shl.b32 	%r2151, %r2150, 10;
	and.b32  	%r2152, %r2151, 31744;
	add.s32 	%r2153, %r353, %r2152;
	shr.u32 	%r2154, %r2150, 4;
	and.b32  	%r2155, %r2154, 268435454;
	add.s32 	%r465, %r2153, %r2155;
	ld.shared.u16 	%rs28, [%r465];
	add.s16 	%rs222, %rs28, 1;
	st.shared.u16 	[%r465], %rs222;
	// begin inline asm
	shr.b32 %r2013, %r442, %r2094;
	// end inline asm
	and.b32  	%r2156, %r1995, %r2013;
	shl.b32 	%r2157, %r2156, 10;
	and.b32  	%r2158, %r2157, 31744;
	add.s32 	%r2159, %r353, %r2158;
	shr.u32 	%r2160, %r2156, 4;
	and.b32  	%r2161, %r2160, 268435454;
	add.s32 	%r466, %r2159, %r2161;
	ld.shared.u16 	%rs29, [%r466];
	add.s16 	%rs223, %rs29, 1;
	st.shared.u16 	[%r466], %rs223;
	// begin inline asm
	shr.b32 %r2016, %r443, %r2094;
	// end inline asm
	and.b32  	%r2162, %r1995, %r2016;
	shl.b32 	%r2163, %r2162, 10;
	and.b32  	%r2164, %r2163, 31744;
	add.s32 	%r2165, %r353, %r2164;
	shr.u32 	%r2166, %r2162, 4;
	and.b32  	%r2167, %r2166, 268435454;
	add.s32 	%r467, %r2165, %r2167;
	ld.shared.u16 	%rs30, [%r467];
	add.s16 	%rs224, %rs30, 1;
	st.shared.u16 	[%r467], %rs224;
	// begin inline asm
	shr.b32 %r2019, %r444, %r2094;
	// end inline asm
	and.b32  	%r2168, %r1995, %r2019;
	shl.b32 	%r2169, %r2168, 10;
	and.b32  	%r2170, %r2169, 31744;
	add.s32 	%r2171, %r353, %r2170;
	shr.u32 	%r2172, %r2168, 4;
	and.b32  	%r2173, %r2172, 268435454;
	add.s32 	%r468, %r2171, %r2173;
	ld.shared.u16 	%rs31, [%r468];
	add.s16 	%rs225, %rs31, 1;
	st.shared.u16 	[%r468], %rs225;
	// begin inline asm
	shr.b32 %r2022, %r445, %r2094;
	// end inline asm
	and.b32  	%r2174, %r1995, %r2022;
	shl.b32 	%r2175, %r2174, 10;
	and.b32  	%r2176, %r2175, 31744;
	add.s32 	%r2177, %r353, %r2176;
	shr.u32 	%r2178, %r2174, 4;
	and.b32  	%r2179, %r2178, 268435454;
	add.s32 	%r469, %r2177, %r2179;
	ld.shared.u16 	%rs32, [%r469];
	add.s16 	%rs226, %rs32, 1;
	st.shared.u16 	[%r469], %rs226;
	// begin inline asm
	shr.b32 %r2025, %r446, %r2094;
	// end inline asm
	and.b32  	%r2180, %r1995, %r2025;
	shl.b32 	%r2181, %r2180, 10;
	and.b32  	%r2182, %r2181, 31744;
	add.s32 	%r2183, %r353, %r2182;
	shr.u32 	%r2184, %r2180, 4;
	and.b32  	%r2185, %r2184, 268435454;
	add.s32 	%r470, %r2183, %r2185;
	ld.shared.u16 	%rs33, [%r470];
	add.s16 	%rs227, %rs33, 1;
	st.shared.u16 	[%r470], %rs227;
	// begin inline asm
	shr.b32 %r2028, %r447, %r2094;
	// end inline asm
	and.b32  	%r2186, %r1995, %r2028;
	shl.b32 	%r2187, %r2186, 10;
	and.b32  	%r2188, %r2187, 31744;
	add.s32 	%r2189, %r353, %r2188;
	shr.u32 	%r2190, %r2186, 4;
	and.b32  	%r2191, %r2190, 268435454;
	add.s32 	%r471, %r2189, %r2191;
	ld.shared.u16 	%rs34, [%r471];
	add.s16 	%rs228, %rs34, 1;
	st.shared.u16 	[%r471], %rs228;
	// begin inline asm
	shr.b32 %r2031, %r448, %r2094;
	// end inline asm
	and.b32  	%r2192, %r1995, %r2031;
	shl.b32 	%r2193, %r2192, 10;
	and.b32  	%r2194, %r2193, 31744;
	add.s32 	%r2195, %r353, %r2194;
	shr.u32 	%r2196, %r2192, 4;
	and.b32  	%r2197, %r2196, 268435454;
	add.s32 	%r472, %r2195, %r2197;
	ld.shared.u16 	%rs35, [%r472];
	add.s16 	%rs229, %rs35, 1;
	st.shared.u16 	[%r472], %rs229;
	// begin inline asm
	shr.b32 %r2034, %r449, %r2094;
	// end inline asm
	and.b32  	%r2198, %r1995, %r2034;
	shl.b32 	%r2199, %r2198, 10;
	and.b32  	%r2200, %r2199, 31744;
	add.s32 	%r2201, %r353, %r2200;
	shr.u32 	%r2202, %r2198, 4;
	and.b32  	%r2203, %r2202, 268435454;
	add.s32 	%r473, %r2201, %r2203;
	ld.shared.u16 	%rs36, [%r473];
	add.s16 	%rs230, %rs36, 1;
	st.shared.u16 	[%r473], %rs230;
	// begin inline asm
	shr.b32 %r2037, %r450, %r2094;
	// end inline asm
	and.b32  	%r2204, %r1995, %r2037;
	shl.b32 	%r2205, %r2204, 10;
	and.b32  	%r2206, %r2205, 31744;
	add.s32 	%r2207, %r353, %r2206;
	shr.u32 	%r2208, %r2204, 4;
	and.b32  	%r2209, %r2208, 268435454;
	add.s32 	%r474, %r2207, %r2209;
	ld.shared.u16 	%rs37, [%r474];
	add.s16 	%rs231, %rs37, 1;
	st.shared.u16 	[%r474], %rs231;
	// begin inline asm
	shr.b32 %r2040, %r451, %r2094;
	// end inline asm
	and.b32  	%r2210, %r1995, %r2040;
	shl.b32 	%r2211, %r2210, 10;
	and.b32  	%r2212, %r2211, 31744;
	add.s32 	%r2213, %r353, %r2212;
	shr.u32 	%r2214, %r2210, 4;
	and.b32  	%r2215, %r2214, 268435454;
	add.s32 	%r475, %r2213, %r2215;
	ld.shared.u16 	%rs38, [%r475];
	add.s16 	%rs232, %rs38, 1;
	st.shared.u16 	[%r475], %rs232;
	// begin inline asm
	shr.b32 %r2043, %r452, %r2094;
	// end inline asm
	and.b32  	%r2216, %r1995, %r2043;
	shl.b32 	%r2217, %r2216, 10;
	and.b32  	%r2218, %r2217, 31744;
	add.s32 	%r2219, %r353, %r2218;
	shr.u32 	%r2220, %r2216, 4;
	and.b32  	%r2221, %r2220, 268435454;
	add.s32 	%r476, %r2219, %r2221;
	ld.shared.u16 	%rs39, [%r476];
	add.s16 	%rs233, %rs39, 1;
	st.shared.u16 	[%r476], %rs233;
	// begin inline asm
	shr.b32 %r2046, %r453, %r2094;
	// end inline asm
	and.b32  	%r2222, %r1995, %r2046;
	shl.b32 	%r2223, %r2222, 10;
	and.b32  	%r2224, %r2223, 31744;
	add.s32 	%r2225, %r353, %r2224;
	shr.u32 	%r2226, %r2222, 4;
	and.b32  	%r2227, %r2226, 268435454;
	add.s32 	%r477, %r2225, %r2227;
	ld.shared.u16 	%rs40, [%r477];
	add.s16 	%rs234, %rs40, 1;
	st.shared.u16 	[%r477], %rs234;
	// begin inline asm
	shr.b32 %r2049, %r454, %r2094;
	// end inline asm
	and.b32  	%r2228, %r1995, %r2049;
	shl.b32 	%r2229, %r2228, 10;
	and.b32  	%r2230, %r2229, 31744;
	add.s32 	%r2231, %r353, %r2230;
	shr.u32 	%r2232, %r2228, 4;
	and.b32  	%r2233, %r2232, 268435454;
	add.s32 	%r478, %r2231, %r2233;
	ld.shared.u16 	%rs41, [%r478];
	add.s16 	%rs235, %rs41, 1;
	st.shared.u16 	[%r478], %rs235;
	// begin inline asm
	shr.b32 %r2052, %r455, %r2094;
	// end inline asm
	and.b32  	%r2234, %r1995, %r2052;
	shl.b32 	%r2235, %r2234, 10;
	and.b32  	%r2236, %r2235, 31744;
	add.s32 	%r2237, %r353, %r2236;
	shr.u32 	%r2238, %r2234, 4;
	and.b32  	%r2239, %r2238, 268435454;
	add.s32 	%r479, %r2237, %r2239;
	ld.shared.u16 	%rs42, [%r479];
	add.s16 	%rs236, %rs42, 1;
	st.shared.u16 	[%r479], %rs236;
	// begin inline asm
	shr.b32 %r2055, %r456, %r2094;
	// end inline asm
	and.b32  	%r2240, %r1995, %r2055;
	shl.b32 	%r2241, %r2240, 10;
	and.b32  	%r2242, %r2241, 31744;
	add.s32 	%r2243, %r353, %r2242;
	shr.u32 	%r2244, %r2240, 4;
	and.b32  	%r2245, %r2244, 268435454;
	add.s32 	%r480, %r2243, %r2245;
	ld.shared.u16 	%rs43, [%r480];
	add.s16 	%rs237, %rs43, 1;
	st.shared.u16 	[%r480], %rs237;
	// begin inline asm
	shr.b32 %r2058, %r457, %r2094;
	// end inline asm
	and.b32  	%r2246, %r1995, %r2058;
	shl.b32 	%r2247, %r2246, 10;
	and.b32  	%r2248, %r2247, 31744;
	add.s32 	%r2249, %r353, %r2248;
	shr.u32 	%r2250, %r2246, 4;
	and.b32  	%r2251, %r2250, 268435454;
	add.s32 	%r481, %r2249, %r2251;
	ld.shared.u16 	%rs44, [%r481];
	add.s16 	%rs238, %rs44, 1;
	st.shared.u16 	[%r481], %rs238;
	// begin inline asm
	shr.b32 %r2061, %r458, %r2094;
	// end inline asm
	and.b32  	%r2252, %r1995, %r2061;
	shl.b32 	%r2253, %r2252, 10;
	and.b32  	%r2254, %r2253, 31744;
	add.s32 	%r2255, %r353, %r2254;
	shr.u32 	%r2256, %r2252, 4;
	and.b32  	%r2257, %r2256, 268435454;
	add.s32 	%r482, %r2255, %r2257;
	ld.shared.u16 	%rs45, [%r482];
	add.s16 	%rs239, %rs45, 1;
	st.shared.u16 	[%r482], %rs239;
	// begin inline asm
	shr.b32 %r2064, %r459, %r2094;
	// end inline asm
	and.b32  	%r2258, %r1995, %r2064;
	shl.b32 	%r2259, %r2258, 10;
	and.b32  	%r2260, %r2259, 31744;
	add.s32 	%r2261, %r353, %r2260;
	shr.u32 	%r2262, %r2258, 4;
	and.b32  	%r2263, %r2262, 268435454;
	add.s32 	%r483, %r2261, %r2263;
	ld.shared.u16 	%rs46, [%r483];
	add.s16 	%rs240, %rs46, 1;
	st.shared.u16 	[%r483], %rs240;
	bar.sync 	0;
	ld.shared.u32 	%r484, [%r2264];
	ld.shared.u32 	%r2265, [%r2264+4];
	ld.shared.u32 	%r2266, [%r2264+8];
	ld.shared.u32 	%r2267, [%r2264+12];
	ld.shared.u32 	%r2268, [%r2264+16];
	ld.shared.u32 	%r2269, [%r2264+20];
	ld.shared.u32 	%r2270, [%r2264+24];
	ld.shared.u32 	%r2271, [%r2264+28];
	ld.shared.u32 	%r2272, [%r2264+32];
	ld.shared.u32 	%r2273, [%r2264+36];
	ld.shared.u32 	%r2274, [%r2264+40];
	ld.shared.u32 	%r2275, [%r2264+44];
	ld.shared.u32 	%r2276, [%r2264+48];
	ld.shared.u32 	%r2277, [%r2264+52];
	ld.shared.u32 	%r2278, [%r2264+56];
	ld.shared.u32 	%r2279, [%r2264+60];
	ld.shared.u32 	%r2280, [%r2264+64];
	ld.shared.u32 	%r2281, [%r2264+68];
	ld.shared.u32 	%r2282, [%r2264+72];
	ld.shared.u32 	%r2283, [%r2264+76];
	ld.shared.u32 	%r2284, [%r2264+80];
	ld.shared.u32 	%r2285, [%r2264+84];
	ld.shared.u32 	%r2286, [%r2264+88];
	ld.shared.u32 	%r2287, [%r2264+92];
	ld.shared.u32 	%r2288, [%r2264+96];
	ld.shared.u32 	%r2289, [%r2264+100];
	ld.shared.u32 	%r2290, [%r2264+104];
	ld.shared.u32 	%r2291, [%r2264+108];
	ld.shared.u32 	%r2292, [%r2264+112];
	ld.shared.u32 	%r2293, [%r2264+116];
	ld.shared.u32 	%r2294, [%r2264+120];
	ld.shared.u32 	%r2295, [%r2264+124];
	ld.shared.u32 	%r2296, [%r2264+128];
	add.s32 	%r485, %r2265, %r484;
	add.s32 	%r486, %r2266, %r485;
	add.s32 	%r487, %r2267, %r486;
	add.s32 	%r488, %r2268, %r487;
	add.s32 	%r489, %r2269, %r488;
	add.s32 	%r490, %r2270, %r489;
	add.s32 	%r491, %r2271, %r490;
	add.s32 	%r492, %r2272, %r491;
	add.s32 	%r493, %r2273, %r492;
	add.s32 	%r494, %r2274, %r493;
	add.s32 	%r495, %r2275, %r494;
	add.s32 	%r496, %r2276, %r495;
	add.s32 	%r497, %r2277, %r496;
	add.s32 	%r498, %r2278, %r497;
	add.s32 	%r499, %r2279, %r498;
	add.s32 	%r500, %r2280, %r499;
	add.s32 	%r501, %r2281, %r500;
	add.s32 	%r502, %r2282, %r501;
	add.s32 	%r503, %r2283, %r502;
	add.s32 	%r504, %r2284, %r503;
	add.s32 	%r505, %r2285, %r504;
	add.s32 	%r506, %r2286, %r505;
	add.s32 	%r507, %r2287, %r506;
	add.s32 	%r508, %r2288, %r507;
	add.s32 	%r509, %r2289, %r508;
	add.s32 	%r510, %r2290, %r509;
	add.s32 	%r511, %r2291, %r510;
	add.s32 	%r512, %r2292, %r511;
	add.s32 	%r513, %r2293, %r512;
	add.s32 	%r514, %r2294, %r513;
	add.s32 	%r515, %r2295, %r514;
	add.s32 	%r2071, %r2296, %r515;
	mov.b32 	%r2069, 1;
	mov.b32 	%r2096, -1;
	// begin inline asm
	{  .reg .u32 r0;  .reg .pred p;  shfl.sync.up.b32 r0|p, %r2071, %r2069, %r2094, %r2096;  @p add.u32 r0, r0, %r2071;  mov.u32 %r2067, r0;}
	// end inline asm
	mov.b32 	%r2075, 2;
	// begin inline asm
	{  .reg .u32 r0;  .reg .pred p;  shfl.sync.up.b32 r0|p, %r2067, %r2075, %r2094, %r2096;  @p add.u32 r0, r0, %r2067;  mov.u32 %r2073, r0;}
	// end inline asm
	mov.b32 	%r2081, 4;
	// begin inline asm
	{  .reg .u32 r0;  .reg .pred p;  shfl.sync.up.b32 r0|p, %r2073, %r2081, %r2094, %r2096;  @p add.u32 r0, r0, %r2073;  mov.u32 %r2079, r0;}
	// end inline asm
	mov.b32 	%r2087, 8;
	// begin inline asm
	{  .reg .u32 r0;  .reg .pred p;  shfl.sync.up.b32 r0|p, %r2079, %r2087, %r2094, %r2096;  @p add.u32 r0, r0, %r2079;  mov.u32 %r2085, r0;}
	// end inline asm
	mov.b32 	%r2093, 16;
	// begin inline asm
	{  .reg .u32 r0;  .reg .pred p;  shfl.sync.up.b32 r0|p, %r2085, %r2093, %r2094, %r2096;  @p add.u32 r0, r0, %r2085;  mov.u32 %r2091, r0;}
	// end inline asm
	@%p96 bra 	$L__BB17_209;
	mov.u32 	%r2297, %tid.x;
	shr.u32 	%r2298, %r2297, 3;
	and.b32  	%r2299, %r2298, 124;
	mov.u32 	%r2300, _ZZN3cub18CUB_300001_SM_10006detail14segmented_sort33DeviceSegmentedSortFallbackKernelILNS0_9SortOrderE0ENS2_10policy_hubIjNS0_8NullTypeEE9Policy860EjS6_PmS9_lEEvPKT1_PSA_NS1_20device_double_bufferISA_EEPKT2_PSG_NSE_ISG_EET3_T4_E12temp_storage;
	add.s32 	%r2301, %r2300, %r2299;
	st.shared.u32 	[%r2301+33792], %r2091;
$L__BB17_209:
	sub.s32 	%r2302, %r2091, %r2071;
	mov.u32 	%r2303, %tid.x;
	setp.ne.s32 	%p97, %r1760, 0;
	setp.gt.u32 	%p98, %r2303, 31;
	shr.u32 	%r2304, %r2303, 5;
	setp.eq.s32 	%p99, %r2304, 7;
	setp.eq.s32 	%p100, %r2304, 6;
	setp.eq.s32 	%p101, %r2304, 5;
	setp.eq.s32 	%p102, %r2304, 4;
	setp.eq.s32 	%p103, %r2304, 3;
	setp.eq.s32 	%p104, %r2304, 2;
	setp.eq.s32 	%p105, %r2304, 1;
	bar.sync 	0;
	ld.shared.v4.u32 	{%r2305, %r2306, %r2307, %r2308}, [_ZZN3cub18CUB_300001_SM_10006detail14segmented_sort33DeviceSegmentedSortFallbackKernelILNS0_9SortOrderE0ENS2_10policy_hubIjNS0_8NullTypeEE9Policy860EjS6_PmS9_lEEvPKT1_PSA_NS1_20device_double_bufferISA_EEPKT2_PSG_NSE_ISG_EET3_T4_E12temp_storage+33792];
	selp.b32 	%r2309, %r2305, %r6295, %p105;
	add.s32 	%r2310, %r2306, %r2305;
	selp.b32 	%r2311, %r2310, %r2309, %p104;
	add.s32 	%r2312, %r2310, %r2307;
	selp.b32 	%r2313, %r2312, %r2311, %p103;
	add.s32 	%r2314, %r2312, %r2308;
	selp.b32 	%r2315, %r2314, %r2313, %p102;
	ld.shared.v4.u32 	{%r2316, %r2317, %r2318, %r2319}, [_ZZN3cub18CUB_300001_SM_10006detail14segmented_sort33DeviceSegmentedSortFallbackKernelILNS0_9SortOrderE0ENS2_10policy_hubIjNS0_8NullTypeEE9Policy860EjS6_PmS9_lEEvPKT1_PSA_NS1_20device_double_bufferISA_EEPKT2_PSG_NSE_ISG_EET3_T4_E12temp_storage+33808];
	add.s32 	%r2320, %r2314, %r2316;
	selp.b32 	%r2321, %r2320, %r2315, %p101;
	add.s32 	%r2322, %r2320, %r2317;
	selp.b32 	%r2323, %r2322, %r2321, %p100;
	add.s32 	%r2324, %r2322, %r2318;
	selp.b32 	%r6295, %r2324, %r2323, %p99;
	add.s32 	%r519, %r2324, %r2319;
	selp.b32 	%r2325, %r2302, 0, %p97;
	add.s32 	%r2326, %r6295, %r2325;
	selp.b32 	%r6298, %r2326, %r2302, %p98;
	or.pred  	%p106, %p98, %p97;
	@%p106 bra 	$L__BB17_211;
	shl.b32 	%r6298, %r519, 16;
	st.shared.u32 	[_ZZN3cub18CUB_300001_SM_10006detail14segmented_sort33DeviceSegmentedSortFallbackKernelILNS0_9SortOrderE0ENS2_10policy_hubIjNS0_8NullTypeEE9Policy860EjS6_PmS9_lEEvPKT1_PSA_NS1_20device_double_bufferISA_EEPKT2_PSG_NSE_ISG_EET3_T4_E12temp_storage+33832], %r6298;
$L__BB17_211:
	mov.u32 	%r2327, %tid.x;
	cvt.u64.u32 	%rd97, %r2327;
	setp.gt.u32 	%p107, %r2327, 63;
	setp.eq.s32 	%p108, %r2327, 0;
	bar.sync 	0;
	mov.u32 	%r2328, _ZZN3cub18CUB_300001_SM_10006detail14segmented_sort33DeviceSegmentedSortFallbackKernelILNS0_9SortOrderE0ENS2_10policy_hubIjNS0_8NullTypeEE9Policy860EjS6_PmS9_lEEvPKT1_PSA_NS1_20device_double_bufferISA_EEPKT2_PSG_NSE_ISG_EET3_T4_E12temp_storage;
	ld.shared.u32 	%r2329, [_ZZN3cub18CUB_300001_SM_10006detail14segmented_sort33DeviceSegmentedSortFallbackKernelILNS0_9SortOrderE0ENS2_10policy_hubIjNS0_8NullTypeEE9Policy860EjS6_PmS9_lEEvPKT1_PSA_NS1_20device_double_bufferISA_EEPKT2_PSG_NSE_ISG_EET3_T4_E12temp_storage+33832];
	selp.b32 	%r2330, 0, %r2329, %p108;
	add.s32 	%r2331, %r6298, %r2330;
	add.s32 	%r2332, %r484, %r2331;
	add.s32 	%r2333, %r485, %r2331;
	add.s32 	%r2334, %r486, %r2331;
	add.s32 	%r2335, %r487, %r2331;
	add.s32 	%r2336, %r488, %r2331;
	add.s32 	%r2337, %r489, %r2331;
	add.s32 	%r2338, %r490, %r2331;
	add.s32 	%r2339, %r491, %r2331;
	add.s32 	%r2340, %r492, %r2331;
	add.s32 	%r2341, %r493, %r2331;
	add.s32 	%r2342, %r494, %r2331;
	add.s32 	%r2343, %r495, %r2331;
	add.s32 	%r2344, %r496, %r2331;
	add.s32 	%r2345, %r497, %r2331;
	add.s32 	%r2346, %r498, %r2331;
	add.s32 	%r2347, %r499, %r2331;
	add.s32 	%r2348, %r500, %r2331;
	add.s32 	%r2349, %r501, %r2331;
	add.s32 	%r2350, %r502, %r2331;
	add.s32 	%r2351, %r503, %r2331;
	add.s32 	%r2352, %r504, %r2331;
	add.s32 	%r2353, %r505, %r2331;
	add.s32 	%r2354, %r506, %r2331;
	add.s32 	%r2355, %r507, %r2331;
	add.s32 	%r2356, %r508, %r2331;
	add.s32 	%r2357, %r509, %r2331;
	add.s32 	%r2358, %r510, %r2331;
	add.s32 	%r2359, %r511, %r2331;
	add.s32 	%r2360, %r512, %r2331;
	add.s32 	%r2361, %r513, %r2331;
	add.s32 	%r2362, %r514, %r2331;
	add.s32 	%r2363, %r515, %r2331;
	shl.b32 	%r2364, %r2327, 2;
	add.s32 	%r523, %r2328, %r2364;
	add.s32 	%r524, %r523, %r2364;
	mad.lo.s32 	%r2365, %r2327, 124, %r524;
	st.shared.u32 	[%r2365], %r2331;
	st.shared.u32 	[%r2365+4], %r2332;
	st.shared.u32 	[%r2365+8], %r2333;
	st.shared.u32 	[%r2365+12], %r2334;
	st.shared.u32 	[%r2365+16], %r2335;
	st.shared.u32 	[%r2365+20], %r2336;
	st.shared.u32 	[%r2365+24], %r2337;
	st.shared.u32 	[%r2365+28], %r2338;
	st.shared.u32 	[%r2365+32], %r2339;
	st.shared.u32 	[%r2365+36], %r2340;
	st.shared.u32 	[%r2365+40], %r2341;
	st.shared.u32 	[%r2365+44], %r2342;
	st.shared.u32 	[%r2365+48], %r2343;
	st.shared.u32 	[%r2365+52], %r2344;
	st.shared.u32 	[%r2365+56], %r2345;
	st.shared.u32 	[%r2365+60], %r2346;
	st.shared.u32 	[%r2365+64], %r2347;
	st.shared.u32 	[%r2365+68], %r2348;
	st.shared.u32 	[%r2365+72], %r2349;
	st.shared.u32 	[%r2365+76], %r2350;
	st.shared.u32 	[%r2365+80], %r2351;
	st.shared.u32 	[%r2365+84], %r2352;
	st.shared.u32 	[%r2365+88], %r2353;
	st.shared.u32 	[%r2365+92], %r2354;
	st.shared.u32 	[%r2365+96], %r2355;
	st.shared.u32 	[%r2365+100], %r2356;
	st.shared.u32 	[%r2365+104], %r2357;
	st.shared.u32 	[%r2365+108], %r2358;
	st.shared.u32 	[%r2365+112], %r2359;
	st.shared.u32 	[%r2365+116], %r2360;
	st.shared.u32 	[%r2365+120], %r2361;
	st.shared.u32 	[%r2365+124], %r2362;
	st.shared.u32 	[%r2365+128], %r2363;
	bar.sync 	0;
	cvt.u32.u16 	%r2366, %rs24;
	ld.shared.u16 	%r2367, [%r461];
	add.s32 	%r525, %r2367, %r2366;
	cvt.u32.u16 	%r2368, %rs25;
	ld.shared.u16 	%r2369, [%r462];
	add.s32 	%r526, %r2369, %r2368;
	cvt.u32.u16 	%r2370, %rs26;
	ld.shared.u16 	%r2371, [%r463];
	add.s32 	%r527, %r2371, %r2370;
	cvt.u32.u16 	%r2372, %rs27;
	ld.shared.u16 	%r2373, [%r464];
	add.s32 	%r528, %r2373, %r2372;
	cvt.u32.u16 	%r2374, %rs28;
	ld.shared.u16 	%r2375, [%r465];
	add.s32 	%r529, %r2375, %r2374;
	cvt.u32.u16 	%r2376, %rs29;
	ld.shared.u16 	%r2377, [%r466];
	add.s32 	%r530, %r2377, %r2376;
	cvt.u32.u16 	%r2378, %rs30;
	ld.shared.u16 	%r2379, [%r467];
	add.s32 	%r531, %r2379, %r2378;
	cvt.u32.u16 	%r2380, %rs31;
	ld.shared.u16 	%r2381, [%r468];
	add.s32 	%r532, %r2381, %r2380;
	cvt.u32.u16 	%r2382, %rs32;
	ld.shared.u16 	%r2383, [%r469];
	add.s32 	%r533, %r2383, %r2382;
	cvt.u32.u16 	%r2384, %rs33;
	ld.shared.u16 	%r2385, [%r470];
	add.s32 	%r534, %r2385, %r2384;
	cvt.u32.u16 	%r2386, %rs34;
	ld.shared.u16 	%r2387, [%r471];
	add.s32 	%r535, %r2387, %r2386;
	cvt.u32.u16 	%r2388, %rs35;
	ld.shared.u16 	%r2389, [%r472];
	add.s32 	%r536, %r2389, %r2388;
	cvt.u32.u16 	%r2390, %rs36;
	ld.shared.u16 	%r2391, [%r473];
	add.s32 	%r537, %r2391, %r2390;
	cvt.u32.u16 	%r2392, %rs37;
	ld.shared.u16 	%r2393, [%r474];
	add.s32 	%r538, %r2393, %r2392;
	cvt.u32.u16 	%r2394, %rs38;
	ld.shared.u16 	%r2395, [%r475];
	add.s32 	%r539, %r2395, %r2394;
	cvt.u32.u16 	%r2396, %rs39;
	ld.shared.u16 	%r2397, [%r476];
	add.s32 	%r540, %r2397, %r2396;
	cvt.u32.u16 	%r2398, %rs40;
	ld.shared.u16 	%r2399, [%r477];
	add.s32 	%r541, %r2399, %r2398;
	cvt.u32.u16 	%r2400, %rs41;
	ld.shared.u16 	%r2401, [%r478];
	add.s32 	%r542, %r2401, %r2400;
	cvt.u32.u16 	%r2402, %rs42;
	ld.shared.u16 	%r2403, [%r479];
	add.s32 	%r543, %r2403, %r2402;
	cvt.u32.u16 	%r2404, %rs43;
	ld.shared.u16 	%r2405, [%r480];
	add.s32 	%r544, %r2405, %r2404;
	cvt.u32.u16 	%r2406, %rs44;
	ld.shared.u16 	%r2407, [%r481];
	add.s32 	%r545, %r2407, %r2406;
	cvt.u32.u16 	%r2408, %rs45;
	ld.shared.u16 	%r2409, [%r482];
	add.s32 	%r546, %r2409, %r2408;
	cvt.u32.u16 	%r2410, %rs46;
	ld.shared.u16 	%r2411, [%r483];
	add.s32 	%r547, %r2411, %r2410;
	@%p107 bra 	$L__BB17_213;
	cvt.u32.u64 	%r2412, %rd97;
	shl.b32 	%r2413, %r2412, 10;
	and.b32  	%r2414, %r2413, 31744;
	add.s32 	%r2416, %r2328, %r2414;
	shr.u32 	%r2417, %r2412, 4;
	and.b32  	%r2418, %r2417, 62;
	add.s32 	%r2419, %r2416, %r2418;
	ld.shared.u16 	%r6299, [%r2419];
$L__BB17_213:
	cvt.u32.u64 	%r2420, %rd97;
	setp.gt.u32 	%p109, %r2420, 63;
	bar.sync 	0;
	@%p109 bra 	$L__BB17_215;
	cvt.s64.s32 	%rd753, %r6299;
	st.shared.u64 	[%r524], %rd753;
	mov.b32 	%r6300, 5888;
$L__BB17_215:
	setp.gt.u32 	%p110, %r2420, 62;
	bar.sync 	0;
	@%p110 bra 	$L__BB17_217;
	ld.shared.u32 	%r6300, [%r524+8];
$L__BB17_217:
	setp.gt.u32 	%p111, %r2420, 63;
	bar.sync 	0;
	@%p111 bra 	$L__BB17_219;
	cvt.s64.s32 	%rd754, %r6299;
	sub.s64 	%rd755, %rd1745, %rd754;
	st.shared.u64 	[%r524+23552], %rd755;
	cvt.s64.s32 	%rd756, %r6300;
	add.s64 	%rd1745, %rd755, %rd756;
$L__BB17_219:
	bar.sync 	0;
	shl.b32 	%r2493, %r525, 2;
	add.s32 	%r2495, %r2328, %r2493;
	st.shared.u32 	[%r2495], %r437;
	shl.b32 	%r2496, %r526, 2;
	add.s32 	%r2497, %r2328, %r2496;
	st.shared.u32 	[%r2497], %r438;
	shl.b32 	%r2498, %r527, 2;
	add.s32 	%r2499, %r2328, %r2498;
	st.shared.u32 	[%r2499], %r439;
	shl.b32 	%r2500, %r528, 2;
	add.s32 	%r2501, %r2328, %r2500;
	st.shared.u32 	[%r2501], %r440;
	shl.b32 	%r2502, %r529, 2;
	add.s32 	%r2503, %r2328, %r2502;
	st.shared.u32 	[%r2503], %r441;
	shl.b32 	%r2504, %r530, 2;
	add.s32 	%r2505, %r2328, %r2504;
	st.shared.u32 	[%r2505], %r442;
	shl.b32 	%r2506, %r531, 2;
	add.s32 	%r2507, %r2328, %r2506;
	st.shared.u32 	[%r2507], %r443;
	shl.b32 	%r2508, %r532, 2;
	add.s32 	%r2509, %r2328, %r2508;
	st.shared.u32 	[%r2509], %r444;
	shl.b32 	%r2510, %r533, 2;
	add.s32 	%r2511, %r2328, %r2510;
	st.shared.u32 	[%r2511], %r445;
	shl.b32 	%r2512, %r534, 2;
	add.s32 	%r2513, %r2328, %r2512;
	st.shared.u32 	[%r2513], %r446;
	shl.b32 	%r2514, %r535, 2;
	add.s32 	%r2515, %r2328, %r2514;
	st.shared.u32 	[%r2515], %r447;
	shl.b32 	%r2516, %r536, 2;
	add.s32 	%r2517, %r2328, %r2516;
	st.shared.u32 	[%r2517], %r448;
	shl.b32 	%r2518, %r537, 2;
	add.s32 	%r2519, %r2328, %r2518;
	st.shared.u32 	[%r2519], %r449;
	shl.b32 	%r2520, %r538, 2;
	add.s32 	%r2521, %r2328, %r2520;
	st.shared.u32 	[%r2521], %r450;
	shl.b32 	%r2522, %r539, 2;
	add.s32 	%r2523, %r2328, %r2522;
	st.shared.u32 	[%r2523], %r451;
	shl.b32 	%r2524, %r540, 2;
	add.s32 	%r2525, %r2328, %r2524;
	st.shared.u32 	[%r2525], %r452;
	shl.b32 	%r2526, %r541, 2;
	add.s32 	%r2527, %r2328, %r2526;
	st.shared.u32 	[%r2527], %r453;
	shl.b32 	%r2528, %r542, 2;
	add.s32 	%r2529, %r2328, %r2528;
	st.shared.u32 	[%r2529], %r454;
	shl.b32 	%r2530, %r543, 2;
	add.s32 	%r2531, %r2328, %r2530;
	st.shared.u32 	[%r2531], %r455;
	shl.b32 	%r2532, %r544, 2;
	add.s32 	%r2533, %r2328, %r2532;
	st.shared.u32 	[%r2533], %r456;
	shl.b32 	%r2534, %r545, 2;
	add.s32 	%r2535, %r2328, %r2534;
	st.shared.u32 	[%r2535], %r457;
	shl.b32 	%r2536, %r546, 2;
	add.s32 	%r2537, %r2328, %r2536;
	st.shared.u32 	[%r2537], %r458;
	shl.b32 	%r2538, %r547, 2;
	add.s32 	%r2539, %r2328, %r2538;
	st.shared.u32 	[%r2539], %r459;
	bar.sync 	0;
	ld.shared.u32 	%r2425, [%r523];
	mov.b32 	%r2492, 0;
	// begin inline asm
	shr.b32 %r2424, %r2425, %r2492;
	// end inline asm
	and.b32  	%r2540, %r1995, %r2424;
	shl.b32 	%r2541, %r2540, 3;
	add.s32 	%r2542, %r2328, 23552;
	add.s32 	%r2543, %r2542, %r2541;
	ld.shared.u64 	%rd757, [%r2543];
	add.s64 	%rd758, %rd757, %rd97;
	shl.b64 	%rd759, %rd758, 2;
	add.s64 	%rd760, %rd1751, %rd759;
	st.global.u32 	[%rd760], %r2425;
	ld.shared.u32 	%r2428, [%r523+1024];
	// begin inline asm
	shr.b32 %r2427, %r2428, %r2492;
	// end inline asm
	and.b32  	%r2544, %r1995, %r2427;
	shl.b32 	%r2545, %r2544, 3;
	add.s32 	%r2546, %r2542, %r2545;
	ld.shared.u64 	%rd761, [%r2546];
	add.s64 	%rd762, %rd761, %rd97;
	shl.b64 	%rd763, %rd762, 2;
	add.s64 	%rd764, %rd1751, %rd763;
	st.global.u32 	[%rd764+1024], %r2428;
	ld.shared.u32 	%r2431, [%r523+2048];
	// begin inline asm
	shr.b32 %r2430, %r2431, %r2492;
	// end inline asm
	and.b32  	%r2547, %r1995, %r2430;
	shl.b32 	%r2548, %r2547, 3;
	add.s32 	%r2549, %r2542, %r2548;
	ld.shared.u64 	%rd765, [%r2549];
	add.s64 	%rd766, %rd765, %rd97;
	shl.b64 	%rd767, %rd766, 2;
	add.s64 	%rd768, %rd1751, %rd767;
	st.global.u32 	[%rd768+2048], %r2431;
	ld.shared.u32 	%r2434, [%r523+3072];
	// begin inline asm
	shr.b32 %r2433, %r2434, %r2492;
	// end inline asm
	and.b32  	%r2550, %r1995, %r2433;
	shl.b32 	%r2551, %r2550, 3;
	add.s32 	%r2552, %r2542, %r2551;
	ld.shared.u64 	%rd769, [%r2552];
	add.s64 	%rd770, %rd769, %rd97;
	shl.b64 	%rd771, %rd770, 2;
	add.s64 	%rd772, %rd1751, %rd771;
	st.global.u32 	[%rd772+3072], %r2434;
	ld.shared.u32 	%r2437, [%r523+4096];
	// begin inline asm
	shr.b32 %r2436, %r2437, %r2492;
	// end inline asm
	and.b32  	%r2553, %r1995, %r2436;
	shl.b32 	%r2554, %r2553, 3;
	add.s32 	%r2555, %r2542, %r2554;
	ld.shared.u64 	%rd773, [%r2555];
	add.s64 	%rd774, %rd773, %rd97;
	shl.b64 	%rd775, %rd774, 2;
	add.s64 	%rd776, %rd1751, %rd775;
	st.global.u32 	[%rd776+4096], %r2437;
	ld.shared.u32 	%r2440, [%r523+5120];
	// begin inline asm
	shr.b32 %r2439, %r2440, %r2492;
	// end inline asm
	and.b32  	%r2556, %r1995, %r2439;
	shl.b32 	%r2557, %r2556, 3;
	add.s32 	%r2558, %r2542, %r2557;
	ld.shared.u64 	%rd777, [%r2558];
	add.s64 	%rd778, %rd777, %rd97;
	shl.b64 	%rd779, %rd778, 2;
	add.s64 	%rd780, %rd1751, %rd779;
	st.global.u32 	[%rd780+5120], %r2440;
	ld.shared.u32 	%r2443, [%r523+6144];
	// begin inline asm
	shr.b32 %r2442, %r2443, %r2492;
	// end inline asm
	and.b32  	%r2559, %r1995, %r2442;
	shl.b32 	%r2560, %r2559, 3;
	add.s32 	%r2561, %r2542, %r2560;
	ld.shared.u64 	%rd781, [%r2561];
	add.s64 	%rd782, %rd781, %rd97;
	shl.b64 	%rd783, %rd782, 2;
	add.s64 	%rd784, %rd1751, %rd783;
	st.global.u32 	[%rd784+6144], %r2443;
	ld.shared.u32 	%r2446, [%r523+7168];
	// begin inline asm
	shr.b32 %r2445, %r2446, %r2492;
	// end inline asm
	and.b32  	%r2562, %r1995, %r2445;
	shl.b32 	%r2563, %r2562, 3;
	add.s32 	%r2564, %r2542, %r2563;
	ld.shared.u64 	%rd785, [%r2564];
	add.s64 	%rd786, %rd785, %rd97;
	shl.b64 	%rd787, %rd786, 2;
	add.s64 	%rd788, %rd1751, %rd787;
	st.global.u32 	[%rd788+7168], %r2446;
	ld.shared.u32 	%r2449, [%r523+8192];
	// begin inline asm
	shr.b32 %r2448, %r2449, %r2492;
	// end inline asm
	and.b32  	%r2565, %r1995, %r2448;
	shl.b32 	%r2566, %r2565, 3;
	add.s32 	%r2567, %r2542, %r2566;
	ld.shared.u64 	%rd789, [%r2567];
	add.s64 	%rd790, %rd789, %rd97;
	shl.b64 	%rd791, %rd790, 2;
	add.s64 	%rd792, %rd1751, %rd791;
	st.global.u32 	[%rd792+8192], %r2449;
	ld.shared.u32 	%r2452, [%r523+9216];
	// begin inline asm
	shr.b32 %r2451, %r2452, %r2492;
	// end inline asm
	and.b32  	%r2568, %r1995, %r2451;
	shl.b32 	%r2569, %r2568, 3;
	add.s32 	%r2570, %r2542, %r2569;
	ld.shared.u64 	%rd793, [%r2570];
	add.s64 	%rd794, %rd793, %rd97;
	shl.b64 	%rd795, %rd794, 2;
	add.s64 	%rd796, %rd1751, %rd795;
	st.global.u32 	[%rd796+9216], %r2452;
	ld.shared.u32 	%r2455, [%r523+10240];
	// begin inline asm
	shr.b32 %r2454, %r2455, %r2492;
	// end inline asm
	and.b32  	%r2571, %r1995, %r2454;
	shl.b32 	%r2572, %r2571, 3;
	add.s32 	%r2573, %r2542, %r2572;
	ld.shared.u64 	%rd797, [%r2573];
	add.s64 	%rd798, %rd797, %rd97;
	shl.b64 	%rd799, %rd798, 2;
	add.s64 	%rd800, %rd1751, %rd799;
	st.global.u32 	[%rd800+10240], %r2455;
	ld.shared.u32 	%r2458, [%r523+11264];
	// begin inline asm
	shr.b32 %r2457, %r2458, %r2492;
	// end inline asm
	and.b32  	%r2574, %r1995, %r2457;
	shl.b32 	%r2575, %r2574, 3;
	add.s32 	%r2576, %r2542, %r2575;
	ld.shared.u64 	%rd801, [%r2576];
	add.s64 	%rd802, %rd801, %rd97;
	shl.b64 	%rd803, %rd802, 2;
	add.s64 	%rd804, %rd1751, %rd803;
	st.global.u32 	[%rd804+11264], %r2458;
	ld.shared.u32 	%r2461, [%r523+12288];
	// begin inline asm
	shr.b32 %r2460, %r2461, %r2492;
	// end inline asm
	and.b32  	%r2577, %r1995, %r2460;
	shl.b32 	%r2578, %r2577, 3;
	add.s32 	%r2579, %r2542, %r2578;
	ld.shared.u64 	%rd805, [%r2579];
	add.s64 	%rd806, %rd805, %rd97;
	shl.b64 	%rd807, %rd806, 2;
	add.s64 	%rd808, %rd1751, %rd807;
	st.global.u32 	[%rd808+12288], %r2461;
	ld.shared.u32 	%r2464, [%r523+13312];
	// begin inline asm
	shr.b32 %r2463, %r2464, %r2492;
	// end inline asm
	and.b32  	%r2580, %r1995, %r2463;
	shl.b32 	%r2581, %r2580, 3;
	add.s32 	%r2582, %r2542, %r2581;
	ld.shared.u64 	%rd809, [%r2582];
	add.s64 	%rd810, %rd809, %rd97;
	shl.b64 	%rd811, %rd810, 2;
	add.s64 	%rd812, %rd1751, %rd811;
	st.global.u32 	[%rd812+13312], %r2464;
	ld.shared.u32 	%r2467, [%r523+14336];
	// begin inline asm
	shr.b32 %r2466, %r2467, %r2492;
	// end inline asm
	and.b32  	%r2583, %r1995, %r2466;
	shl.b32 	%r2584, %r2583, 3;
	add.s32 	%r2585, %r2542, %r2584;
	ld.shared.u64 	%rd813, [%r2585];
	add.s64 	%rd814, %rd813, %rd97;
	shl.b64 	%rd815, %rd814, 2;
	add.s64 	%rd816, %rd1751, %rd815;
	st.global.u32 	[%rd816+14336], %r2467;
	ld.shared.u32 	%r2470, [%r523+15360];
	// begin inline asm
	shr.b32 %r2469, %r2470, %r2492;
	// end inline asm
	and.b32  	%r2586, %r1995, %r2469;
	shl.b32 	%r2587, %r2586, 3;
	add.s32 	%r2588, %r2542, %r2587;
	ld.shared.u64 	%rd817, [%r2588];
	add.s64 	%rd818, %rd817, %rd97;
	shl.b64 	%rd819, %rd818, 2;
	add.s64 	%rd820, %rd1751, %rd819;
	st.global.u32 	[%rd820+15360], %r2470;
	ld.shared.u32 	%r2473, [%r523+16384];
	// begin inline asm
	shr.b32 %r2472, %r2473, %r2492;
	// end inline asm
	and.b32  	%r2589, %r1995, %r2472;
	shl.b32 	%r2590, %r2589, 3;
	add.s32 	%r2591, %r2542, %r2590;
	ld.shared.u64 	%rd821, [%r2591];
	add.s64 	%rd822, %rd821, %rd97;
	shl.b64 	%rd823, %rd822, 2;
	add.s64 	%rd824, %rd1751, %rd823;
	st.global.u32 	[%rd824+16384], %r2473;
	ld.shared.u32 	%r2476, [%r523+17408];
	// begin inline asm
	shr.b32 %r2475, %r2476, %r2492;
	// end inline asm
	and.b32  	%r2592, %r1995, %r2475;
	shl.b32 	%r2593, %r2592, 3;
	add.s32 	%r2594, %r2542, %r2593;
	ld.shared.u64 	%rd825, [%r2594];
	add.s64 	%rd826, %rd825, %rd97;
	shl.b64 	%rd827, %rd826, 2;
	add.s64 	%rd828, %rd1751, %rd827;
	st.global.u32 	[%rd828+17408], %r2476;
	ld.shared.u32 	%r2479, [%r523+18432];
	// begin inline asm
	shr.b32 %r2478, %r2479, %r2492;
	// end inline asm
	and.b32  	%r2595, %r1995, %r2478;
	shl.b32 	%r2596, %r2595, 3;
	add.s32 	%r2597, %r2542, %r2596;
	ld.shared.u64 	%rd829, [%r2597];
	add.s64 	%rd830, %rd829, %rd97;
	shl.b64 	%rd831, %rd830, 2;
	add.s64 	%rd832, %rd1751, %rd831;
	st.global.u32 	[%rd832+18432], %r2479;
	ld.shared.u32 	%r2482, [%r523+19456];
	// begin inline asm
	shr.b32 %r2481, %r2482, %r2492;
	// end inline asm
	and.b32  	%r2598, %r1995, %r2481;
	shl.b32 	%r2599, %r2598, 3;
	add.s32 	%r2600, %r2542, %r2599;
	ld.shared.u64 	%rd833, [%r2600];
	add.s64 	%rd834, %rd833, %rd97;
	shl.b64 	%rd835, %rd834, 2;
	add.s64 	%rd836, %rd1751, %rd835;
	st.global.u32 	[%rd836+19456], %r2482;
	ld.shared.u32 	%r2485, [%r523+20480];
	// begin inline asm
	shr.b32 %r2484, %r2485, %r2492;
	// end inline asm
	and.b32  	%r2601, %r1995, %r2484;
	shl.b32 	%r2602, %r2601, 3;
	add.s32 	%r2603, %r2542, %r2602;
	ld.shared.u64 	%rd837, [%r2603];
	add.s64 	%rd838, %rd837, %rd97;
	shl.b64 	%rd839, %rd838, 2;
	add.s64 	%rd840, %rd1751, %rd839;
	st.global.u32 	[%rd840+20480], %r2485;
	ld.shared.u32 	%r2488, [%r523+21504];
	// begin inline asm
	shr.b32 %r2487, %r2488, %r2492;
	// end inline asm
	and.b32  	%r2604, %r1995, %r2487;
	shl.b32 	%r2605, %r2604, 3;
	add.s32 	%r2606, %r2542, %r2605;
	ld.shared.u64 	%rd841, [%r2606];
	add.s64 	%rd842, %rd841, %rd97;
	shl.b64 	%rd843, %rd842, 2;
	add.s64 	%rd844, %rd1751, %rd843;
	st.global.u32 	[%rd844+21504], %r2488;
	ld.shared.u32 	%r2491, [%r523+22528];
	// begin inline asm
	shr.b32 %r2490, %r2491, %r2492;
	// end inline asm
	and.b32  	%r2607, %r1995, %r2490;
	shl.b32 	%r2608, %r2607, 3;
	add.s32 	%r2609, %r2542, %r2608;
	ld.shared.u64 	%rd845, [%r2609];
	add.s64 	%rd846, %rd845, %rd97;
	shl.b64 	%rd847, %rd846, 2;
	add.s64 	%rd848, %rd1751, %rd847;
	st.global.u32 	[%rd848+22528], %r2491;
	add.s64 	%rd1747, %rd1747, 5888;
	bar.sync 	0;
	sub.s64 	%rd1748, %rd4, %rd1747;
	setp.gt.s64 	%p112, %rd1748, 5887;
	@%p112 bra 	$L__BB17_207;
$L__BB17_220:
	setp.ge.s64 	%p113, %rd1747, %rd4;
	@%p113 bra 	$L__BB17_419;
	mov.u32 	%r2611, %tid.x;
	cvt.u64.u32 	%rd105, %r2611;
	mov.b64 	{%r2612, %r2613}, %rd1748;
	shfl.sync.idx.b32	%r553|%p114, %r2612, 0, 31, -1;
	shfl.sync.idx.b32	%r2614|%p115, %r2613, 0, 31, -1;
	setp.ge.s32 	%p116, %r2611, %r553;
	add.s64 	%rd849, %rd1747, %rd105;
	shl.b64 	%rd850, %rd849, 2;
	add.s64 	%rd106, %rd11, %rd850;
	mov.b32 	%r6302, -1;
	@%p116 bra 	$L__BB17_223;
	ld.global.u32 	%r6302, [%rd106];
$L__BB17_223:
	cvt.u32.u64 	%r2616, %rd105;
	add.s32 	%r2617, %r2616, 256;
	setp.ge.s32 	%p117, %r2617, %r553;
	mov.b32 	%r6303, -1;
	@%p117 bra 	$L__BB17_225;
	ld.global.u32 	%r6303, [%rd106+1024];
$L__BB17_225:
	add.s32 	%r2620, %r2616, 512;
	setp.ge.s32 	%p118, %r2620, %r553;
	mov.b32 	%r6304, -1;
	@%p118 bra 	$L__BB17_227;
	ld.global.u32 	%r6304, [%rd106+2048];
$L__BB17_227:
	add.s32 	%r2623, %r2616, 768;
	setp.ge.s32 	%p119, %r2623, %r553;
	mov.b32 	%r6305, -1;
	@%p119 bra 	$L__BB17_229;
	ld.global.u32 	%r6305, [%rd106+3072];
$L__BB17_229:
	or.b32  	%r2626, %r2616, 1024;
	setp.ge.s32 	%p120, %r2626, %r553;
	mov.b32 	%r6306, -1;
	@%p120 bra 	$L__BB17_231;
	ld.global.u32 	%r6306, [%rd106+4096];
$L__BB17_231:
	add.s32 	%r2629, %r2616, 1280;
	setp.ge.s32 	%p121, %r2629, %r553;
	mov.b32 	%r6307, -1;
	@%p121 bra 	$L__BB17_233;
	ld.global.u32 	%r6307, [%rd106+5120];
$L__BB17_233:
	add.s32 	%r2632, %r2616, 1536;
	setp.ge.s32 	%p122, %r2632, %r553;
	mov.b32 	%r6308, -1;
	@%p122 bra 	$L__BB17_235;
	ld.global.u32 	%r6308, [%rd106+6144];
$L__BB17_235:
	add.s32 	%r2635, %r2616, 1792;
	setp.ge.s32 	%p123, %r2635, %r553;
	mov.b32 	%r6309, -1;
	@%p123 bra 	$L__BB17_237;
	ld.global.u32 	%r6309, [%rd106+7168];
$L__BB17_237:
	or.b32  	%r2638, %r2616, 2048;
	setp.ge.s32 	%p124, %r2638, %r553;
	mov.b32 	%r6310, -1;
	@%p124 bra 	$L__BB17_239;
	ld.global.u32 	%r6310, [%rd106+8192];
$L__BB17_239:
	add.s32 	%r2641, %r2616, 2304;
	setp.ge.s32 	%p125, %r2641, %r553;
	mov.b32 	%r6311, -1;
	@%p125 bra 	$L__BB17_241;
	ld.global.u32 	%r6311, [%rd106+9216];
$L__BB17_241:
	add.s32 	%r2644, %r2616, 2560;
	setp.ge.s32 	%p126, %r2644, %r553;
	mov.b32 	%r6312, -1;
	@%p126 bra 	$L__BB17_243;
	ld.global.u32 	%r6312, [%rd106+10240];
$L__BB17_243:
	add.s32 	%r2647, %r2616, 2816;
	setp.ge.s32 	%p127, %r2647, %r553;
	mov.b32 	%r6313, -1;
	@%p127 bra 	$L__BB17_245;
	ld.global.u32 	%r6313, [%rd106+11264];
$L__BB17_245:
	or.b32  	%r2650, %r2616, 3072;
	setp.ge.s32 	%p128, %r2650, %r553;
	mov.b32 	%r6314, -1;
	@%p128 bra 	$L__BB17_247;
	ld.global.u32 	%r6314, [%rd106+12288];
$L__BB17_247:
	add.s32 	%r2653, %r2616, 3328;
	setp.ge.s32 	%p129, %r2653, %r553;
	mov.b32 	%r6315, -1;
	@%p129 bra 	$L__BB17_249;
	ld.global.u32 	%r6315, [%rd106+13312];
$L__BB17_249:
	add.s32 	%r2656, %r2616, 3584;
	setp.ge.s32 	%p130, %r2656, %r553;
	mov.b32 	%r6316, -1;
	@%p130 bra 	$L__BB17_251;
	ld.global.u32 	%r6316, [%rd106+14336];
$L__BB17_251:
	add.s32 	%r2659, %r2616, 3840;
	setp.ge.s32 	%p131, %r2659, %r553;
	mov.b32 	%r6317, -1;
	@%p131 bra 	$L__BB17_253;
	ld.global.u32 	%r6317, [%rd106+15360];
$L__BB17_253:
	or.b32  	%r2662, %r2616, 4096;
	setp.ge.s32 	%p132, %r2662, %r553;
	mov.b32 	%r6318, -1;
	@%p132 bra 	$L__BB17_255;
	ld.global.u32 	%r6318, [%rd106+16384];
$L__BB17_255:
	add.s32 	%r2665, %r2616, 4352;
	setp.ge.s32 	%p133, %r2665, %r553;
	mov.b32 	%r6319, -1;
	@%p133 bra 	$L__BB17_257;
	ld.global.u32 	%r6319, [%rd106+17408];
$L__BB17_257:
	add.s32 	%r2668, %r2616, 4608;
	setp.ge.s32 	%p134, %r2668, %r553;
	mov.b32 	%r6320, -1;
	@%p134 bra 	$L__BB17_259;
	ld.global.u32 	%r6320, [%rd106+18432];
$L__BB17_259:
	add.s32 	%r2671, %r2616, 4864;
	setp.ge.s32 	%p135, %r2671, %r553;
	mov.b32 	%r6321, -1;
	@%p135 bra 	$L__BB17_261;
	ld.global.u32 	%r6321, [%rd106+19456];
$L__BB17_261:
	or.b32  	%r2674, %r2616, 5120;
	setp.ge.s32 	%p136, %r2674, %r553;
	mov.b32 	%r6322, -1;
	@%p136 bra 	$L__BB17_263;
	ld.global.u32 	%r6322, [%rd106+20480];
$L__BB17_263:
	add.s32 	%r2677, %r2616, 5376;
	setp.ge.s32 	%p137, %r2677, %r553;
	mov.b32 	%r6323, -1;
	@%p137 bra 	$L__BB17_265;
	ld.global.u32 	%r6323, [%rd106+21504];
$L__BB17_265:
	add.s32 	%r2680, %r2616, 5632;
	setp.ge.s32 	%p138, %r2680, %r553;
	mov.b32 	%r6324, -1;
	@%p138 bra 	$L__BB17_267;
	ld.global.u32 	%r6324, [%rd106+22528];
$L__BB17_267:
	shl.b32 	%r2784, %r2611, 2;
	mov.u32 	%r2785, _ZZN3cub18CUB_300001_SM_10006detail14segmented_sort33DeviceSegmentedSortFallbackKernelILNS0_9SortOrderE0ENS2_10policy_hubIjNS0_8NullTypeEE9Policy860EjS6_PmS9_lEEvPKT1_PSA_NS1_20device_double_bufferISA_EEPKT2_PSG_NSE_ISG_EET3_T4_E12temp_storage;
	add.s32 	%r2786, %r2785, %r2784;
	st.shared.u32 	[%r2786], %r6302;
	st.shared.u32 	[%r2786+1024], %r6303;
	st.shared.u32 	[%r2786+2048], %r6304;
	st.shared.u32 	[%r2786+3072], %r6305;
	st.shared.u32 	[%r2786+4096], %r6306;
	st.shared.u32 	[%r2786+5120], %r6307;
	st.shared.u32 	[%r2786+6144], %r6308;
	st.shared.u32 	[%r2786+7168], %r6309;
	st.shared.u32 	[%r2786+8192], %r6310;
	st.shared.u32 	[%r2786+9216], %r6311;
	st.shared.u32 	[%r2786+10240], %r6312;
	st.shared.u32 	[%r2786+11264], %r6313;
	st.shared.u32 	[%r2786+12288], %r6314;
	st.shared.u32 	[%r2786+13312], %r6315;
	st.shared.u32 	[%r2786+14336], %r6316;
	st.shared.u32 	[%r2786+15360], %r6317;
	st.shared.u32 	[%r2786+16384], %r6318;
	st.shared.u32 	[%r2786+17408], %r6319;
	st.shared.u32 	[%r2786+18432], %r6320;
	st.shared.u32 	[%r2786+19456], %r6321;
	st.shared.u32 	[%r2786+20480], %r6322;
	st.shared.u32 	[%r2786+21504], %r6323;
	st.shared.u32 	[%r2786+22528], %r6324;
	bar.sync 	0;
	add.s32 	%r2787, %r2786, %r2784;
	mad.lo.s32 	%r2788, %r2611, 84, %r2787;
	ld.shared.u32 	%r600, [%r2788];
	ld.shared.u32 	%r601, [%r2788+4];
	ld.shared.u32 	%r602, [%r2788+8];
	ld.shared.u32 	%r603, [%r2788+12];
	ld.shared.u32 	%r604, [%r2788+16];
	ld.shared.u32 	%r605, [%r2788+20];
	ld.shared.u32 	%r606, [%r2788+24];
	ld.shared.u32 	%r607, [%r2788+28];
	ld.shared.u32 	%r608, [%r2788+32];
	ld.shared.u32 	%r609, [%r2788+36];
	ld.shared.u32 	%r610, [%r2788+40];
	ld.shared.u32 	%r611, [%r2788+44];
	ld.shared.u32 	%r612, [%r2788+48];
	ld.shared.u32 	%r613, [%r2788+52];
	ld.shared.u32 	%r614, [%r2788+56];
	ld.shared.u32 	%r615, [%r2788+60];
	ld.shared.u32 	%r616, [%r2788+64];
	ld.shared.u32 	%r617, [%r2788+68];
	ld.shared.u32 	%r618, [%r2788+72];
	ld.shared.u32 	%r619, [%r2788+76];
	ld.shared.u32 	%r620, [%r2788+80];
	ld.shared.u32 	%r621, [%r2788+84];
	ld.shared.u32 	%r622, [%r2788+88];
	bar.sync 	0;
	mov.b32 	%r2780, 0;
	st.shared.u32 	[%r2786], %r2780;
	st.shared.u32 	[%r2786+1024], %r2780;
	st.shared.u32 	[%r2786+2048], %r2780;
	st.shared.u32 	[%r2786+3072], %r2780;
	st.shared.u32 	[%r2786+4096], %r2780;
	st.shared.u32 	[%r2786+5120], %r2780;
	st.shared.u32 	[%r2786+6144], %r2780;
	st.shared.u32 	[%r2786+7168], %r2780;
	st.shared.u32 	[%r2786+8192], %r2780;
	st.shared.u32 	[%r2786+9216], %r2780;
	st.shared.u32 	[%r2786+10240], %r2780;
	st.shared.u32 	[%r2786+11264], %r2780;
	st.shared.u32 	[%r2786+12288], %r2780;
	st.shared.u32 	[%r2786+13312], %r2780;
	st.shared.u32 	[%r2786+14336], %r2780;
	st.shared.u32 	[%r2786+15360], %r2780;
	st.shared.u32 	[%r2786+16384], %r2780;
	st.shared.u32 	[%r2786+17408], %r2780;
	st.shared.u32 	[%r2786+18432], %r2780;
	st.shared.u32 	[%r2786+19456], %r2780;
	st.shared.u32 	[%r2786+20480], %r2780;
	st.shared.u32 	[%r2786+21504], %r2780;
	st.shared.u32 	[%r2786+22528], %r2780;
	st.shared.u32 	[%r2786+23552], %r2780;
	st.shared.u32 	[%r2786+24576], %r2780;
	st.shared.u32 	[%r2786+25600], %r2780;
	st.shared.u32 	[%r2786+26624], %r2780;
	st.shared.u32 	[%r2786+27648], %r2780;
	st.shared.u32 	[%r2786+28672], %r2780;
	st.shared.u32 	[%r2786+29696], %r2780;
	st.shared.u32 	[%r2786+30720], %r2780;
	st.shared.u32 	[%r2786+31744], %r2780;
	st.shared.u32 	[%r2786+32768], %r2780;
	mov.b32 	%r2683, 6;
	// begin inline asm
	bmsk.clamp.b32 %r2681, %r2780, %r2683;
	// end inline asm
	// begin inline asm
	shr.b32 %r2684, %r600, %r2780;
	// end inline asm
	and.b32  	%r2789, %r2681, %r2684;
	shl.b32 	%r2790, %r2789, 10;
	and.b32  	%r2791, %r2790, 31744;
	add.s32 	%r2792, %r2786, %r2791;
	shr.u32 	%r2793, %r2789, 4;
	and.b32  	%r2794, %r2793, 268435454;
	add.s32 	%r624, %r2792, %r2794;
	ld.shared.u16 	%rs47, [%r624];
	add.s16 	%rs241, %rs47, 1;
	st.shared.u16 	[%r624], %rs241;
	// begin inline asm
	shr.b32 %r2687, %r601, %r2780;
	// end inline asm
	and.b32  	%r2795, %r2681, %r2687;
	shl.b32 	%r2796, %r2795, 10;
	and.b32  	%r2797, %r2796, 31744;
	add.s32 	%r2798, %r2786, %r2797;
	shr.u32 	%r2799, %r2795, 4;
	and.b32  	%r2800, %r2799, 268435454;
	add.s32 	%r625, %r2798, %r2800;
	ld.shared.u16 	%rs48, [%r625];
	add.s16 	%rs242, %rs48, 1;
	st.shared.u16 	[%r625], %rs242;
	// begin inline asm
	shr.b32 %r2690, %r602, %r2780;
	// end inline asm
	and.b32  	%r2801, %r2681, %r2690;
	shl.b32 	%r2802, %r2801, 10;
	and.b32  	%r2803, %r2802, 31744;
	add.s32 	%r2804, %r2786, %r2803;
	shr.u32 	%r2805, %r2801, 4;
	and.b32  	%r2806, %r2805, 268435454;
	add.s32 	%r626, %r2804, %r2806;
	ld.shared.u16 	%rs49, [%r626];
	add.s16 	%rs243, %rs49, 1;
	st.shared.u16 	[%r626], %rs243;
	// begin inline asm
	shr.b32 %r2693, %r603, %r2780;
	// end inline asm
	and.b32  	%r2807, %r2681, %r2693;
	shl.b32 	%r2808, %r2807, 10;
	and.b32  	%r2809, %r2808, 31744;
	add.s32 	%r2810, %r2786, %r2809;
	shr.u32 	%r2811, %r2807, 4;
	and.b32  	%r2812, %r2811, 268435454;
	add.s32 	%r627, %r2810, %r2812;
	ld.shared.u16 	%rs50, [%r627];
	add.s16 	%rs244, %rs50, 1;
	st.shared.u16 	[%r627], %rs244;
	// begin inline asm
	shr.b32 %r2696, %r604, %r2780;
	// end inline asm
	and.b32  	%r2813, %r2681, %r2696;
	shl.b32 	%r2814, %r2813, 10;
	and.b32  	%r2815, %r2814, 31744;
	add.s32 	%r2816, %r2786, %r2815;
	shr.u32 	%r2817, %r2813, 4;
	and.b32  	%r2818, %r2817, 268435454;
	add.s32 	%r628, %r2816, %r2818;
	ld.shared.u16 	%rs51, [%r628];
	add.s16 	%rs245, %rs51, 1;
	st.shared.u16 	[%r628], %rs245;
	// begin inline asm
	shr.b32 %r2699, %r605, %r2780;
	// end inline asm
	and.b32  	%r2819, %r2681, %r2699;
	shl.b32 	%r2820, %r2819, 10;
	and.b32  	%r2821, %r2820, 31744;
	add.s32 	%r2822, %r2786, %r2821;
	shr.u32 	%r2823, %r2819, 4;
	and.b32  	%r2824, %r2823, 268435454;
	add.s32 	%r629, %r2822, %r2824;
	ld.shared.u16 	%rs52, [%r629];
	add.s16 	%rs246, %rs52, 1;
	st.shared.u16 	[%r629], %rs246;
	// begin inline asm
	shr.b32 %r2702, %r606, %r2780;
	// end inline asm
	and.b32  	%r2825, %r2681, %r2702;
	shl.b32 	%r2826, %r2825, 10;
	and.b32  	%r2827, %r2826, 31744;
	add.s32 	%r2828, %r2786, %r2827;
	shr.u32 	%r2829, %r2825, 4;
	and.b32  	%r2830, %r2829, 268435454;
	add.s32 	%r630, %r2828, %r2830;
	ld.shared.u16 	%rs53, [%r630];
	add.s16 	%rs247, %rs53, 1;
	st.shared.u16 	[%r630], %rs247;
	// begin inline asm
	shr.b32 %r2705, %r607, %r2780;
	// end inline asm
	and.b32  	%r2831, %r2681, %r2705;
	shl.b32 	%r2832, %r2831, 10;
	and.b32  	%r2833, %r2832, 31744;
	add.s32 	%r2834, %r2786, %r2833;
	shr.u32 	%r2835, %r2831, 4;
	and.b32  	%r2836, %r2835, 268435454;
	add.s32 	%r631, %r2834, %r2836;
	ld.shared.u16 	%rs54, [%r631];
	add.s16 	%rs248, %rs54, 1;
	st.shared.u16 	[%r631], %rs248;
	// begin inline asm
	shr.b32 %r2708, %r608, %r2780;
	// end inline asm
	and.b32  	%r2837, %r2681, %r2708;
	shl.b32 	%r2838, %r2837, 10;
	and.b32  	%r2839, %r2838, 31744;
	add.s32 	%r2840, %r2786, %r2839;
	shr.u32 	%r2841, %r2837, 4;
	and.b32  	%r2842, %r2841, 268435454;
	add.s32 	%r632, %r2840, %r2842;
	ld.shared.u16 	%rs55, [%r632];
	add.s16 	%rs249, %rs55, 1;
	st.shared.u16 	[%r632], %rs249;
	// begin inline asm
	shr.b32 %r2711, %r609, %r2780;
	// end inline asm
	and.b32  	%r2843, %r2681, %r2711;
	shl.b32 	%r2844, %r2843, 10;
	and.b32  	%r2845, %r2844, 31744;
	add.s32 	%r2846, %r2786, %r2845;
	shr.u32 	%r2847, %r2843, 4;
	and.b32  	%r2848, %r2847, 268435454;
	add.s32 	%r633, %r2846, %r2848;
	ld.shared.u16 	%rs56, [%r633];
	add.s16 	%rs250, %rs56, 1;
	st.shared.u16 	[%r633], %rs250;
	// begin inline asm
	shr.b32 %r2714, %r610, %r2780;
	// end inline asm
	and.b32  	%r2849, %r2681, %r2714;
	shl.b32 	%r2850, %r2849, 10;
	and.b32  	%r2851, %r2850, 31744;
	add.s32 	%r2852, %r2786, %r2851;
	shr.u32 	%r2853, %r2849, 4;
	and.b32  	%r2854, %r2853, 268435454;
	add.s32 	%r634, %r2852, %r2854;
	ld.shared.u16 	%rs57, [%r634];
	add.s16 	%rs251, %rs57, 1;
	st.shared.u16 	[%r634], %rs251;
	// begin inline asm
	shr.b32 %r2717, %r611, %r2780;
	// end inline asm
	and.b32  	%r2855, %r2681, %r2717;
	shl.b32 	%r2856, %r2855, 10;
	and.b32  	%r2857, %r2856, 31744;
	add.s32 	%r2858, %r2786, %r2857;
	shr.u32 	%r2859, %r2855, 4;
	and.b32  	%r2860, %r2859, 268435454;
	add.s32 	%r635, %r2858, %r2860;
	ld.shared.u16 	%rs58, [%r635];
	add.s16 	%rs252, %rs58, 1;
	st.shared.u16 	[%r635], %rs252;
	// begin inline asm
	shr.b32 %r2720, %r612, %r2780;
	// end inline asm
	and.b32  	%r2861, %r2681, %r2720;
	shl.b32 	%r2862, %r2861, 10;
	and.b32  	%r2863, %r2862, 31744;
	add.s32 	%r2864, %r2786, %r2863;
	shr.u32 	%r2865, %r2861, 4;
	and.b32  	%r2866, %r2865, 268435454;
	add.s32 	%r636, %r2864, %r2866;
	ld.shared.u16 	%rs59, [%r636];
	add.s16 	%rs253, %rs59, 1;
	st.shared.u16 	[%r636], %rs253;
	// begin inline asm
	shr.b32 %r2723, %r613, %r2780;
	// end inline asm
	and.b32  	%r2867, %r2681, %r2723;
	shl.b32 	%r2868, %r2867, 10;
	and.b32  	%r2869, %r2868, 31744;
	add.s32 	%r2870, %r2786, %r2869;
	shr.u32 	%r2871, %r2867, 4;
	and.b32  	%r2872, %r2871, 268435454;
	add.s32 	%r637, %r2870, %r2872;
	ld.shared.u16 	%rs60, [%r637];
	add.s16 	%rs254, %rs60, 1;
	st.shared.u16 	[%r637], %rs254;
	// begin inline asm
	shr.b32 %r2726, %r614, %r2780;
	// end inline asm
	and.b32  	%r2873, %r2681, %r2726;
	shl.b32 	%r2874, %r2873, 10;
	and.b32  	%r2875, %r2874, 31744;
	add.s32 	%r2876, %r2786, %r2875;
	shr.u32 	%r2877, %r2873, 4;
	and.b32  	%r2878, %r2877, 268435454;
	add.s32 	%r638, %r2876, %r2878;
	ld.shared.u16 	%rs61, [%r638];
	add.s16 	%rs255, %rs61, 1;
	st.shared.u16 	[%r638], %rs255;
	// begin inline asm
	shr.b32 %r2729, %r615, %r2780;
	// end inline asm
	and.b32  	%r2879, %r2681, %r2729;
	shl.b32 	%r2880, %r2879, 10;
	and.b32  	%r2881, %r2880, 31744;
	add.s32 	%r2882, %r2786, %r2881;
	shr.u32 	%r2883, %r2879, 4;
	and.b32  	%r2884, %r2883, 268435454;
	add.s32 	%r639, %r2882, %r2884;
	ld.shared.u16 	%rs62, [%r639];
	add.s16 	%rs256, %rs62, 1;
	st.shared.u16 	[%r639], %rs256;
	// begin inline asm
	shr.b32 %r2732, %r616, %r2780;
	// end inline asm
	and.b32  	%r2885, %r2681, %r2732;
	shl.b32 	%r2886, %r2885, 10;
	and.b32  	%r2887, %r2886, 31744;
	add.s32 	%r2888, %r2786, %r2887;
	shr.u32 	%r2889, %r2885, 4;
	and.b32  	%r2890, %r2889, 268435454;
	add.s32 	%r640, %r2888, %r2890;
	ld.shared.u16 	%rs63, [%r640];
	add.s16 	%rs257, %rs63, 1;
	st.shared.u16 	[%r640], %rs257;
	// begin inline asm
	shr.b32 %r2735, %r617, %r2780;
	// end inline asm
	and.b32  	%r2891, %r2681, %r2735;
	shl.b32 	%r2892, %r2891, 10;
	and.b32  	%r2893, %r2892, 31744;
	add.s32 	%r2894, %r2786, %r2893;
	shr.u32 	%r2895, %r2891, 4;
	and.b32  	%r2896, %r2895, 268435454;
	add.s32 	%r641, %r2894, %r2896;
	ld.shared.u16 	%rs64, [%r641];
	add.s16 	%rs258, %rs64, 1;
	st.shared.u16 	[%r641], %rs258;
	// begin inline asm
	shr.b32 %r2738, %r618, %r2780;
	// end inline asm
	and.b32  	%r2897, %r2681, %r2738;
	shl.b32 	%r2898, %r2897, 10;
	and.b32  	%r2899, %r2898, 31744;
	add.s32 	%r2900, %r2786, %r2899;
	shr.u32 	%r2901, %r2897, 4;
	and.b32  	%r2902, %r2901, 268435454;
	add.s32 	%r642, %r2900, %r2902;
	ld.shared.u16 	%rs65, [%r642];
	add.s16 	%rs259, %rs65, 1;
	st.shared.u16 	[%r642], %rs259;
	// begin inline asm
	shr.b32 %r2741, %r619, %r2780;
	// end inline asm
	and.b32  	%r2903, %r2681, %r2741;
	shl.b32 	%r2904, %r2903, 10;
	and.b32  	%r2905, %r2904, 31744;
	add.s32 	%r2906, %r2786, %r2905;
	shr.u32 	%r2907, %r2903, 4;
	and.b32  	%r2908, %r2907, 268435454;
	add.s32 	%r643, %r2906, %r2908;
	ld.shared.u16 	%rs66, [%r643];
	add.s16 	%rs260, %rs66, 1;
	st.shared.u16 	[%r643], %rs260;
	// begin inline asm
	shr.b32 %r2744, %r620, %r2780;
	// end inline asm
	and.b32  	%r2909, %r2681, %r2744;
	shl.b32 	%r2910, %r2909, 10;
	and.b32  	%r2911, %r2910, 31744;
	add.s32 	%r2912, %r2786, %r2911;
	shr.u32 	%r2913, %r2909, 4;
	and.b32  	%r2914, %r2913, 268435454;
	add.s32 	%r644, %r2912, %r2914;
	ld.shared.u16 	%rs67, [%r644];
	add.s16 	%rs261, %rs67, 1;
	st.shared.u16 	[%r644], %rs261;
	// begin inline asm
	shr.b32 %r2747, %r621, %r2780;
	// end inline asm
	and.b32  	%r2915, %r2681, %r2747;
	shl.b32 	%r2916, %r2915, 10;
	and.b32  	%r2917, %r2916, 31744;
	add.s32 	%r2918, %r2786, %r2917;
	shr.u32 	%r2919, %r2915, 4;
	and.b32  	%r2920, %r2919, 268435454;
	add.s32 	%r645, %r2918, %r2920;
	ld.shared.u16 	%rs68, [%r645];
	add.s16 	%rs262, %rs68, 1;
	st.shared.u16 	[%r645], %rs262;
	// begin inline asm
	shr.b32 %r2750, %r622, %r2780;
	// end inline asm
	and.b32  	%r2921, %r2681, %r2750;
	shl.b32 	%r2922, %r2921, 10;
	and.b32  	%r2923, %r2922, 31744;
	add.s32 	%r2924, %r2786, %r2923;
	shr.u32 	%r2925, %r2921, 4;
	and.b32  	%r2926, %r2925, 268435454;
	add.s32 	%r646, %r2924, %r2926;
	ld.shared.u16 	%rs69, [%r646];
	add.s16 	%rs263, %rs69, 1;
	st.shared.u16 	[%r646], %rs263;
	bar.sync 	0;
	mad.lo.s32 	%r2927, %r2611, 124, %r2787;
	ld.shared.u32 	%r647, [%r2927];
	ld.shared.u32 	%r2928, [%r2927+4];
	ld.shared.u32 	%r2929, [%r2927+8];
	ld.shared.u32 	%r2930, [%r2927+12];
	ld.shared.u32 	%r2931, [%r2927+16];
	ld.shared.u32 	%r2932, [%r2927+20];
	ld.shared.u32 	%r2933, [%r2927+24];
	ld.shared.u32 	%r2934, [%r2927+28];
	ld.shared.u32 	%r2935, [%r2927+32];
	ld.shared.u32 	%r2936, [%r2927+36];
	ld.shared.u32 	%r2937, [%r2927+40];
	ld.shared.u32 	%r2938, [%r2927+44];
	ld.shared.u32 	%r2939, [%r2927+48];
	ld.shared.u32 	%r2940, [%r2927+52];
	ld.shared.u32 	%r2941, [%r2927+56];
	ld.shared.u32 	%r2942, [%r2927+60];
	ld.shared.u32 	%r2943, [%r2927+64];
	ld.shared.u32 	%r2944, [%r2927+68];
	ld.shared.u32 	%r2945, [%r2927+72];
	ld.shared.u32 	%r2946, [%r2927+76];
	ld.shared.u32 	%r2947, [%r2927+80];
	ld.shared.u32 	%r2948, [%r2927+84];
	ld.shared.u32 	%r2949, [%r2927+88];
	ld.shared.u32 	%r2950, [%r2927+92];
	ld.shared.u32 	%r2951, [%r2927+96];
	ld.shared.u32 	%r2952, [%r2927+100];
	ld.shared.u32 	%r2953, [%r2927+104];
	ld.shared.u32 	%r2954, [%r2927+108];
	ld.shared.u32 	%r2955, [%r2927+112];
	ld.shared.u32 	%r2956, [%r2927+116];
	ld.shared.u32 	%r2957, [%r2927+120];
	ld.shared.u32 	%r2958, [%r2927+124];
	ld.shared.u32 	%r2959, [%r2927+128];
	add.s32 	%r648, %r2928, %r647;
	add.s32 	%r649, %r2929, %r648;
	add.s32 	%r650, %r2930, %r649;
	add.s32 	%r651, %r2931, %r650;
	add.s32 	%r652, %r2932, %r651;
	add.s32 	%r653, %r2933, %r652;
	add.s32 	%r654, %r2934, %r653;
	add.s32 	%r655, %r2935, %r654;
	add.s32 	%r656, %r2936, %r655;
	add.s32 	%r657, %r2937, %r656;
	add.s32 	%r658, %r2938, %r657;
	add.s32 	%r659, %r2939, %r658;
	add.s32 	%r660, %r2940, %r659;
	add.s32 	%r661, %r2941, %r660;
	add.s32 	%r662, %r2942, %r661;
	add.s32 	%r663, %r2943, %r662;
	add.s32 	%r664, %r2944, %r663;
	add.s32 	%r665, %r2945, %r664;
	add.s32 	%r666, %r2946, %r665;
	add.s32 	%r667, %r2947, %r666;
	add.s32 	%r668, %r2948, %r667;
	add.s32 	%r669, %r2949, %r668;
	add.s32 	%r670, %r2950, %r669;
	add.s32 	%r671, %r2951, %r670;
	add.s32 	%r672, %r2952, %r671;
	add.s32 	%r673, %r2953, %r672;
	add.s32 	%r674, %r2954, %r673;
	add.s32 	%r675, %r2955, %r674;
	add.s32 	%r676, %r2956, %r675;
	add.s32 	%r677, %r2957, %r676;
	add.s32 	%r678, %r2958, %r677;
	add.s32 	%r2757, %r2959, %r678;
	mov.b32 	%r2755, 1;
	mov.b32 	%r2782, -1;
	// begin inline asm
	{  .reg .u32 r0;  .reg .pred p;  shfl.sync.up.b32 r0|p, %r2757, %r2755, %r2780, %r2782;  @p add.u32 r0, r0, %r2757;  mov.u32 %r2753, r0;}
	// end inline asm
	mov.b32 	%r2761, 2;
	// begin inline asm
	{  .reg .u32 r0;  .reg .pred p;  shfl.sync.up.b32 r0|p, %r2753, %r2761, %r2780, %r2782;  @p add.u32 r0, r0, %r2753;  mov.u32 %r2759, r0;}
	// end inline asm
	mov.b32 	%r2767, 4;
	// begin inline asm
	{  .reg .u32 r0;  .reg .pred p;  shfl.sync.up.b32 r0|p, %r2759, %r2767, %r2780, %r2782;  @p add.u32 r0, r0, %r2759;  mov.u32 %r2765, r0;}
	// end inline asm
	mov.b32 	%r2773, 8;
	// begin inline asm
	{  .reg .u32 r0;  .reg .pred p;  shfl.sync.up.b32 r0|p, %r2765, %r2773, %r2780, %r2782;  @p add.u32 r0, r0, %r2765;  mov.u32 %r2771, r0;}
	// end inline asm
	mov.b32 	%r2779, 16;
	// begin inline asm
	{  .reg .u32 r0;  .reg .pred p;  shfl.sync.up.b32 r0|p, %r2771, %r2779, %r2780, %r2782;  @p add.u32 r0, r0, %r2771;  mov.u32 %r2777, r0;}
	// end inline asm
	setp.ne.s32 	%p139, %r1760, 31;
	@%p139 bra 	$L__BB17_269;
	shr.u32 	%r2961, %r2611, 3;
	and.b32  	%r2962, %r2961, 124;
	add.s32 	%r2964, %r2785, %r2962;
	st.shared.u32 	[%r2964+33792], %r2777;
$L__BB17_269:
	sub.s32 	%r2965, %r2777, %r2757;
	bar.sync 	0;
	ld.shared.v4.u32 	{%r2967, %r2968, %r2969, %r2970}, [_ZZN3cub18CUB_300001_SM_10006detail14segmented_sort33DeviceSegmentedSortFallbackKernelILNS0_9SortOrderE0ENS2_10policy_hubIjNS0_8NullTypeEE9Policy860EjS6_PmS9_lEEvPKT1_PSA_NS1_20device_double_bufferISA_EEPKT2_PSG_NSE_ISG_EET3_T4_E12temp_storage+33792];
	shr.u32 	%r2971, %r2611, 5;
	add.s32 	%r2972, %r2968, %r2967;
	setp.eq.s32 	%p140, %r2971, 2;
	selp.b32 	%r2973, %r2972, %r2967, %p140;
	add.s32 	%r2974, %r2972, %r2969;
	setp.eq.s32 	%p141, %r2971, 3;
	selp.b32 	%r2975, %r2974, %r2973, %p141;
	add.s32 	%r2976, %r2974, %r2970;
	setp.eq.s32 	%p142, %r2971, 4;
	selp.b32 	%r2977, %r2976, %r2975, %p142;
	ld.shared.v4.u32 	{%r2978, %r2979, %r2980, %r2981}, [_ZZN3cub18CUB_300001_SM_10006detail14segmented_sort33DeviceSegmentedSortFallbackKernelILNS0_9SortOrderE0ENS2_10policy_hubIjNS0_8NullTypeEE9Policy860EjS6_PmS9_lEEvPKT1_PSA_NS1_20device_double_bufferISA_EEPKT2_PSG_NSE_ISG_EET3_T4_E12temp_storage+33808];
	add.s32 	%r2982, %r2976, %r2978;
	setp.eq.s32 	%p143, %r2971, 5;
	selp.b32 	%r2983, %r2982, %r2977, %p143;
	add.s32 	%r2984, %r2982, %r2979;
	setp.eq.s32 	%p144, %r2971, 6;
	selp.b32 	%r2985, %r2984, %r2983, %p144;
	add.s32 	%r2986, %r2984, %r2980;
	setp.eq.s32 	%p145, %r2971, 7;
	selp.b32 	%r2987, %r2986, %r2985, %p145;
	add.s32 	%r681, %r2986, %r2981;
	setp.gt.u32 	%p146, %r2611, 31;
	setp.ne.s32 	%p147, %r1760, 0;
	selp.b32 	%r2988, %r2965, 0, %p147;
	add.s32 	%r2989, %r2987, %r2988;
	or.pred  	%p148, %p146, %p147;
	selp.b32 	%r6325, %r2989, %r2965, %p146;
	@%p148 bra 	$L__BB17_271;
	shl.b32 	%r6325, %r681, 16;
	st.shared.u32 	[_ZZN3cub18CUB_300001_SM_10006detail14segmented_sort33DeviceSegmentedSortFallbackKernelILNS0_9SortOrderE0ENS2_10policy_hubIjNS0_8NullTypeEE9Policy860EjS6_PmS9_lEEvPKT1_PSA_NS1_20device_double_bufferISA_EEPKT2_PSG_NSE_ISG_EET3_T4_E12temp_storage+33832], %r6325;
$L__BB17_271:
	bar.sync 	0;
	setp.eq.s32 	%p149, %r2611, 0;
	ld.shared.u32 	%r2992, [_ZZN3cub18CUB_300001_SM_10006detail14segmented_sort33DeviceSegmentedSortFallbackKernelILNS0_9SortOrderE0ENS2_10policy_hubIjNS0_8NullTypeEE9Policy860EjS6_PmS9_lEEvPKT1_PSA_NS1_20device_double_bufferISA_EEPKT2_PSG_NSE_ISG_EET3_T4_E12temp_storage+33832];
	selp.b32 	%r2993, 0, %r2992, %p149;
	add.s32 	%r2994, %r6325, %r2993;
	add.s32 	%r2995, %r647, %r2994;
	add.s32 	%r2996, %r648, %r2994;
	add.s32 	%r2997, %r649, %r2994;
	add.s32 	%r2998, %r650, %r2994;
	add.s32 	%r2999, %r651, %r2994;
	add.s32 	%r3000, %r652, %r2994;
	add.s32 	%r3001, %r653, %r2994;
	add.s32 	%r3002, %r654, %r2994;
	add.s32 	%r3003, %r655, %r2994;
	add.s32 	%r3004, %r656, %r2994;
	add.s32 	%r3005, %r657, %r2994;
	add.s32 	%r3006, %r658, %r2994;
	add.s32 	%r3007, %r659, %r2994;
	add.s32 	%r3008, %r660, %r2994;
	add.s32 	%r3009, %r661, %r2994;
	add.s32 	%r3010, %r662, %r2994;
	add.s32 	%r3011, %r663, %r2994;
	add.s32 	%r3012, %r664, %r2994;
	add.s32 	%r3013, %r665, %r2994;
	add.s32 	%r3014, %r666, %r2994;
	add.s32 	%r3015, %r667, %r2994;
	add.s32 	%r3016, %r668, %r2994;
	add.s32 	%r3017, %r669, %r2994;
	add.s32 	%r3018, %r670, %r2994;
	add.s32 	%r3019, %r671, %r2994;
	add.s32 	%r3020, %r672, %r2994;
	add.s32 	%r3021, %r673, %r2994;
	add.s32 	%r3022, %r674, %r2994;
	add.s32 	%r3023, %r675, %r2994;
	add.s32 	%r3024, %r676, %r2994;
	add.s32 	%r3025, %r677, %r2994;
	add.s32 	%r3026, %r678, %r2994;
	shl.b32 	%r3027, %r2611, 2;
	add.s32 	%r685, %r2785, %r3027;
	add.s32 	%r686, %r685, %r3027;
	mad.lo.s32 	%r3028, %r2611, 124, %r686;
	st.shared.u32 	[%r3028], %r2994;
	st.shared.u32 	[%r3028+4], %r2995;
	st.shared.u32 	[%r3028+8], %r2996;
	st.shared.u32 	[%r3028+12], %r2997;
	st.shared.u32 	[%r3028+16], %r2998;
	st.shared.u32 	[%r3028+20], %r2999;
	st.shared.u32 	[%r3028+24], %r3000;
	st.shared.u32 	[%r3028+28], %r3001;
	st.shared.u32 	[%r3028+32], %r3002;
	st.shared.u32 	[%r3028+36], %r3003;
	st.shared.u32 	[%r3028+40], %r3004;
	st.shared.u32 	[%r3028+44], %r3005;
	st.shared.u32 	[%r3028+48], %r3006;
	st.shared.u32 	[%r3028+52], %r3007;
	st.shared.u32 	[%r3028+56], %r3008;
	st.shared.u32 	[%r3028+60], %r3009;
	st.shared.u32 	[%r3028+64], %r3010;
	st.shared.u32 	[%r3028+68], %r3011;
	st.shared.u32 	[%r3028+72], %r3012;
	st.shared.u32 	[%r3028+76], %r3013;
	st.shared.u32 	[%r3028+80], %r3014;
	st.shared.u32 	[%r3028+84], %r3015;
	st.shared.u32 	[%r3028+88], %r3016;
	st.shared.u32 	[%r3028+92], %r3017;
	st.shared.u32 	[%r3028+96], %r3018;
	st.shared.u32 	[%r3028+100], %r3019;
	st.shared.u32 	[%r3028+104], %r3020;
	st.shared.u32 	[%r3028+108], %r3021;
	st.shared.u32 	[%r3028+112], %r3022;
	st.shared.u32 	[%r3028+116], %r3023;
	st.shared.u32 	[%r3028+120], %r3024;
	st.shared.u32 	[%r3028+124], %r3025;
	st.shared.u32 	[%r3028+128], %r3026;
	bar.sync 	0;
	cvt.u32.u16 	%r3029, %rs47;
	ld.shared.u16 	%r3030, [%r624];
	add.s32 	%r687, %r3030, %r3029;
	cvt.u32.u16 	%r3031, %rs48;
	ld.shared.u16 	%r3032, [%r625];
	add.s32 	%r688, %r3032, %r3031;
	cvt.u32.u16 	%r3033, %rs49;
	ld.shared.u16 	%r3034, [%r626];
	add.s32 	%r689, %r3034, %r3033;
	cvt.u32.u16 	%r3035, %rs50;
	ld.shared.u16 	%r3036, [%r627];
	add.s32 	%r690, %r3036, %r3035;
	cvt.u32.u16 	%r3037, %rs51;
	ld.shared.u16 	%r3038, [%r628];
	add.s32 	%r691, %r3038, %r3037;
	cvt.u32.u16 	%r3039, %rs52;
	ld.shared.u16 	%r3040, [%r629];
	add.s32 	%r692, %r3040, %r3039;
	cvt.u32.u16 	%r3041, %rs53;
	ld.shared.u16 	%r3042, [%r630];
	add.s32 	%r693, %r3042, %r3041;
	cvt.u32.u16 	%r3043, %rs54;
	ld.shared.u16 	%r3044, [%r631];
	add.s32 	%r694, %r3044, %r3043;
	cvt.u32.u16 	%r3045, %rs55;
	ld.shared.u16 	%r3046, [%r632];
	add.s32 	%r695, %r3046, %r3045;
	cvt.u32.u16 	%r3047, %rs56;
	ld.shared.u16 	%r3048, [%r633];
	add.s32 	%r696, %r3048, %r3047;
	cvt.u32.u16 	%r3049, %rs57;
	ld.shared.u16 	%r3050, [%r634];
	add.s32 	%r697, %r3050, %r3049;
	cvt.u32.u16 	%r3051, %rs58;
	ld.shared.u16 	%r3052, [%r635];
	add.s32 	%r698, %r3052, %r3051;
	cvt.u32.u16 	%r3053, %rs59;
	ld.shared.u16 	%r3054, [%r636];
	add.s32 	%r699, %r3054, %r3053;
	cvt.u32.u16 	%r3055, %rs60;
	ld.shared.u16 	%r3056, [%r637];
	add.s32 	%r700, %r3056, %r3055;
	cvt.u32.u16 	%r3057, %rs61;
	ld.shared.u16 	%r3058, [%r638];
	add.s32 	%r701, %r3058, %r3057;
	cvt.u32.u16 	%r3059, %rs62;
	ld.shared.u16 	%r3060, [%r639];
	add.s32 	%r702, %r3060, %r3059;
	cvt.u32.u16 	%r3061, %rs63;
	ld.shared.u16 	%r3062, [%r640];
	add.s32 	%r703, %r3062, %r3061;
	cvt.u32.u16 	%r3063, %rs64;
	ld.shared.u16 	%r3064, [%r641];
	add.s32 	%r704, %r3064, %r3063;
	cvt.u32.u16 	%r3065, %rs65;
	ld.shared.u16 	%r3066, [%r642];
	add.s32 	%r705, %r3066, %r3065;
	cvt.u32.u16 	%r3067, %rs66;
	ld.shared.u16 	%r3068, [%r643];
	add.s32 	%r706, %r3068, %r3067;
	cvt.u32.u16 	%r3069, %rs67;
	ld.shared.u16 	%r3070, [%r644];
	add.s32 	%r707, %r3070, %r3069;
	cvt.u32.u16 	%r3071, %rs68;
	ld.shared.u16 	%r3072, [%r645];
	add.s32 	%r708, %r3072, %r3071;
	cvt.u32.u16 	%r3073, %rs69;
	ld.shared.u16 	%r3074, [%r646];
	add.s32 	%r709, %r3074, %r3073;
	setp.gt.u32 	%p150, %r2611, 63;
	mov.b64 	%rd1749, 0;
	@%p150 bra 	$L__BB17_273;
	shl.b32 	%r3076, %r2616, 10;
	and.b32  	%r3077, %r3076, 31744;
	mov.u32 	%r3078, _ZZN3cub18CUB_300001_SM_10006detail14segmented_sort33DeviceSegmentedSortFallbackKernelILNS0_9SortOrderE0ENS2_10policy_hubIjNS0_8NullTypeEE9Policy860EjS6_PmS9_lEEvPKT1_PSA_NS1_20device_double_bufferISA_EEPKT2_PSG_NSE_ISG_EET3_T4_E12temp_storage;
	add.s32 	%r3079, %r3078, %r3077;
	shr.u32 	%r3080, %r2616, 4;
	and.b32  	%r3081, %r3080, 62;
	add.s32 	%r3082, %r3079, %r3081;
	ld.shared.u16 	%rd1749, [%r3082];
$L__BB17_273:
	setp.gt.u32 	%p151, %r2616, 63;
	bar.sync 	0;
	@%p151 bra 	$L__BB17_275;
	st.shared.u64 	[%r686], %rd1749;
$L__BB17_275:
	setp.gt.u32 	%p152, %r2616, 63;
	bar.sync 	0;
	bar.sync 	0;
	@%p152 bra 	$L__BB17_277;
	sub.s64 	%rd852, %rd1745, %rd1749;
	st.shared.u64 	[%r686+23552], %rd852;
$L__BB17_277:
	bar.sync 	0;
	shl.b32 	%r3088, %r687, 2;
	add.s32 	%r3090, %r2785, %r3088;
	st.shared.u32 	[%r3090], %r600;
	shl.b32 	%r3091, %r688, 2;
	add.s32 	%r3092, %r2785, %r3091;
	st.shared.u32 	[%r3092], %r601;
	shl.b32 	%r3093, %r689, 2;
	add.s32 	%r3094, %r2785, %r3093;
	st.shared.u32 	[%r3094], %r602;
	shl.b32 	%r3095, %r690, 2;
	add.s32 	%r3096, %r2785, %r3095;
	st.shared.u32 	[%r3096], %r603;
	shl.b32 	%r3097, %r691, 2;
	add.s32 	%r3098, %r2785, %r3097;
	st.shared.u32 	[%r3098], %r604;
	shl.b32 	%r3099, %r692, 2;
	add.s32 	%r3100, %r2785, %r3099;
	st.shared.u32 	[%r3100], %r605;
	shl.b32 	%r3101, %r693, 2;
	add.s32 	%r3102, %r2785, %r3101;
	st.shared.u32 	[%r3102], %r606;
	shl.b32 	%r3103, %r694, 2;
	add.s32 	%r3104, %r2785, %r3103;
	st.shared.u32 	[%r3104], %r607;
	shl.b32 	%r3105, %r695, 2;
	add.s32 	%r3106, %r2785, %r3105;
	st.shared.u32 	[%r3106], %r608;
	shl.b32 	%r3107, %r696, 2;
	add.s32 	%r3108, %r2785, %r3107;
	st.shared.u32 	[%r3108], %r609;
	shl.b32 	%r3109, %r697, 2;
	add.s32 	%r3110, %r2785, %r3109;
	st.shared.u32 	[%r3110], %r610;
	shl.b32 	%r3111, %r698, 2;
	add.s32 	%r3112, %r2785, %r3111;
	st.shared.u32 	[%r3112], %r611;
	shl.b32 	%r3113, %r699, 2;
	add.s32 	%r3114, %r2785, %r3113;
	st.shared.u32 	[%r3114], %r612;
	shl.b32 	%r3115, %r700, 2;
	add.s32 	%r3116, %r2785, %r3115;
	st.shared.u32 	[%r3116], %r613;
	shl.b32 	%r3117, %r701, 2;
	add.s32 	%r3118, %r2785, %r3117;
	st.shared.u32 	[%r3118], %r614;
	shl.b32 	%r3119, %r702, 2;
	add.s32 	%r3120, %r2785, %r3119;
	st.shared.u32 	[%r3120], %r615;
	shl.b32 	%r3121, %r703, 2;
	add.s32 	%r3122, %r2785, %r3121;
	st.shared.u32 	[%r3122], %r616;
	shl.b32 	%r3123, %r704, 2;
	add.s32 	%r3124, %r2785, %r3123;
	st.shared.u32 	[%r3124], %r617;
	shl.b32 	%r3125, %r705, 2;
	add.s32 	%r3126, %r2785, %r3125;
	st.shared.u32 	[%r3126], %r618;
	shl.b32 	%r3127, %r706, 2;
	add.s32 	%r3128, %r2785, %r3127;
	st.shared.u32 	[%r3128], %r619;
	shl.b32 	%r3129, %r707, 2;
	add.s32 	%r3130, %r2785, %r3129;
	st.shared.u32 	[%r3130], %r620;
	shl.b32 	%r3131, %r708, 2;
	add.s32 	%r3132, %r2785, %r3131;
	st.shared.u32 	[%r3132], %r621;
	shl.b32 	%r3133, %r709, 2;
	add.s32 	%r3134, %r2785, %r3133;
	st.shared.u32 	[%r3134], %r622;
	bar.sync 	0;
	ld.shared.u32 	%r710, [%r685];
	mov.b32 	%r3087, 0;
	// begin inline asm
	shr.b32 %r3085, %r710, %r3087;
	// end inline asm
	setp.le.s64 	%p153, %rd1748, %rd105;
	@%p153 bra 	$L__BB17_279;
	and.b32  	%r3135, %r2681, %r3085;
	shl.b32 	%r3136, %r3135, 3;
	add.s32 	%r3138, %r2785, %r3136;
	ld.shared.u64 	%rd853, [%r3138+23552];
	add.s64 	%rd854, %rd853, %rd105;
	shl.b64 	%rd855, %rd854, 2;
	add.s64 	%rd856, %rd1751, %rd855;
	st.global.u32 	[%rd856], %r710;
$L__BB17_279:
	add.s32 	%r3143, %r2616, 256;
	cvt.u64.u32 	%rd857, %r3143;
	ld.shared.u32 	%r712, [%r685+1024];
	mov.b32 	%r3141, 0;
	// begin inline asm
	shr.b32 %r3139, %r712, %r3141;
	// end inline asm
	setp.le.s64 	%p154, %rd1748, %rd857;
	@%p154 bra 	$L__BB17_281;
	and.b32  	%r3144, %r2681, %r3139;
	shl.b32 	%r3145, %r3144, 3;
	add.s32 	%r3147, %r2785, %r3145;
	ld.shared.u64 	%rd858, [%r3147+23552];
	add.s64 	%rd859, %rd858, %rd105;
	shl.b64 	%rd860, %rd859, 2;
	add.s64 	%rd861, %rd1751, %rd860;
	st.global.u32 	[%rd861+1024], %r712;
$L__BB17_281:
	add.s32 	%r3152, %r2616, 512;
	cvt.u64.u32 	%rd862, %r3152;
	ld.shared.u32 	%r714, [%r685+2048];
	mov.b32 	%r3150, 0;
	// begin inline asm
	shr.b32 %r3148, %r714, %r3150;
	// end inline asm
	setp.le.s64 	%p155, %rd1748, %rd862;
	@%p155 bra 	$L__BB17_283;
	and.b32  	%r3153, %r2681, %r3148;
	shl.b32 	%r3154, %r3153, 3;
	add.s32 	%r3156, %r2785, %r3154;
	ld.shared.u64 	%rd863, [%r3156+23552];
	add.s64 	%rd864, %rd863, %rd105;
	shl.b64 	%rd865, %rd864, 2;
	add.s64 	%rd866, %rd1751, %rd865;
	st.global.u32 	[%rd866+2048], %r714;
$L__BB17_283:
	add.s32 	%r3161, %r2616, 768;
	cvt.u64.u32 	%rd867, %r3161;
	ld.shared.u32 	%r716, [%r685+3072];
	mov.b32 	%r3159, 0;
	// begin inline asm
	shr.b32 %r3157, %r716, %r3159;
	// end inline asm
	setp.le.s64 	%p156, %rd1748, %rd867;
	@%p156 bra 	$L__BB17_285;
	and.b32  	%r3162, %r2681, %r3157;
	shl.b32 	%r3163, %r3162, 3;
	add.s32 	%r3165, %r2785, %r3163;
	ld.shared.u64 	%rd868, [%r3165+23552];
	add.s64 	%rd869, %rd868, %rd105;
	shl.b64 	%rd870, %rd869, 2;
	add.s64 	%rd871, %rd1751, %rd870;
	st.global.u32 	[%rd871+3072], %r716;
$L__BB17_285:
	or.b32  	%r3170, %r2616, 1024;
	cvt.u64.u32 	%rd872, %r3170;
	ld.shared.u32 	%r718, [%r685+4096];
	mov.b32 	%r3168, 0;
	// begin inline asm
	shr.b32 %r3166, %r718, %r3168;
	// end inline asm
	setp.le.s64 	%p157, %rd1748, %rd872;
	@%p157 bra 	$L__BB17_287;
	and.b32  	%r3171, %r2681, %r3166;
	shl.b32 	%r3172, %r3171, 3;
	add.s32 	%r3174, %r2785, %r3172;
	ld.shared.u64 	%rd873, [%r3174+23552];
	add.s64 	%rd874, %rd873, %rd105;
	shl.b64 	%rd875, %rd874, 2;
	add.s64 	%rd876, %rd1751, %rd875;
	st.global.u32 	[%rd876+4096], %r718;
$L__BB17_287:
	add.s32 	%r3179, %r2616, 1280;
	cvt.u64.u32 	%rd877, %r3179;
	ld.shared.u32 	%r720, [%r685+5120];
	mov.b32 	%r3177, 0;
	// begin inline asm
	shr.b32 %r3175, %r720, %r3177;
	// end inline asm
	setp.le.s64 	%p158, %rd1748, %rd877;
	@%p158 bra 	$L__BB17_289;
	and.b32  	%r3180, %r2681, %r3175;
	shl.b32 	%r3181, %r3180, 3;
	add.s32 	%r3183, %r2785, %r3181;
	ld.shared.u64 	%rd878, [%r3183+23552];
	add.s64 	%rd879, %rd878, %rd105;
	shl.b64 	%rd880, %rd879, 2;
	add.s64 	%rd881, %rd1751, %rd880;
	st.global.u32 	[%rd881+5120], %r720;
$L__BB17_289:
	add.s32 	%r3188, %r2616, 1536;
	cvt.u64.u32 	%rd882, %r3188;
	ld.shared.u32 	%r722, [%r685+6144];
	mov.b32 	%r3186, 0;
	// begin inline asm
	shr.b32 %r3184, %r722, %r3186;
	// end inline asm
	setp.le.s64 	%p159, %rd1748, %rd882;
	@%p159 bra 	$L__BB17_291;
	and.b32  	%r3189, %r2681, %r3184;
	shl.b32 	%r3190, %r3189, 3;
	add.s32 	%r3192, %r2785, %r3190;
	ld.shared.u64 	%rd883, [%r3192+23552];
	add.s64 	%rd884, %rd883, %rd105;
	shl.b64 	%rd885, %rd884, 2;
	add.s64 	%rd886, %rd1751, %rd885;
	st.global.u32 	[%rd886+6144], %r722;
$L__BB17_291:
	add.s32 	%r3197, %r2616, 1792;
	cvt.u64.u32 	%rd887, %r3197;
	ld.shared.u32 	%r724, [%r685+7168];
	mov.b32 	%r3195, 0;
	// begin inline asm
	shr.b32 %r3193, %r724, %r3195;
	// end inline asm
	setp.le.s64 	%p160, %rd1748, %rd887;
	@%p160 bra 	$L__BB17_293;
	and.b32  	%r3198, %r2681, %r3193;
	shl.b32 	%r3199, %r3198, 3;
	add.s32 	%r3201, %r2785, %r3199;
	ld.shared.u64 	%rd888, [%r3201+23552];
	add.s64 	%rd889, %rd888, %rd105;
	shl.b64 	%rd890, %rd889, 2;
	add.s64 	%rd891, %rd1751, %rd890;
	st.global.u32 	[%rd891+7168], %r724;
$L__BB17_293:
	or.b32  	%r3206, %r2616, 2048;
	cvt.u64.u32 	%rd892, %r3206;
	ld.shared.u32 	%r726, [%r685+8192];
	mov.b32 	%r3204, 0;
	// begin inline asm
	shr.b32 %r3202, %r726, %r3204;
	// end inline asm
	setp.le.s64 	%p161, %rd1748, %rd892;
	@%p161 bra 	$L__BB17_295;
	and.b32  	%r3207, %r2681, %r3202;
	shl.b32 	%r3208, %r3207, 3;
	add.s32 	%r3210, %r2785, %r3208;
	ld.shared.u64 	%rd893, [%r3210+23552];
	add.s64 	%rd894, %rd893, %rd105;
	shl.b64 	%rd895, %rd894, 2;
	add.s64 	%rd896, %rd1751, %rd895;
	st.global.u32 	[%rd896+8192], %r726;
$L__BB17_295:
	add.s32 	%r3215, %r2616, 2304;
	cvt.u64.u32 	%rd897, %r3215;
	ld.shared.u32 	%r728, [%r685+9216];
	mov.b32 	%r3213, 0;
	// begin inline asm
	shr.b32 %r3211, %r728, %r3213;
	// end inline asm
	setp.le.s64 	%p162, %rd1748, %rd897;
	@%p162 bra 	$L__BB17_297;
	and.b32  	%r3216, %r2681, %r3211;
	shl.b32 	%r3217, %r3216, 3;
	add.s32 	%r3219, %r2785, %r3217;
	ld.shared.u64 	%rd898, [%r3219+23552];
	add.s64 	%rd899, %rd898, %rd105;
	shl.b64 	%rd900, %rd899, 2;
	add.s64 	%rd901, %rd1751, %rd900;
	st.global.u32 	[%rd901+9216], %r728;
$L__BB17_297:
	add.s32 	%r3224, %r2616, 2560;
	cvt.u64.u32 	%rd902, %r3224;
	ld.shared.u32 	%r730, [%r685+10240];
	mov.b32 	%r3222, 0;
	// begin inline asm
	shr.b32 %r3220, %r730, %r3222;
	// end inline asm
	setp.le.s64 	%p163, %rd1748, %rd902;
	@%p163 bra 	$L__BB17_299;
	and.b32  	%r3225, %r2681, %r3220;
	shl.b32 	%r3226, %r3225, 3;
	add.s32 	%r3228, %r2785, %r3226;
	ld.shared.u64 	%rd903, [%r3228+23552];
	add.s64 	%rd904, %rd903, %rd105;
	shl.b64 	%rd905, %rd904, 2;
	add.s64 	%rd906, %rd1751, %rd905;
	st.global.u32 	[%rd906+10240], %r730;
$L__BB17_299:
	add.s32 	%r3233, %r2616, 2816;
	cvt.u64.u32 	%rd907, %r3233;
	ld.shared.u32 	%r732, [%r685+11264];
	mov.b32 	%r3231, 0;
	// begin inline asm
	shr.b32 %r3229, %r732, %r3231;
	// end inline asm
	setp.le.s64 	%p164, %rd1748, %rd907;
	@%p164 bra 	$L__BB17_301;
	and.b32  	%r3234, %r2681, %r3229;
	shl.b32 	%r3235, %r3234, 3;
	add.s32 	%r3237, %r2785, %r3235;
	ld.shared.u64 	%rd908, [%r3237+23552];
	add.s64 	%rd909, %rd908, %rd105;
	shl.b64 	%rd910, %rd909, 2;
	add.s64 	%rd911, %rd1751, %rd910;
	st.global.u32 	[%rd911+11264], %r732;
$L__BB17_301:
	or.b32  	%r3242, %r2616, 3072;
	cvt.u64.u32 	%rd912, %r3242;
	ld.shared.u32 	%r734, [%r685+12288];
	mov.b32 	%r3240, 0;
	// begin inline asm
	shr.b32 %r3238, %r734, %r3240;
	// end inline asm
	setp.le.s64 	%p165, %rd1748, %rd912;
	@%p165 bra 	$L__BB17_303;
	and.b32  	%r3243, %r2681, %r3238;
	shl.b32 	%r3244, %r3243, 3;
	add.s32 	%r3246, %r2785, %r3244;
	ld.shared.u64 	%rd913, [%r3246+23552];
	add.s64 	%rd914, %rd913, %rd105;
	shl.b64 	%rd915, %rd914, 2;
	add.s64 	%rd916, %rd1751, %rd915;
	st.global.u32 	[%rd916+12288], %r734;
$L__BB17_303:
	add.s32 	%r3251, %r2616, 3328;
	cvt.u64.u32 	%rd917, %r3251;
	ld.shared.u32 	%r736, [%r685+13312];
	mov.b32 	%r3249, 0;
	// begin inline asm
	shr.b32 %r3247, %r736, %r3249;
	// end inline asm
	setp.le.s64 	%p166, %rd1748, %rd917;
	@%p166 bra 	$L__BB17_305;
	and.b32  	%r3252, %r2681, %r3247;
	shl.b32 	%r3253, %r3252, 3;
	add.s32 	%r3255, %r2785, %r3253;
	ld.shared.u64 	%rd918, [%r3255+23552];
	add.s64 	%rd919, %rd918, %rd105;
	shl.b64 	%rd920, %rd919, 2;
	add.s64 	%rd921, %rd1751, %rd920;
	st.global.u32 	[%rd921+13312], %r736;
$L__BB17_305:
	add.s32 	%r3260, %r2616, 3584;
	cvt.u64.u32 	%rd922, %r3260;
	ld.shared.u32 	%r738, [%r685+14336];
	mov.b32 	%r3258, 0;
	// begin inline asm
	shr.b32 %r3256, %r738, %r3258;
	// end inline asm
	setp.le.s64 	%p167, %rd1748, %rd922;
	@%p167 bra 	$L__BB17_307;
	and.b32  	%r3261, %r2681, %r3256;
	shl.b32 	%r3262, %r3261, 3;
	add.s32 	%r3264, %r2785, %r3262;
	ld.shared.u64 	%rd923, [%r3264+23552];
	add.s64 	%rd924, %rd923, %rd105;
	shl.b64 	%rd925, %rd924, 2;
	add.s64 	%rd926, %rd1751, %rd925;
	st.global.u32 	[%rd926+14336], %r738;
$L__BB17_307:
	add.s32 	%r3269, %r2616, 3840;
	cvt.u64.u32 	%rd927, %r3269;
	ld.shared.u32 	%r740, [%r685+15360];
	mov.b32 	%r3267, 0;
	// begin inline asm
	shr.b32 %r3265, %r740, %r3267;
	// end inline asm
	setp.le.s64 	%p168, %rd1748, %rd927;
	@%p168 bra 	$L__BB17_309;
	and.b32  	%r3270, %r2681, %r3265;
	shl.b32 	%r3271, %r3270, 3;
	add.s32 	%r3273, %r2785, %r3271;
	ld.shared.u64 	%rd928, [%r3273+23552];
	add.s64 	%rd929, %rd928, %rd105;
	shl.b64 	%rd930, %rd929, 2;
	add.s64 	%rd931, %rd1751, %rd930;
	st.global.u32 	[%rd931+15360], %r740;
$L__BB17_309:
	or.b32  	%r3278, %r2616, 4096;
	cvt.u64.u32 	%rd932, %r3278;
	ld.shared.u32 	%r742, [%r685+16384];
	mov.b32 	%r3276, 0;
	// begin inline asm
	shr.b32 %r3274, %r742, %r3276;
	// end inline asm
	setp.le.s64 	%p169, %rd1748, %rd932;
	@%p169 bra 	$L__BB17_311;
	and.b32  	%r3279, %r2681, %r3274;
	shl.b32 	%r3280, %r3279, 3;
	add.s32 	%r3282, %r2785, %r3280;
	ld.shared.u64 	%rd933, [%r3282+23552];
	add.s64 	%rd934, %rd933, %rd105;
	shl.b64 	%rd935, %rd934, 2;
	add.s64 	%rd936, %rd1751, %rd935;
	st.global.u32 	[%rd936+16384], %r742;
$L__BB17_311:
	add.s32 	%r3287, %r2616, 4352;
	cvt.u64.u32 	%rd937, %r3287;
	ld.shared.u32 	%r744, [%r685+17408];
	mov.b32 	%r3285, 0;
	// begin inline asm
	shr.b32 %r3283, %r744, %r3285;
	// end inline asm
	setp.le.s64 	%p170, %rd1748, %rd937;
	@%p170 bra 	$L__BB17_313;
	and.b32  	%r3288, %r2681, %r3283;
	shl.b32 	%r3289, %r3288, 3;
	add.s32 	%r3291, %r2785, %r3289;
	ld.shared.u64 	%rd938, [%r3291+23552];
	add.s64 	%rd939, %rd938, %rd105;
	shl.b64 	%rd940, %rd939, 2;
	add.s64 	%rd941, %rd1751, %rd940;
	st.global.u32 	[%rd941+17408], %r744;
$L__BB17_313:
	add.s32 	%r3296, %r2616, 4608;
	cvt.u64.u32 	%rd942, %r3296;
	ld.shared.u32 	%r746, [%r685+18432];
	mov.b32 	%r3294, 0;
	// begin inline asm
	shr.b32 %r3292, %r746, %r3294;
	// end inline asm
	setp.le.s64 	%p171, %rd1748, %rd942;
	@%p171 bra 	$L__BB17_315;
	and.b32  	%r3297, %r2681, %r3292;
	shl.b32 	%r3298, %r3297, 3;
	add.s32 	%r3300, %r2785, %r3298;
	ld.shared.u64 	%rd943, [%r3300+23552];
	add.s64 	%rd944, %rd943, %rd105;
	shl.b64 	%rd945, %rd944, 2;
	add.s64 	%rd946, %rd1751, %rd945;
	st.global.u32 	[%rd946+18432], %r746;
$L__BB17_315:
	add.s32 	%r3305, %r2616, 4864;
	cvt.u64.u32 	%rd947, %r3305;
	ld.shared.u32 	%r748, [%r685+19456];
	mov.b32 	%r3303, 0;
	// begin inline asm
	shr.b32 %r3301, %r748, %r3303;
	// end inline asm
	setp.le.s64 	%p172, %rd1748, %rd947;
	@%p172 bra 	$L__BB17_317;
	and.b32  	%r3306, %r2681, %r3301;
	shl.b32 	%r3307, %r3306, 3;
	add.s32 	%r3309, %r2785, %r3307;
	ld.shared.u64 	%rd948, [%r3309+23552];
	add.s64 	%rd949, %rd948, %rd105;
	shl.b64 	%rd950, %rd949, 2;
	add.s64 	%rd951, %rd1751, %rd950;
	st.global.u32 	[%rd951+19456], %r748;
$L__BB17_317:
	or.b32  	%r3314, %r2616, 5120;
	cvt.u64.u32 	%rd952, %r3314;
	ld.shared.u32 	%r750, [%r685+20480];
	mov.b32 	%r3312, 0;
	// begin inline asm
	shr.b32 %r3310, %r750, %r3312;
	// end inline asm
	setp.le.s64 	%p173, %rd1748, %rd952;
	@%p173 bra 	$L__BB17_319;
	and.b32  	%r3315, %r2681, %r3310;
	shl.b32 	%r3316, %r3315, 3;
	add.s32 	%r3318, %r2785, %r3316;
	ld.shared.u64 	%rd953, [%r3318+23552];
	add.s64 	%rd954, %rd953, %rd105;
	shl.b64 	%rd955, %rd954, 2;
	add.s64 	%rd956, %rd1751, %rd955;
	st.global.u32 	[%rd956+20480], %r750;
$L__BB17_319:
	add.s32 	%r3323, %r2616, 5376;
	cvt.u64.u32 	%rd957, %r3323;
	ld.shared.u32 	%r752, [%r685+21504];
	mov.b32 	%r3321, 0;
	// begin inline asm
	shr.b32 %r3319, %r752, %r3321;
	// end inline asm
	setp.le.s64 	%p174, %rd1748, %rd957;
	@%p174 bra 	$L__BB17_321;
	and.b32  	%r3324, %r2681, %r3319;
	shl.b32 	%r3325, %r3324, 3;
	add.s32 	%r3327, %r2785, %r3325;
	ld.shared.u64 	%rd958, [%r3327+23552];
	add.s64 	%rd959, %rd958, %rd105;
	shl.b64 	%rd960, %rd959, 2;
	add.s64 	%rd961, %rd1751, %rd960;
	st.global.u32 	[%rd961+21504], %r752;
$L__BB17_321:
	add.s32 	%r3332, %r2616, 5632;
	cvt.u64.u32 	%rd962, %r3332;
	ld.shared.u32 	%r754, [%r685+22528];
	mov.b32 	%r3330, 0;
	// begin inline asm
	shr.b32 %r3328, %r754, %r3330;
	// end inline asm
	and.b32  	%r755, %r2681, %r3328;
	setp.le.s64 	%p175, %rd1748, %rd962;
	@%p175 bra 	$L__BB17_419;
	shl.b32 	%r3333, %r755, 3;
	add.s32 	%r3335, %r2785, %r3333;
	ld.shared.u64 	%rd963, [%r3335+23552];
	add.s64 	%rd964, %rd963, %rd105;
	shl.b64 	%rd965, %rd964, 2;
	add.s64 	%rd966, %rd1751, %rd965;
	st.global.u32 	[%rd966+22528], %r754;
	bra.uni 	$L__BB17_419;
$L__BB17_323:
	setp.lt.s64 	%p46, %rd4, 5888;
	mov.b64 	%rd1741, 0;
	mov.u64 	%rd1742, %rd4;
	@%p46 bra 	$L__BB17_326;
	mov.b64 	%rd1741, 0;
$L__BB17_325:
	add.s64 	%rd741, %rd1741, %rd16;
	shl.b64 	%rd742, %rd741, 2;
	add.s64 	%rd743, %rd11, %rd742;
	ld.global.u32 	%r1924, [%rd743];
	ld.global.u32 	%r1925, [%rd743+1024];
	ld.global.u32 	%r1926, [%rd743+2048];
	ld.global.u32 	%r1927, [%rd743+3072];
	ld.global.u32 	%r1928, [%rd743+4096];
	ld.global.u32 	%r1929, [%rd743+5120];
	ld.global.u32 	%r1930, [%rd743+6144];
	ld.global.u32 	%r1931, [%rd743+7168];
	ld.global.u32 	%r1932, [%rd743+8192];
	ld.global.u32 	%r1933, [%rd743+9216];
	ld.global.u32 	%r1934, [%rd743+10240];
	ld.global.u32 	%r1935, [%rd743+11264];
	ld.global.u32 	%r1936, [%rd743+12288];
	ld.global.u32 	%r1937, [%rd743+13312];
	ld.global.u32 	%r1938, [%rd743+14336];
	ld.global.u32 	%r1939, [%rd743+15360];
	ld.global.u32 	%r1940, [%rd743+16384];
	ld.global.u32 	%r1941, [%rd743+17408];
	ld.global.u32 	%r1942, [%rd743+18432];
	ld.global.u32 	%r1943, [%rd743+19456];
	ld.global.u32 	%r1944, [%rd743+20480];
	ld.global.u32 	%r1945, [%rd743+21504];
	ld.global.u32 	%r1946, [%rd743+22528];
	bar.sync 	0;
	add.s64 	%rd744, %rd1751, %rd742;
	st.global.u32 	[%rd744], %r1924;
	st.global.u32 	[%rd744+1024], %r1925;
	st.global.u32 	[%rd744+2048], %r1926;
	st.global.u32 	[%rd744+3072], %r1927;
	st.global.u32 	[%rd744+4096], %r1928;
	st.global.u32 	[%rd744+5120], %r1929;
	st.global.u32 	[%rd744+6144], %r1930;
	st.global.u32 	[%rd744+7168], %r1931;
	st.global.u32 	[%rd744+8192], %r1932;
	st.global.u32 	[%rd744+9216], %r1933;
	st.global.u32 	[%rd744+10240], %r1934;
	st.global.u32 	[%rd744+11264], %r1935;
	st.global.u32 	[%rd744+12288], %r1936;
	st.global.u32 	[%rd744+13312], %r1937;
	st.global.u32 	[%rd744+14336], %r1938;
	st.global.u32 	[%rd744+15360], %r1939;
	st.global.u32 	[%rd744+16384], %r1940;
	st.global.u32 	[%rd744+17408], %r1941;
	st.global.u32 	[%rd744+18432], %r1942;
	st.global.u32 	[%rd744+19456], %r1943;
	st.global.u32 	[%rd744+20480], %r1944;
	st.global.u32 	[%rd744+21504], %r1945;
	st.global.u32 	[%rd744+22528], %r1946;
	add.s64 	%rd1741, %rd1741, 5888;
	sub.s64 	%rd1742, %rd4, %rd1741;
	setp.gt.s64 	%p47, %rd1742, 5887;
	@%p47 bra 	$L__BB17_325;
$L__BB17_326:
	setp.ge.s64 	%p48, %rd1741, %rd4;
	@%p48 bra 	$L__BB17_419;
	cvt.u32.u64 	%r365, %rd1742;
	setp.ge.s32 	%p49, %r1761, %r365;
	add.s64 	%rd92, %rd1741, %rd16;
	shl.b64 	%rd745, %rd92, 2;
	add.s64 	%rd93, %rd11, %rd745;
	@%p49 bra 	$L__BB17_329;
	ld.global.u32 	%r6272, [%rd93];
$L__BB17_329:
	add.s32 	%r368, %r1761, 256;
	setp.ge.s32 	%p50, %r368, %r365;
	@%p50 bra 	$L__BB17_331;
	ld.global.u32 	%r6273, [%rd93+1024];
$L__BB17_331:
	add.s32 	%r371, %r1761, 512;
	setp.ge.s32 	%p51, %r371, %r365;
	@%p51 bra 	$L__BB17_333;
	ld.global.u32 	%r6274, [%rd93+2048];
$L__BB17_333:
	add.s32 	%r374, %r1761, 768;
	setp.ge.s32 	%p52, %r374, %r365;
	@%p52 bra 	$L__BB17_335;
	ld.global.u32 	%r6275, [%rd93+3072];
$L__BB17_335:
	or.b32  	%r377, %r1761, 1024;
	setp.ge.s32 	%p53, %r377, %r365;
	@%p53 bra 	$L__BB17_337;
	ld.global.u32 	%r6276, [%rd93+4096];
$L__BB17_337:
	add.s32 	%r380, %r1761, 1280;
	setp.ge.s32 	%p54, %r380, %r365;
	@%p54 bra 	$L__BB17_339;
	ld.global.u32 	%r6277, [%rd93+5120];
$L__BB17_339:
	add.s32 	%r383, %r1761, 1536;
	setp.ge.s32 	%p55, %r383, %r365;
	@%p55 bra 	$L__BB17_341;
	ld.global.u32 	%r6278, [%rd93+6144];
$L__BB17_341:
	add.s32 	%r386, %r1761, 1792;
	setp.ge.s32 	%p56, %r386, %r365;
	@%p56 bra 	$L__BB17_343;
	ld.global.u32 	%r6279, [%rd93+7168];
$L__BB17_343:
	or.b32  	%r389, %r1761, 2048;
	setp.ge.s32 	%p57, %r389, %r365;
	@%p57 bra 	$L__BB17_345;
	ld.global.u32 	%r6280, [%rd93+8192];
$L__BB17_345:
	add.s32 	%r392, %r1761, 2304;
	setp.ge.s32 	%p58, %r392, %r365;
	@%p58 bra 	$L__BB17_347;
	ld.global.u32 	%r6281, [%rd93+9216];
$L__BB17_347:
	add.s32 	%r395, %r1761, 2560;
	setp.ge.s32 	%p59, %r395, %r365;
	@%p59 bra 	$L__BB17_349;
	ld.global.u32 	%r6282, [%rd93+10240];
$L__BB17_349:
	add.s32 	%r398, %r1761, 2816;
	setp.ge.s32 	%p60, %r398, %r365;
	@%p60 bra 	$L__BB17_351;
	ld.global.u32 	%r6283, [%rd93+11264];
$L__BB17_351:
	or.b32  	%r401, %r1761, 3072;
	setp.ge.s32 	%p61, %r401, %r365;
	@%p61 bra 	$L__BB17_353;
	ld.global.u32 	%r6284, [%rd93+12288];
$L__BB17_353:
	add.s32 	%r404, %r1761, 3328;
	setp.ge.s32 	%p62, %r404, %r365;
	@%p62 bra 	$L__BB17_355;
	ld.global.u32 	%r6285, [%rd93+13312];
$L__BB17_355:
	add.s32 	%r407, %r1761, 3584;
	setp.ge.s32 	%p63, %r407, %r365;
	@%p63 bra 	$L__BB17_357;
	ld.global.u32 	%r6286, [%rd93+14336];
$L__BB17_357:
	add.s32 	%r410, %r1761, 3840;
	setp.ge.s32 	%p64, %r410, %r365;
	@%p64 bra 	$L__BB17_359;
	ld.global.u32 	%r6287, [%rd93+15360];
$L__BB17_359:
	or.b32  	%r413, %r1761, 4096;
	setp.ge.s32 	%p65, %r413, %r365;
	@%p65 bra 	$L__BB17_361;
	ld.global.u32 	%r6288, [%rd93+16384];
$L__BB17_361:
	add.s32 	%r416, %r1761, 4352;
	setp.ge.s32 	%p66, %r416, %r365;
	@%p66 bra 	$L__BB17_363;
	ld.global.u32 	%r6289, [%rd93+17408];
$L__BB17_363:
	add.s32 	%r419, %r1761, 4608;
	setp.ge.s32 	%p67, %r419, %r365;
	@%p67 bra 	$L__BB17_365;
	ld.global.u32 	%r6290, [%rd93+18432];
$L__BB17_365:
	add.s32 	%r422, %r1761, 4864;
	setp.ge.s32 	%p68, %r422, %r365;
	@%p68 bra 	$L__BB17_367;
	ld.global.u32 	%r6291, [%rd93+19456];
$L__BB17_367:
	or.b32  	%r425, %r1761, 5120;
	setp.ge.s32 	%p69, %r425, %r365;
	@%p69 bra 	$L__BB17_369;
	ld.global.u32 	%r6292, [%rd93+20480];
$L__BB17_369:
	add.s32 	%r428, %r1761, 5376;
	setp.ge.s32 	%p70, %r428, %r365;
	@%p70 bra 	$L__BB17_371;
	ld.global.u32 	%r6293, [%rd93+21504];
$L__BB17_371:
	add.s32 	%r431, %r1761, 5632;
	setp.ge.s32 	%p71, %r431, %r365;
	@%p71 bra 	$L__BB17_373;
	ld.global.u32 	%r6294, [%rd93+22528];
$L__BB17_373:
	setp.ge.s32 	%p72, %r1761, %r365;
	bar.sync 	0;
	add.s64 	%rd94, %rd1751, %rd745;
	@%p72 bra 	$L__BB17_375;
	st.global.u32 	[%rd94], %r6272;
$L__BB17_375:
	setp.ge.s32 	%p73, %r368, %r365;
	@%p73 bra 	$L__BB17_377;
	st.global.u32 	[%rd94+1024], %r6273;
$L__BB17_377:
	setp.ge.s32 	%p74, %r371, %r365;
	@%p74 bra 	$L__BB17_379;
	st.global.u32 	[%rd94+2048], %r6274;
$L__BB17_379:
	setp.ge.s32 	%p75, %r374, %r365;
	@%p75 bra 	$L__BB17_381;
	st.global.u32 	[%rd94+3072], %r6275;
$L__BB17_381:
	setp.ge.s32 	%p76, %r377, %r365;
	@%p76 bra 	$L__BB17_383;
	st.global.u32 	[%rd94+4096], %r6276;
$L__BB17_383:
	setp.ge.s32 	%p77, %r380, %r365;
	@%p77 bra 	$L__BB17_385;
	st.global.u32 	[%rd94+5120], %r6277;
$L__BB17_385:
	setp.ge.s32 	%p78, %r383, %r365;
	@%p78 bra 	$L__BB17_387;
	st.global.u32 	[%rd94+6144], %r6278;
$L__BB17_387:
	setp.ge.s32 	%p79, %r386, %r365;
	@%p79 bra 	$L__BB17_389;
	st.global.u32 	[%rd94+7168], %r6279;
$L__BB17_389:
	setp.ge.s32 	%p80, %r389, %r365;
	@%p80 bra 	$L__BB17_391;
	st.global.u32 	[%rd94+8192], %r6280;
$L__BB17_391:
	setp.ge.s32 	%p81, %r392, %r365;
	@%p81 bra 	$L__BB17_393;
	st.global.u32 	[%rd94+9216], %r6281;
$L__BB17_393:
	setp.ge.s32 	%p82, %r395, %r365;
	@%p82 bra 	$L__BB17_395;
	st.global.u32 	[%rd94+10240], %r6282;
$L__BB17_395:
	setp.ge.s32 	%p83, %r398, %r365;
	@%p83 bra 	$L__BB17_397;
	st.global.u32 	[%rd94+11264], %r6283;
$L__BB17_397:
	setp.ge.s32 	%p84, %r401, %r365;
	@%p84 bra 	$L__BB17_399;
	st.global.u32 	[%rd94+12288], %r6284;
$L__BB17_399:
	setp.ge.s32 	%p85, %r404, %r365;
	@%p85 bra 	$L__BB17_401;
	st.global.u32 	[%rd94+13312], %r6285;
$L__BB17_401:
	setp.ge.s32 	%p86, %r407, %r365;
	@%p86 bra 	$L__BB17_403;
	st.global.u32 	[%rd94+14336], %r6286;
$L__BB17_403:
	setp.ge.s32 	%p87, %r410, %r365;
	@%p87 bra 	$L__BB17_405;
	st.global.u32 	[%rd94+15360], %r6287;
$L__BB17_405:
	setp.ge.s32 	%p88, %r413, %r365;
	@%p88 bra 	$L__BB17_407;
	st.global.u32 	[%rd94+16384], %r6288;
$L__BB17_407:
	setp.ge.s32 	%p89, %r416, %r365;
	@%p89 bra 	$L__BB17_409;
	st.global.u32 	[%rd94+17408], %r6289;
$L__BB17_409:
	setp.ge.s32 	%p90, %r419, %r365;
	@%p90 bra 	$L__BB17_411;
	st.global.u32 	[%rd94+18432], %r6290;
$L__BB17_411:
	setp.ge.s32 	%p91, %r422, %r365;
	@%p91 bra 	$L__BB17_413;
	st.global.u32 	[%rd94+19456], %r6291;
$L__BB17_413:
	setp.ge.s32 	%p92, %r425, %r365;
	@%p92 bra 	$L__BB17_415;
	st.global.u32 	[%rd94+20480], %r6292;
$L__BB17_415:
	setp.ge.s32 	%p93, %r428, %r365;
	@%p93 bra 	$L__BB17_417;
	st.global.u32 	[%rd94+21504], %r6293;
$L__BB17_417:
	setp.ge.s32 	%p94, %r431, %r365;
	@%p94 bra 	$L__BB17_419;
	st.global.u32 	[%rd94+22528], %r6294;
$L__BB17_419:
	mov.b32 	%r6349, 6;
	mov.u32 	%r3338, %tid.x;
	cvt.u64.u32 	%rd115, %r3338;
	shl.b32 	%r3339, %r3338, 5;
	and.b32  	%r3340, %r3339, 31744;
	mov.u32 	%r3341, _ZZN3cub18CUB_300001_SM_10006detail14segmented_sort33DeviceSegmentedSortFallbackKernelILNS0_9SortOrderE0ENS2_10policy_hubIjNS0_8NullTypeEE9Policy860EjS6_PmS9_lEEvPKT1_PSA_NS1_20device_double_bufferISA_EEPKT2_PSG_NSE_ISG_EET3_T4_E12temp_storage;
	add.s32 	%r3342, %r3341, %r3340;
	shl.b32 	%r3343, %r1760, 2;
	add.s32 	%r785, %r3342, %r3343;
	shl.b32 	%r3345, %r3338, 2;
	add.s32 	%r787, %r3341, %r3345;
	mov.u64 	%rd1752, %rd1751;
	mov.u64 	%rd1754, %rd1753;
$L__BB17_420:
	.pragma "nounroll";
	mov.u64 	%rd113, %rd1754;
	mov.u64 	%rd112, %rd1753;
	mov.u64 	%rd1754, %rd1752;
	mov.u64 	%rd1753, %rd1751;
	setp.lt.u64 	%p176, %rd4, 64768;
	sub.s32 	%r3344, 32, %r6349;
	min.u32 	%r786, %r3344, 6;
	bar.sync 	0;
	mov.b32 	%r3346, 0;
	st.shared.u32 	[%r787], %r3346;
	st.shared.u32 	[%r787+1024], %r3346;
	st.shared.u32 	[%r787+2048], %r3346;
	st.shared.u32 	[%r787+3072], %r3346;
	st.shared.u32 	[%r787+4096], %r3346;
	st.shared.u32 	[%r787+5120], %r3346;
	st.shared.u32 	[%r787+6144], %r3346;
	st.shared.u32 	[%r787+7168], %r3346;
	st.shared.u32 	[%r787+8192], %r3346;
	st.shared.u32 	[%r787+9216], %r3346;
	st.shared.u32 	[%r787+10240], %r3346;
	st.shared.u32 	[%r787+11264], %r3346;
	st.shared.u32 	[%r787+12288], %r3346;
	st.shared.u32 	[%r787+13312], %r3346;
	st.shared.u32 	[%r787+14336], %r3346;
	st.shared.u32 	[%r787+15360], %r3346;
	mov.b64 	%rd1755, 0;
	mov.u64 	%rd1756, %rd1755;
	mov.u64 	%rd1757, %rd1755;
	mov.u64 	%rd1758, %rd1755;
	mov.u64 	%rd1759, %rd1755;
	mov.u64 	%rd1760, %rd1755;
	mov.u64 	%rd1761, %rd1755;
	mov.u64 	%rd1762, %rd1755;
	mov.u64 	%rd1763, %rd1755;
	@%p176 bra 	$L__BB17_429;
	mov.b64 	%rd1755, 0;
$L__BB17_422:
	sub.s64 	%rd1774, %rd4, %rd1763;
	add.s64 	%rd970, %rd115, %rd1763;
	shl.b64 	%rd971, %rd970, 2;
	add.s64 	%rd972, %rd1754, %rd971;
	add.s64 	%rd1773, %rd972, 11264;
	mov.b32 	%r6355, 0;
$L__BB17_423:
	ld.global.u32 	%r3349, [%rd1773+-11264];
	ld.global.u32 	%r3355, [%rd1773+-10240];
	ld.global.u32 	%r3358, [%rd1773+-9216];
	ld.global.u32 	%r3361, [%rd1773+-8192];
	ld.global.u32 	%r3364, [%rd1773+-7168];
	ld.global.u32 	%r3367, [%rd1773+-6144];
	ld.global.u32 	%r3370, [%rd1773+-5120];
	ld.global.u32 	%r3373, [%rd1773+-4096];
	ld.global.u32 	%r3376, [%rd1773+-3072];
	ld.global.u32 	%r3379, [%rd1773+-2048];
	ld.global.u32 	%r3382, [%rd1773+-1024];
	ld.global.u32 	%r3385, [%rd1773];
	ld.global.u32 	%r3388, [%rd1773+1024];
	ld.global.u32 	%r3391, [%rd1773+2048];
	ld.global.u32 	%r3394, [%rd1773+3072];
	ld.global.u32 	%r3397, [%rd1773+4096];
	ld.global.u32 	%r3400, [%rd1773+5120];
	ld.global.u32 	%r3403, [%rd1773+6144];
	ld.global.u32 	%r3406, [%rd1773+7168];
	ld.global.u32 	%r3409, [%rd1773+8192];
	ld.global.u32 	%r3412, [%rd1773+9216];
	ld.global.u32 	%r3415, [%rd1773+10240];
	ld.global.u32 	%r3418, [%rd1773+11264];
	bar.sync 	0;
	// begin inline asm
	shr.b32 %r3348, %r3349, %r6349;
	// end inline asm
	mov.b32 	%r3352, 0;
	// begin inline asm
	bmsk.clamp.b32 %r3351, %r3352, %r786;
	// end inline asm
	and.b32  	%r3420, %r3351, %r3348;
	and.b32  	%r3421, %r3420, 3;
	shl.b32 	%r3422, %r3420, 8;
	and.b32  	%r3423, %r3422, -1024;
	add.s32 	%r3424, %r787, %r3423;
	add.s32 	%r3425, %r3424, %r3421;
	ld.shared.u8 	%rs264, [%r3425];
	add.s16 	%rs265, %rs264, 1;
	st.shared.u8 	[%r3425], %rs265;
	// begin inline asm
	shr.b32 %r3354, %r3355, %r6349;
	// end inline asm
	and.b32  	%r3426, %r3351, %r3354;
	and.b32  	%r3427, %r3426, 3;
	shl.b32 	%r3428, %r3426, 8;
	and.b32  	%r3429, %r3428, -1024;
	add.s32 	%r3430, %r787, %r3429;
	add.s32 	%r3431, %r3430, %r3427;
	ld.shared.u8 	%rs266, [%r3431];
	add.s16 	%rs267, %rs266, 1;
	st.shared.u8 	[%r3431], %rs267;
	// begin inline asm
	shr.b32 %r3357, %r3358, %r6349;
	// end inline asm
	and.b32  	%r3432, %r3351, %r3357;
	and.b32  	%r3433, %r3432, 3;
	shl.b32 	%r3434, %r3432, 8;
	and.b32  	%r3435, %r3434, -1024;
	add.s32 	%r3436, %r787, %r3435;
	add.s32 	%r3437, %r3436, %r3433;
	ld.shared.u8 	%rs268, [%r3437];
	add.s16 	%rs269, %rs268, 1;
	st.shared.u8 	[%r3437], %rs269;
	// begin inline asm
	shr.b32 %r3360, %r3361, %r6349;
	// end inline asm
	and.b32  	%r3438, %r3351, %r3360;
	and.b32  	%r3439, %r3438, 3;
	shl.b32 	%r3440, %r3438, 8;
	and.b32  	%r3441, %r3440, -1024;
	add.s32 	%r3442, %r787, %r3441;
	add.s32 	%r3443, %r3442, %r3439;
	ld.shared.u8 	%rs270, [%r3443];
	add.s16 	%rs271, %rs270, 1;
	st.shared.u8 	[%r3443], %rs271;
	// begin inline asm
	shr.b32 %r3363, %r3364, %r6349;
	// end inline asm
	and.b32  	%r3444, %r3351, %r3363;
	and.b32  	%r3445, %r3444, 3;
	shl.b32 	%r3446, %r3444, 8;
	and.b32  	%r3447, %r3446, -1024;
	add.s32 	%r3448, %r787, %r3447;
	add.s32 	%r3449, %r3448, %r3445;
	ld.shared.u8 	%rs272, [%r3449];
	add.s16 	%rs273, %rs272, 1;
	st.shared.u8 	[%r3449], %rs273;
	// begin inline asm
	shr.b32 %r3366, %r3367, %r6349;
	// end inline asm
	and.b32  	%r3450, %r3351, %r3366;
	and.b32  	%r3451, %r3450, 3;
	shl.b32 	%r3452, %r3450, 8;
	and.b32  	%r3453, %r3452, -1024;
	add.s32 	%r3454, %r787, %r3453;
	add.s32 	%r3455, %r3454, %r3451;
	ld.shared.u8 	%rs274, [%r3455];
	add.s16 	%rs275, %rs274, 1;
	st.shared.u8 	[%r3455], %rs275;
	// begin inline asm
	shr.b32 %r3369, %r3370, %r6349;
	// end inline asm
	and.b32  	%r3456, %r3351, %r3369;
	and.b32  	%r3457, %r3456, 3;
	shl.b32 	%r3458, %r3456, 8;
	and.b32  	%r3459, %r3458, -1024;
	add.s32 	%r3460, %r787, %r3459;
	add.s32 	%r3461, %r3460, %r3457;
	ld.shared.u8 	%rs276, [%r3461];
	add.s16 	%rs277, %rs276, 1;
	st.shared.u8 	[%r3461], %rs277;
	// begin inline asm
	shr.b32 %r3372, %r3373, %r6349;
	// end inline asm
	and.b32  	%r3462, %r3351, %r3372;
	and.b32  	%r3463, %r3462, 3;
	shl.b32 	%r3464, %r3462, 8;
	and.b32  	%r3465, %r3464, -1024;
	add.s32 	%r3466, %r787, %r3465;
	add.s32 	%r3467, %r3466, %r3463;
	ld.shared.u8 	%rs278, [%r3467];
	add.s16 	%rs279, %rs278, 1;
	st.shared.u8 	[%r3467], %rs279;
	// begin inline asm
	shr.b32 %r3375, %r3376, %r6349;
	// end inline asm
	and.b32  	%r3468, %r3351, %r3375;
	and.b32  	%r3469, %r3468, 3;
	shl.b32 	%r3470, %r3468, 8;
	and.b32  	%r3471, %r3470, -1024;
	add.s32 	%r3472, %r787, %r3471;
	add.s32 	%r3473, %r3472, %r3469;
	ld.shared.u8 	%rs280, [%r3473];
	add.s16 	%rs281, %rs280, 1;
	st.shared.u8 	[%r3473], %rs281;
	// begin inline asm
	shr.b32 %r3378, %r3379, %r6349;
	// end inline asm
	and.b32  	%r3474, %r3351, %r3378;
	and.b32  	%r3475, %r3474, 3;
	shl.b32 	%r3476, %r3474, 8;
	and.b32  	%r3477, %r3476, -1024;
	add.s32 	%r3478, %r787, %r3477;
	add.s32 	%r3479, %r3478, %r3475;
	ld.shared.u8 	%rs282, [%r3479];
	add.s16 	%rs283, %rs282, 1;
	st.shared.u8 	[%r3479], %rs283;
	// begin inline asm
	shr.b32 %r3381, %r3382, %r6349;
	// end inline asm
	and.b32  	%r3480, %r3351, %r3381;
	and.b32  	%r3481, %r3480, 3;
	shl.b32 	%r3482, %r3480, 8;
	and.b32  	%r3483, %r3482, -1024;
	add.s32 	%r3484, %r787, %r3483;
	add.s32 	%r3485, %r3484, %r3481;
	ld.shared.u8 	%rs284, [%r3485];
	add.s16 	%rs285, %rs284, 1;
	st.shared.u8 	[%r3485], %rs285;
	// begin inline asm
	shr.b32 %r3384, %r3385, %r6349;
	// end inline asm
	and.b32  	%r3486, %r3351, %r3384;
	and.b32  	%r3487, %r3486, 3;
	shl.b32 	%r3488, %r3486, 8;
	and.b32  	%r3489, %r3488, -1024;
	add.s32 	%r3490, %r787, %r3489;
	add.s32 	%r3491, %r3490, %r3487;
	ld.shared.u8 	%rs286, [%r3491];
	add.s16 	%rs287, %rs286, 1;
	st.shared.u8 	[%r3491], %rs287;
	// begin inline asm
	shr.b32 %r3387, %r3388, %r6349;
	// end inline asm
	and.b32  	%r3492, %r3351, %r3387;
	and.b32  	%r3493, %r3492, 3;
	shl.b32 	%r3494, %r3492, 8;
	and.b32  	%r3495, %r3494, -1024;
	add.s32 	%r3496, %r787, %r3495;
	add.s32 	%r3497, %r3496, %r3493;
	ld.shared.u8 	%rs288, [%r3497];
	add.s16 	%rs289, %rs288, 1;
	st.shared.u8 	[%r3497], %rs289;
	// begin inline asm
	shr.b32 %r3390, %r3391, %r6349;
	// end inline asm
	and.b32  	%r3498, %r3351, %r3390;
	and.b32  	%r3499, %r3498, 3;
	shl.b32 	%r3500, %r3498, 8;
	and.b32  	%r3501, %r3500, -1024;
	add.s32 	%r3502, %r787, %r3501;
	add.s32 	%r3503, %r3502, %r3499;
	ld.shared.u8 	%rs290, [%r3503];
	add.s16 	%rs291, %rs290, 1;
	st.shared.u8 	[%r3503], %rs291;
	// begin inline asm
	shr.b32 %r3393, %r3394, %r6349;
	// end inline asm
	and.b32  	%r3504, %r3351, %r3393;
	and.b32  	%r3505, %r3504, 3;
	shl.b32 	%r3506, %r3504, 8;
	and.b32  	%r3507, %r3506, -1024;
	add.s32 	%r3508, %r787, %r3507;
	add.s32 	%r3509, %r3508, %r3505;
	ld.shared.u8 	%rs292, [%r3509];
	add.s16 	%rs293, %rs292, 1;
	st.shared.u8 	[%r3509], %rs293;
	// begin inline asm
	shr.b32 %r3396, %r3397, %r6349;
	// end inline asm
	and.b32  	%r3510, %r3351, %r3396;
	and.b32  	%r3511, %r3510, 3;
	shl.b32 	%r3512, %r3510, 8;
	and.b32  	%r3513, %r3512, -1024;
	add.s32 	%r3514, %r787, %r3513;
	add.s32 	%r3515, %r3514, %r3511;
	ld.shared.u8 	%rs294, [%r3515];
	add.s16 	%rs295, %rs294, 1;
	st.shared.u8 	[%r3515], %rs295;
	// begin inline asm
	shr.b32 %r3399, %r3400, %r6349;
	// end inline asm
	and.b32  	%r3516, %r3351, %r3399;
	and.b32  	%r3517, %r3516, 3;
	shl.b32 	%r3518, %r3516, 8;
	and.b32  	%r3519, %r3518, -1024;
	add.s32 	%r3520, %r787, %r3519;
	add.s32 	%r3521, %r3520, %r3517;
	ld.shared.u8 	%rs296, [%r3521];
	add.s16 	%rs297, %rs296, 1;
	st.shared.u8 	[%r3521], %rs297;
	// begin inline asm
	shr.b32 %r3402, %r3403, %r6349;
	// end inline asm
	and.b32  	%r3522, %r3351, %r3402;
	and.b32  	%r3523, %r3522, 3;
	shl.b32 	%r3524, %r3522, 8;
	and.b32  	%r3525, %r3524, -1024;
	add.s32 	%r3526, %r787, %r3525;
	add.s32 	%r3527, %r3526, %r3523;
	ld.shared.u8 	%rs298, [%r3527];
	add.s16 	%rs299, %rs298, 1;
	st.shared.u8 	[%r3527], %rs299;
	// begin inline asm
	shr.b32 %r3405, %r3406, %r6349;
	// end inline asm
	and.b32  	%r3528, %r3351, %r3405;
	and.b32  	%r3529, %r3528, 3;
	shl.b32 	%r3530, %r3528, 8;
	and.b32  	%r3531, %r3530, -1024;
	add.s32 	%r3532, %r787, %r3531;
	add.s32 	%r3533, %r3532, %r3529;
	ld.shared.u8 	%rs300, [%r3533];
	add.s16 	%rs301, %rs300, 1;
	st.shared.u8 	[%r3533], %rs301;
	// begin inline asm
	shr.b32 %r3408, %r3409, %r6349;
	// end inline asm
	and.b32  	%r3534, %r3351, %r3408;
	and.b32  	%r3535, %r3534, 3;
	shl.b32 	%r3536, %r3534, 8;
	and.b32  	%r3537, %r3536, -1024;
	add.s32 	%r3538, %r787, %r3537;
	add.s32 	%r3539, %r3538, %r3535;
	ld.shared.u8 	%rs302, [%r3539];
	add.s16 	%rs303, %rs302, 1;
	st.shared.u8 	[%r3539], %rs303;
	// begin inline asm
	shr.b32 %r3411, %r3412, %r6349;
	// end inline asm
	and.b32  	%r3540, %r3351, %r3411;
	and.b32  	%r3541, %r3540, 3;
	shl.b32 	%r3542, %r3540, 8;
	and.b32  	%r3543, %r3542, -1024;
	add.s32 	%r3544, %r787, %r3543;
	add.s32 	%r3545, %r3544, %r3541;
	ld.shared.u8 	%rs304, [%r3545];
	add.s16 	%rs305, %rs304, 1;
	st.shared.u8 	[%r3545], %rs305;
	// begin inline asm
	shr.b32 %r3414, %r3415, %r6349;
	// end inline asm
	and.b32  	%r3546, %r3351, %r3414;
	and.b32  	%r3547, %r3546, 3;
	shl.b32 	%r3548, %r3546, 8;
	and.b32  	%r3549, %r3548, -1024;
	add.s32 	%r3550, %r787, %r3549;
	add.s32 	%r3551, %r3550, %r3547;
	ld.shared.u8 	%rs306, [%r3551];
	add.s16 	%rs307, %rs306, 1;
	st.shared.u8 	[%r3551], %rs307;
	// begin inline asm
	shr.b32 %r3417, %r3418, %r6349;
	// end inline asm
	and.b32  	%r3552, %r3351, %r3417;
	and.b32  	%r3553, %r3552, 3;
	shl.b32 	%r3554, %r3552, 8;
	and.b32  	%r3555, %r3554, -1024;
	add.s32 	%r3556, %r787, %r3555;
	add.s32 	%r3557, %r3556, %r3553;
	ld.shared.u8 	%rs308, [%r3557];
	add.s16 	%rs309, %rs308, 1;
	st.shared.u8 	[%r3557], %rs309;
	add.s64 	%rd1763, %rd1763, 5888;
	add.s32 	%r6355, %r6355, 23552;
	add.s64 	%rd1774, %rd1774, -5888;
	add.s64 	%rd1773, %rd1773, 23552;
	setp.ne.s32 	%p177, %r6355, 259072;
	@%p177 bra 	$L__BB17_423;
	cvt.u32.u64 	%r3558, %rd115;
	setp.gt.u32 	%p178, %r3558, 511;
	bar.sync 	0;
	@%p178 bra 	$L__BB17_426;
	ld.shared.u32 	%r3559, [%r785];
	bfe.u32 	%r3560, %r3559, 0, 8;
	bfe.u32 	%r3561, %r3559, 8, 8;
	bfe.u32 	%r3562, %r3559, 16, 8;
	bfe.u32 	%r3563, %r3559, 24, 8;
	cvt.u64.u32 	%rd973, %r3560;
	and.b64  	%rd974, %rd973, 255;
	add.s64 	%rd975, %rd1755, %rd974;
	cvt.u64.u32 	%rd976, %r3561;
	and.b64  	%rd977, %rd976, 255;
	add.s64 	%rd978, %rd1756, %rd977;
	cvt.u64.u32 	%rd979, %r3562;
	and.b64  	%rd980, %rd979, 255;
	add.s64 	%rd981, %rd1757, %rd980;
	cvt.u64.u32 	%rd982, %r3563;
	and.b64  	%rd983, %rd982, 255;
	add.s64 	%rd984, %rd1758, %rd983;
	ld.shared.u32 	%r3564, [%r785+128];
	bfe.u32 	%r3565, %r3564, 0, 8;
	bfe.u32 	%r3566, %r3564, 8, 8;
	bfe.u32 	%r3567, %r3564, 16, 8;
	bfe.u32 	%r3568, %r3564, 24, 8;
	cvt.u64.u32 	%rd985, %r3565;
	and.b64  	%rd986, %rd985, 255;
	add.s64 	%rd987, %rd975, %rd986;
	cvt.u64.u32 	%rd988, %r3566;
	and.b64  	%rd989, %rd988, 255;
	add.s64 	%rd990, %rd978, %rd989;
	cvt.u64.u32 	%rd991, %r3567;
	and.b64  	%rd992, %rd991, 255;
	add.s64 	%rd993, %rd981, %rd992;
	cvt.u64.u32 	%rd994, %r3568;
	and.b64  	%rd995, %rd994, 255;
	add.s64 	%rd996, %rd984, %rd995;
	ld.shared.u32 	%r3569, [%r785+256];
	bfe.u32 	%r3570, %r3569, 0, 8;
	bfe.u32 	%r3571, %r3569, 8, 8;
	bfe.u32 	%r3572, %r3569, 16, 8;
	bfe.u32 	%r3573, %r3569, 24, 8;
	cvt.u64.u32 	%rd997, %r3570;
	and.b64  	%rd998, %rd997, 255;
	add.s64 	%rd999, %rd987, %rd998;
	cvt.u64.u32 	%rd1000, %r3571;
	and.b64  	%rd1001, %rd1000, 255;
	add.s64 	%rd1002, %rd990, %rd1001;
	cvt.u64.u32 	%rd1003, %r3572;
	and.b64  	%rd1004, %rd1003, 255;
	add.s64 	%rd1005, %rd993, %rd1004;
	cvt.u64.u32 	%rd1006, %r3573;
	and.b64  	%rd1007, %rd1006, 255;
	add.s64 	%rd1008, %rd996, %rd1007;
	ld.shared.u32 	%r3574, [%r785+384];
	bfe.u32 	%r3575, %r3574, 0, 8;
	bfe.u32 	%r3576, %r3574, 8, 8;
	bfe.u32 	%r3577, %r3574, 16, 8;
	bfe.u32 	%r3578, %r3574, 24, 8;
	cvt.u64.u32 	%rd1009, %r3575;
	and.b64  	%rd1010, %rd1009, 255;
	add.s64 	%rd1011, %rd999, %rd1010;
	cvt.u64.u32 	%rd1012, %r3576;
	and.b64  	%rd1013, %rd1012, 255;
	add.s64 	%rd1014, %rd1002, %rd1013;
	cvt.u64.u32 	%rd1015, %r3577;
	and.b64  	%rd1016, %rd1015, 255;
	add.s64 	%rd1017, %rd1005, %rd1016;
	cvt.u64.u32 	%rd1018, %r3578;
	and.b64  	%rd1019, %rd1018, 255;
	add.s64 	%rd1020, %rd1008, %rd1019;
	ld.shared.u32 	%r3579, [%r785+512];
	bfe.u32 	%r3580, %r3579, 0, 8;
	bfe.u32 	%r3581, %r3579, 8, 8;
	bfe.u32 	%r3582, %r3579, 16, 8;
	bfe.u32 	%r3583, %r3579, 24, 8;
	cvt.u64.u32 	%rd1021, %r3580;
	and.b64  	%rd1022, %rd1021, 255;
	add.s64 	%rd1023, %rd1011, %rd1022;
	cvt.u64.u32 	%rd1024, %r3581;
	and.b64  	%rd1025, %rd1024, 255;
	add.s64 	%rd1026, %rd1014, %rd1025;
	cvt.u64.u32 	%rd1027, %r3582;
	and.b64  	%rd1028, %rd1027, 255;
	add.s64 	%rd1029, %rd1017, %rd1028;
	cvt.u64.u32 	%rd1030, %r3583;
	and.b64  	%rd1031, %rd1030, 255;
	add.s64 	%rd1032, %rd1020, %rd1031;
	ld.shared.u32 	%r3584, [%r785+640];
	bfe.u32 	%r3585, %r3584, 0, 8;
	bfe.u32 	%r3586, %r3584, 8, 8;
	bfe.u32 	%r3587, %r3584, 16, 8;
	bfe.u32 	%r3588, %r3584, 24, 8;
	cvt.u64.u32 	%rd1033, %r3585;
	and.b64  	%rd1034, %rd1033, 255;
	add.s64 	%rd1035, %rd1023, %rd1034;
	cvt.u64.u32 	%rd1036, %r3586;
	and.b64  	%rd1037, %rd1036, 255;
	add.s64 	%rd1038, %rd1026, %rd1037;
	cvt.u64.u32 	%rd1039, %r3587;
	and.b64  	%rd1040, %rd1039, 255;
	add.s64 	%rd1041, %rd1029, %rd1040;
	cvt.u64.u32 	%rd1042, %r3588;
	and.b64  	%rd1043, %rd1042, 255;
	add.s64 	%rd1044, %rd1032, %rd1043;
	ld.shared.u32 	%r3589, [%r785+768];
	bfe.u32 	%r3590, %r3589, 0, 8;
	bfe.u32 	%r3591, %r3589, 8, 8;
	bfe.u32 	%r3592, %r3589, 16, 8;
	bfe.u32 	%r3593, %r3589, 24, 8;
	cvt.u64.u32 	%rd1045, %r3590;
	and.b64  	%rd1046, %rd1045, 255;
	add.s64 	%rd1047, %rd1035, %rd1046;
	cvt.u64.u32 	%rd1048, %r3591;
	and.b64  	%rd1049, %rd1048, 255;
	add.s64 	%rd1050, %rd1038, %rd1049;
	cvt.u64.u32 	%rd1051, %r3592;
	and.b64  	%rd1052, %rd1051, 255;
	add.s64 	%rd1053, %rd1041, %rd1052;
	cvt.u64.u32 	%rd1054, %r3593;
	and.b64  	%rd1055, %rd1054, 255;
	add.s64 	%rd1056, %rd1044, %rd1055;
	ld.shared.u32 	%r3594, [%r785+896];
	bfe.u32 	%r3595, %r3594, 0, 8;
	bfe.u32 	%r3596, %r3594, 8, 8;
	bfe.u32 	%r3597, %r3594, 16, 8;
	bfe.u32 	%r3598, %r3594, 24, 8;
	cvt.u64.u32 	%rd1057, %r3595;
	and.b64  	%rd1058, %rd1057, 255;
	add.s64 	%rd1755, %rd1047, %rd1058;
	cvt.u64.u32 	%rd1059, %r3596;
	and.b64  	%rd1060, %rd1059, 255;
	add.s64 	%rd1756, %rd1050, %rd1060;
	cvt.u64.u32 	%rd1061, %r3597;
	and.b64  	%rd1062, %rd1061, 255;
	add.s64 	%rd1757, %rd1053, %rd1062;
	cvt.u64.u32 	%rd1063, %r3598;
	and.b64  	%rd1064, %rd1063, 255;
	add.s64 	%rd1758, %rd1056, %rd1064;
$L__BB17_426:
	setp.gt.u32 	%p179, %r3558, 255;
	@%p179 bra 	$L__BB17_428;
	ld.shared.u32 	%r3600, [%r785+8192];
	bfe.u32 	%r3601, %r3600, 0, 8;
	bfe.u32 	%r3602, %r3600, 8, 8;
	bfe.u32 	%r3603, %r3600, 16, 8;
	bfe.u32 	%r3604, %r3600, 24, 8;
	cvt.u64.u32 	%rd1065, %r3601;
	and.b64  	%rd1066, %rd1065, 255;
	add.s64 	%rd1067, %rd1759, %rd1066;
	cvt.u64.u32 	%rd1068, %r3602;
	and.b64  	%rd1069, %rd1068, 255;
	add.s64 	%rd1070, %rd1760, %rd1069;
	cvt.u64.u32 	%rd1071, %r3603;
	and.b64  	%rd1072, %rd1071, 255;
	add.s64 	%rd1073, %rd1761, %rd1072;
	cvt.u64.u32 	%rd1074, %r3604;
	and.b64  	%rd1075, %rd1074, 255;
	add.s64 	%rd1076, %rd1762, %rd1075;
	ld.shared.u32 	%r3605, [%r785+8320];
	bfe.u32 	%r3606, %r3605, 0, 8;
	bfe.u32 	%r3607, %r3605, 8, 8;
	bfe.u32 	%r3608, %r3605, 16, 8;
	bfe.u32 	%r3609, %r3605, 24, 8;
	cvt.u64.u32 	%rd1077, %r3606;
	and.b64  	%rd1078, %rd1077, 255;
	add.s64 	%rd1079, %rd1067, %rd1078;
	cvt.u64.u32 	%rd1080, %r3607;
	and.b64  	%rd1081, %rd1080, 255;
	add.s64 	%rd1082, %rd1070, %rd1081;
	cvt.u64.u32 	%rd1083, %r3608;
	and.b64  	%rd1084, %rd1083, 255;
	add.s64 	%rd1085, %rd1073, %rd1084;
	cvt.u64.u32 	%rd1086, %r3609;
	and.b64  	%rd1087, %rd1086, 255;
	add.s64 	%rd1088, %rd1076, %rd1087;
	ld.shared.u32 	%r3610, [%r785+8448];
	bfe.u32 	%r3611, %r3610, 0, 8;
	bfe.u32 	%r3612, %r3610, 8, 8;
	bfe.u32 	%r3613, %r3610, 16, 8;
	bfe.u32 	%r3614, %r3610, 24, 8;
	cvt.u64.u32 	%rd1089, %r3611;
	and.b64  	%rd1090, %rd1089, 255;
	add.s64 	%rd1091, %rd1079, %rd1090;
	cvt.u64.u32 	%rd1092, %r3612;
	and.b64  	%rd1093, %rd1092, 255;
	add.s64 	%rd1094, %rd1082, %rd1093;
	cvt.u64.u32 	%rd1095, %r3613;
	and.b64  	%rd1096, %rd1095, 255;
	add.s64 	%rd1097, %rd1085, %rd1096;
	cvt.u64.u32 	%rd1098, %r3614;
	and.b64  	%rd1099, %rd1098, 255;
	add.s64 	%rd1100, %rd1088, %rd1099;
	ld.shared.u32 	%r3615, [%r785+8576];
	bfe.u32 	%r3616, %r3615, 0, 8;
	bfe.u32 	%r3617, %r3615, 8, 8;
	bfe.u32 	%r3618, %r3615, 16, 8;
	bfe.u32 	%r3619, %r3615, 24, 8;
	cvt.u64.u32 	%rd1101, %r3616;
	and.b64  	%rd1102, %rd1101, 255;
	add.s64 	%rd1103, %rd1091, %rd1102;
	cvt.u64.u32 	%rd1104, %r3617;
	and.b64  	%rd1105, %rd1104, 255;
	add.s64 	%rd1106, %rd1094, %rd1105;
	cvt.u64.u32 	%rd1107, %r3618;
	and.b64  	%rd1108, %rd1107, 255;
	add.s64 	%rd1109, %rd1097, %rd1108;
	cvt.u64.u32 	%rd1110, %r3619;
	and.b64  	%rd1111, %rd1110, 255;
	add.s64 	%rd1112, %rd1100, %rd1111;
	ld.shared.u32 	%r3620, [%r785+8704];
	bfe.u32 	%r3621, %r3620, 0, 8;
	bfe.u32 	%r3622, %r3620, 8, 8;
	bfe.u32 	%r3623, %r3620, 16, 8;
	bfe.u32 	%r3624, %r3620, 24, 8;
	cvt.u64.u32 	%rd1113, %r3621;
	and.b64  	%rd1114, %rd1113, 255;
	add.s64 	%rd1115, %rd1103, %rd1114;
	cvt.u64.u32 	%rd1116, %r3622;
	and.b64  	%rd1117, %rd1116, 255;
	add.s64 	%rd1118, %rd1106, %rd1117;
	cvt.u64.u32 	%rd1119, %r3623;
	and.b64  	%rd1120, %rd1119, 255;
	add.s64 	%rd1121, %rd1109, %rd1120;
	cvt.u64.u32 	%rd1122, %r3624;
	and.b64  	%rd1123, %rd1122, 255;
	add.s64 	%rd1124, %rd1112, %rd1123;
	ld.shared.u32 	%r3625, [%r785+8832];
	bfe.u32 	%r3626, %r3625, 0, 8;
	bfe.u32 	%r3627, %r3625, 8, 8;
	bfe.u32 	%r3628, %r3625, 16, 8;
	bfe.u32 	%r3629, %r3625, 24, 8;
	cvt.u64.u32 	%rd1125, %r3626;
	and.b64  	%rd1126, %rd1125, 255;
	add.s64 	%rd1127, %rd1115, %rd1126;
	cvt.u64.u32 	%rd1128, %r3627;
	and.b64  	%rd1129, %rd1128, 255;
	add.s64 	%rd1130, %rd1118, %rd1129;
	cvt.u64.u32 	%rd1131, %r3628;
	and.b64  	%rd1132, %rd1131, 255;
	add.s64 	%rd1133, %rd1121, %rd1132;
	cvt.u64.u32 	%rd1134, %r3629;
	and.b64  	%rd1135, %rd1134, 255;
	add.s64 	%rd1136, %rd1124, %rd1135;
	ld.shared.u32 	%r3630, [%r785+8960];
	bfe.u32 	%r3631, %r3630, 0, 8;
	bfe.u32 	%r3632, %r3630, 8, 8;
	bfe.u32 	%r3633, %r3630, 16, 8;
	bfe.u32 	%r3634, %r3630, 24, 8;
	cvt.u64.u32 	%rd1137, %r3631;
	and.b64  	%rd1138, %rd1137, 255;
	add.s64 	%rd1139, %rd1127, %rd1138;
	cvt.u64.u32 	%rd1140, %r3632;
	and.b64  	%rd1141, %rd1140, 255;
	add.s64 	%rd1142, %rd1130, %rd1141;
	cvt.u64.u32 	%rd1143, %r3633;
	and.b64  	%rd1144, %rd1143, 255;
	add.s64 	%rd1145, %rd1133, %rd1144;
	cvt.u64.u32 	%rd1146, %r3634;
	and.b64  	%rd1147, %rd1146, 255;
	add.s64 	%rd1148, %rd1136, %rd1147;
	ld.shared.u32 	%r3635, [%r785+9088];
	bfe.u32 	%r3636, %r3635, 0, 8;
	bfe.u32 	%r3637, %r3635, 8, 8;
	bfe.u32 	%r3638, %r3635, 16, 8;
	bfe.u32 	%r3639, %r3635, 24, 8;
	cvt.u64.u32 	%rd1149, %r3636;
	and.b64  	%rd1150, %rd1149, 255;
	add.s64 	%rd1759, %rd1139, %rd1150;
	cvt.u64.u32 	%rd1151, %r3637;
	and.b64  	%rd1152, %rd1151, 255;
	add.s64 	%rd1760, %rd1142, %rd1152;
	cvt.u64.u32 	%rd1153, %r3638;
	and.b64  	%rd1154, %rd1153, 255;
	add.s64 	%rd1761, %rd1145, %rd1154;
	cvt.u64.u32 	%rd1155, %r3639;
	and.b64  	%rd1156, %rd1155, 255;
	add.s64 	%rd1762, %rd1148, %rd1156;
$L__BB17_428:
	bar.sync 	0;
	mov.b32 	%r3640, 0;
	st.shared.u32 	[%r787], %r3640;
	st.shared.u32 	[%r787+1024], %r3640;
	st.shared.u32 	[%r787+2048], %r3640;
	st.shared.u32 	[%r787+3072], %r3640;
	st.shared.u32 	[%r787+4096], %r3640;
	st.shared.u32 	[%r787+5120], %r3640;
	st.shared.u32 	[%r787+6144], %r3640;
	st.shared.u32 	[%r787+7168], %r3640;
	st.shared.u32 	[%r787+8192], %r3640;
	st.shared.u32 	[%r787+9216], %r3640;
	st.shared.u32 	[%r787+10240], %r3640;
	st.shared.u32 	[%r787+11264], %r3640;
	st.shared.u32 	[%r787+12288], %r3640;
	st.shared.u32 	[%r787+13312], %r3640;
	st.shared.u32 	[%r787+14336], %r3640;
	st.shared.u32 	[%r787+15360], %r3640;
	setp.gt.s64 	%p180, %rd1774, 64767;
	@%p180 bra 	$L__BB17_422;
$L__BB17_429:
	sub.s64 	%rd1785, %rd4, %rd1763;
	setp.lt.s64 	%p181, %rd1785, 5888;
	@%p181 bra 	$L__BB17_430;
	bra.uni 	$L__BB17_663;
$L__BB17_430:
	setp.le.s64 	%p183, %rd1785, %rd115;
	@%p183 bra 	$L__BB17_433;
	mov.b32 	%r3852, 0;
	// begin inline asm
	bmsk.clamp.b32 %r3851, %r3852, %r786;
	// end inline asm
	mov.u64 	%rd1786, %rd115;
$L__BB17_432:
	add.s64 	%rd1160, %rd1786, %rd1763;
	shl.b64 	%rd1161, %rd1160, 2;
	add.s64 	%rd1162, %rd1754, %rd1161;
	ld.global.u32 	%r3855, [%rd1162];
	// begin inline asm
	shr.b32 %r3854, %r3855, %r6349;
	// end inline asm
	and.b32  	%r3857, %r3851, %r3854;
	and.b32  	%r3858, %r3857, 3;
	shl.b32 	%r3859, %r3857, 8;
	and.b32  	%r3860, %r3859, -1024;
	add.s32 	%r3861, %r787, %r3860;
	add.s32 	%r3862, %r3861, %r3858;
	ld.shared.u8 	%rs356, [%r3862];
	add.s16 	%rs357, %rs356, 1;
	st.shared.u8 	[%r3862], %rs357;
	add.s64 	%rd1786, %rd1786, 256;
	setp.lt.s64 	%p184, %rd1786, %rd1785;
	@%p184 bra 	$L__BB17_432;
$L__BB17_433:
	cvt.u32.u64 	%r3863, %rd115;
	setp.gt.u32 	%p185, %r3863, 511;
	bar.sync 	0;
	@%p185 bra 	$L__BB17_435;
	ld.shared.u32 	%r3864, [%r785];
	bfe.u32 	%r3865, %r3864, 0, 8;
	bfe.u32 	%r3866, %r3864, 8, 8;
	bfe.u32 	%r3867, %r3864, 16, 8;
	bfe.u32 	%r3868, %r3864, 24, 8;
	cvt.u64.u32 	%rd1163, %r3865;
	and.b64  	%rd1164, %rd1163, 255;
	add.s64 	%rd1165, %rd1755, %rd1164;
	cvt.u64.u32 	%rd1166, %r3866;
	and.b64  	%rd1167, %rd1166, 255;
	add.s64 	%rd1168, %rd1756, %rd1167;
	cvt.u64.u32 	%rd1169, %r3867;
	and.b64  	%rd1170, %rd1169, 255;
	add.s64 	%rd1171, %rd1757, %rd1170;
	cvt.u64.u32 	%rd1172, %r3868;
	and.b64  	%rd1173, %rd1172, 255;
	add.s64 	%rd1174, %rd1758, %rd1173;
	ld.shared.u32 	%r3869, [%r785+128];
	bfe.u32 	%r3870, %r3869, 0, 8;
	bfe.u32 	%r3871, %r3869, 8, 8;
	bfe.u32 	%r3872, %r3869, 16, 8;
	bfe.u32 	%r3873, %r3869, 24, 8;
	cvt.u64.u32 	%rd1175, %r3870;
	and.b64  	%rd1176, %rd1175, 255;
	add.s64 	%rd1177, %rd1165, %rd1176;
	cvt.u64.u32 	%rd1178, %r3871;
	and.b64  	%rd1179, %rd1178, 255;
	add.s64 	%rd1180, %rd1168, %rd1179;
	cvt.u64.u32 	%rd1181, %r3872;
	and.b64  	%rd1182, %rd1181, 255;
	add.s64 	%rd1183, %rd1171, %rd1182;
	cvt.u64.u32 	%rd1184, %r3873;
	and.b64  	%rd1185, %rd1184, 255;
	add.s64 	%rd1186, %rd1174, %rd1185;
	ld.shared.u32 	%r3874, [%r785+256];
	bfe.u32 	%r3875, %r3874, 0, 8;
	bfe.u32 	%r3876, %r3874, 8, 8;
	bfe.u32 	%r3877, %r3874, 16, 8;
	bfe.u32 	%r3878, %r3874, 24, 8;
	cvt.u64.u32 	%rd1187, %r3875;
	and.b64  	%rd1188, %rd1187, 255;
	add.s64 	%rd1189, %rd1177, %rd1188;
	cvt.u64.u32 	%rd1190, %r3876;
	and.b64  	%rd1191, %rd1190, 255;
	add.s64 	%rd1192, %rd1180, %rd1191;
	cvt.u64.u32 	%rd1193, %r3877;
	and.b64  	%rd1194, %rd1193, 255;
	add.s64 	%rd1195, %rd1183, %rd1194;
	cvt.u64.u32 	%rd1196, %r3878;
	and.b64  	%rd1197, %rd1196, 255;
	add.s64 	%rd1198, %rd1186, %rd1197;
	ld.shared.u32 	%r3879, [%r785+384];
	bfe.u32 	%r3880, %r3879, 0, 8;
	bfe.u32 	%r3881, %r3879, 8, 8;
	bfe.u32 	%r3882, %r3879, 16, 8;
	bfe.u32 	%r3883, %r3879, 24, 8;
	cvt.u64.u32 	%rd1199, %r3880;
	and.b64  	%rd1200, %rd1199, 255;
	add.s64 	%rd1201, %rd1189, %rd1200;
	cvt.u64.u32 	%rd1202, %r3881;
	and.b64  	%rd1203, %rd1202, 255;
	add.s64 	%rd1204, %rd1192, %rd1203;
	cvt.u64.u32 	%rd1205, %r3882;
	and.b64  	%rd1206, %rd1205, 255;
	add.s64 	%rd1207, %rd1195, %rd1206;
	cvt.u64.u32 	%rd1208, %r3883;
	and.b64  	%rd1209, %rd1208, 255;
	add.s64 	%rd1210, %rd1198, %rd1209;
	ld.shared.u32 	%r3884, [%r785+512];
	bfe.u32 	%r3885, %r3884, 0, 8;
	bfe.u32 	%r3886, %r3884, 8, 8;
	bfe.u32 	%r3887, %r3884, 16, 8;
	bfe.u32 	%r3888, %r3884, 24, 8;
	cvt.u64.u32 	%rd1211, %r3885;
	and.b64  	%rd1212, %rd1211, 255;
	add.s64 	%rd1213, %rd1201, %rd1212;
	cvt.u64.u32 	%rd1214, %r3886;
	and.b64  	%rd1215, %rd1214, 255;
	add.s64 	%rd1216, %rd1204, %rd1215;
	cvt.u64.u32 	%rd1217, %r3887;
	and.b64  	%rd1218, %rd1217, 255;
	add.s64 	%rd1219, %rd1207, %rd1218;
	cvt.u64.u32 	%rd1220, %r3888;
	and.b64  	%rd1221, %rd1220, 255;
	add.s64 	%rd1222, %rd1210, %rd1221;
	ld.shared.u32 	%r3889, [%r785+640];
	bfe.u32 	%r3890, %r3889, 0, 8;
	bfe.u32 	%r3891, %r3889, 8, 8;
	bfe.u32 	%r3892, %r3889, 16, 8;
	bfe.u32 	%r3893, %r3889, 24, 8;
	cvt.u64.u32 	%rd1223, %r3890;
	and.b64  	%rd1224, %rd1223, 255;
	add.s64 	%rd1225, %rd1213, %rd1224;
	cvt.u64.u32 	%rd1226, %r3891;
	and.b64  	%rd1227, %rd1226, 255;
	add.s64 	%rd1228, %rd1216, %rd1227;
	cvt.u64.u32 	%rd1229, %r3892;
	and.b64  	%rd1230, %rd1229, 255;
	add.s64 	%rd1231, %rd1219, %rd1230;
	cvt.u64.u32 	%rd1232, %r3893;
	and.b64  	%rd1233, %rd1232, 255;
	add.s64 	%rd1234, %rd1222, %rd1233;
	ld.shared.u32 	%r3894, [%r785+768];
	bfe.u32 	%r3895, %r3894, 0, 8;
	bfe.u32 	%r3896, %r3894, 8, 8;
	bfe.u32 	%r3897, %r3894, 16, 8;
	bfe.u32 	%r3898, %r3894, 24, 8;
	cvt.u64.u32 	%rd1235, %r3895;
	and.b64  	%rd1236, %rd1235, 255;
	add.s64 	%rd1237, %rd1225, %rd1236;
	cvt.u64.u32 	%rd1238, %r3896;
	and.b64  	%rd1239, %rd1238, 255;
	add.s64 	%rd1240, %rd1228, %rd1239;
	cvt.u64.u32 	%rd1241, %r3897;
	and.b64  	%rd1242, %rd1241, 255;
	add.s64 	%rd1243, %rd1231, %rd1242;
	cvt.u64.u32 	%rd1244, %r3898;
	and.b64  	%rd1245, %rd1244, 255;
	add.s64 	%rd1246, %rd1234, %rd1245;
	ld.shared.u32 	%r3899, [%r785+896];
	bfe.u32 	%r3900, %r3899, 0, 8;
	bfe.u32 	%r3901, %r3899, 8, 8;
	bfe.u32 	%r3902, %r3899, 16, 8;
	bfe.u32 	%r3903, %r3899, 24, 8;
	cvt.u64.u32 	%rd1247, %r3900;
	and.b64  	%rd1248, %rd1247, 255;
	add.s64 	%rd1755, %rd1237, %rd1248;
	cvt.u64.u32 	%rd1249, %r3901;
	and.b64  	%rd1250, %rd1249, 255;
	add.s64 	%rd1756, %rd1240, %rd1250;
	cvt.u64.u32 	%rd1251, %r3902;
	and.b64  	%rd1252, %rd1251, 255;
	add.s64 	%rd1757, %rd1243, %rd1252;
	cvt.u64.u32 	%rd1253, %r3903;
	and.b64  	%rd1254, %rd1253, 255;
	add.s64 	%rd1758, %rd1246, %rd1254;
$L__BB17_435:
	setp.gt.u32 	%p186, %r3863, 255;
	@%p186 bra 	$L__BB17_437;
	ld.shared.u32 	%r3905, [%r785+8192];
	bfe.u32 	%r3906, %r3905, 0, 8;
	bfe.u32 	%r3907, %r3905, 8, 8;
	bfe.u32 	%r3908, %r3905, 16, 8;
	bfe.u32 	%r3909, %r3905, 24, 8;
	cvt.u64.u32 	%rd1255, %r3906;
	and.b64  	%rd1256, %rd1255, 255;
	add.s64 	%rd1257, %rd1759, %rd1256;
	cvt.u64.u32 	%rd1258, %r3907;
	and.b64  	%rd1259, %rd1258, 255;
	add.s64 	%rd1260, %rd1760, %rd1259;
	cvt.u64.u32 	%rd1261, %r3908;
	and.b64  	%rd1262, %rd1261, 255;
	add.s64 	%rd1263, %rd1761, %rd1262;
	cvt.u64.u32 	%rd1264, %r3909;
	and.b64  	%rd1265, %rd1264, 255;
	add.s64 	%rd1266, %rd1762, %rd1265;
	ld.shared.u32 	%r3910, [%r785+8320];
	bfe.u32 	%r3911, %r3910, 0, 8;
	bfe.u32 	%r3912, %r3910, 8, 8;
	bfe.u32 	%r3913, %r3910, 16, 8;
	bfe.u32 	%r3914, %r3910, 24, 8;
	cvt.u64.u32 	%rd1267, %r3911;
	and.b64  	%rd1268, %rd1267, 255;
	add.s64 	%rd1269, %rd1257, %rd1268;
	cvt.u64.u32 	%rd1270, %r3912;
	and.b64  	%rd1271, %rd1270, 255;
	add.s64 	%rd1272, %rd1260, %rd1271;
	cvt.u64.u32 	%rd1273, %r3913;
	and.b64  	%rd1274, %rd1273, 255;
	add.s64 	%rd1275, %rd1263, %rd1274;
	cvt.u64.u32 	%rd1276, %r3914;
	and.b64  	%rd1277, %rd1276, 255;
	add.s64 	%rd1278, %rd1266, %rd1277;
	ld.shared.u32 	%r3915, [%r785+8448];
	bfe.u32 	%r3916, %r3915, 0, 8;
	bfe.u32 	%r3917, %r3915, 8, 8;
	bfe.u32 	%r3918, %r3915, 16, 8;
	bfe.u32 	%r3919, %r3915, 24, 8;
	cvt.u64.u32 	%rd1279, %r3916;
	and.b64  	%rd1280, %rd1279, 255;
	add.s64 	%rd1281, %rd1269, %rd1280;
	cvt.u64.u32 	%rd1282, %r3917;
	and.b64  	%rd1283, %rd1282, 255;
	add.s64 	%rd1284, %rd1272, %rd1283;
	cvt.u64.u32 	%rd1285, %r3918;
	and.b64  	%rd1286, %rd1285, 255;
	add.s64 	%rd1287, %rd1275, %rd1286;
	cvt.u64.u32 	%rd1288, %r3919;
	and.b64  	%rd1289, %rd1288, 255;
	add.s64 	%rd1290, %rd1278, %rd1289;
	ld.shared.u32 	%r3920, [%r785+8576];
	bfe.u32 	%r3921, %r3920, 0, 8;
	bfe.u32 	%r3922, %r3920, 8, 8;
	bfe.u32 	%r3923, %r3920, 16, 8;
	bfe.u32 	%r3924, %r3920, 24, 8;
	cvt.u64.u32 	%rd1291, %r3921;
	and.b64  	%rd1292, %rd1291, 255;
	add.s64 	%rd1293, %rd1281, %rd1292;
	cvt.u64.u32 	%rd1294, %r3922;
	and.b64  	%rd1295, %rd1294, 255;
	add.s64 	%rd1296, %rd1284, %rd1295;
	cvt.u64.u32 	%rd1297, %r3923;
	and.b64  	%rd1298, %rd1297, 255;
	add.s64 	%rd1299, %rd1287, %rd1298;
	cvt.u64.u32 	%rd1300, %r3924;
	and.b64  	%rd1301, %rd1300, 255;
	add.s64 	%rd1302, %rd1290, %rd1301;
	ld.shared.u32 	%r3925, [%r785+8704];
	bfe.u32 	%r3926, %r3925, 0, 8;
	bfe.u32 	%r3927, %r3925, 8, 8;
	bfe.u32 	%r3928, %r3925, 16, 8;
	bfe.u32 	%r3929, %r3925, 24, 8;
	cvt.u64.u32 	%rd1303, %r3926;
	and.b64  	%rd1304, %rd1303, 255;
	add.s64 	%rd1305, %rd1293, %rd1304;
	cvt.u64.u32 	%rd1306, %r3927;
	and.b64  	%rd1307, %rd1306, 255;
	add.s64 	%rd1308, %rd1296, %rd1307;
	cvt.u64.u32 	%rd1309, %r3928;
	and.b64  	%rd1310, %rd1309, 255;
	add.s64 	%rd1311, %rd1299, %rd1310;
	cvt.u64.u32 	%rd1312, %r3929;
	and.b64  	%rd1313, %rd1312, 255;
	add.s64 	%rd1314, %rd1302, %rd1313;
	ld.shared.u32 	%r3930, [%r785+8832];
	bfe.u32 	%r3931, %r3930, 0, 8;
	bfe.u32 	%r3932, %r3930, 8, 8;
	bfe.u32 	%r3933, %r3930, 16, 8;
	bfe.u32 	%r3934, %r3930, 24, 8;
	cvt.u64.u32 	%rd1315, %r3931;
	and.b64  	%rd1316, %rd1315, 255;
	add.s64 	%rd1317, %rd1305, %rd1316;
	cvt.u64.u32 	%rd1318, %r3932;
	and.b64  	%rd1319, %rd1318, 255;
	add.s64 	%rd1320, %rd1308, %rd1319;
	cvt.u64.u32 	%rd1321, %r3933;
	and.b64  	%rd1322, %rd1321, 255;
	add.s64 	%rd1323, %rd1311, %rd1322;
	cvt.u64.u32 	%rd1324, %r3934;
	and.b64  	%rd1325, %rd1324, 255;
	add.s64 	%rd1326, %rd1314, %rd1325;
	ld.shared.u32 	%r3935, [%r785+8960];
	bfe.u32 	%r3936, %r3935, 0, 8;
	bfe.u32 	%r3937, %r3935, 8, 8;
	bfe.u32 	%r3938, %r3935, 16, 8;
	bfe.u32 	%r3939, %r3935, 24, 8;
	cvt.u64.u32 	%rd1327, %r3936;
	and.b64  	%rd1328, %rd1327, 255;
	add.s64 	%rd1329, %rd1317, %rd1328;
	cvt.u64.u32 	%rd1330, %r3937;
	and.b64  	%rd1331, %rd1330, 255;
	add.s64 	%rd1332, %rd1320, %rd1331;
	cvt.u64.u32 	%rd1333, %r3938;
	and.b64  	%rd1334, %rd1333, 255;
	add.s64 	%rd1335, %rd1323, %rd1334;
	cvt.u64.u32 	%rd1336, %r3939;
	and.b64  	%rd1337, %rd1336, 255;
	add.s64 	%rd1338, %rd1326, %rd1337;
	ld.shared.u32 	%r3940, [%r785+9088];
	bfe.u32 	%r3941, %r3940, 0, 8;
	bfe.u32 	%r3942, %r3940, 8, 8;
	bfe.u32 	%r3943, %r3940, 16, 8;
	bfe.u32 	%r3944, %r3940, 24, 8;
	cvt.u64.u32 	%rd1339, %r3941;
	and.b64  	%rd1340, %rd1339, 255;
	add.s64 	%rd1759, %rd1329, %rd1340;
	cvt.u64.u32 	%rd1341, %r3942;
	and.b64  	%rd1342, %rd1341, 255;
	add.s64 	%rd1760, %rd1332, %rd1342;
	cvt.u64.u32 	%rd1343, %r3943;
	and.b64  	%rd1344, %rd1343, 255;
	add.s64 	%rd1761, %rd1335, %rd1344;
	cvt.u64.u32 	%rd1345, %r3944;
	and.b64  	%rd1346, %rd1345, 255;
	add.s64 	%rd1762, %rd1338, %rd1346;
$L__BB17_437:
	shl.b32 	%r3945, %r1760, 9;
	mov.u32 	%r3946, _ZZN3cub18CUB_300001_SM_10006detail14segmented_sort33DeviceSegmentedSortFallbackKernelILNS0_9SortOrderE0ENS2_10policy_hubIjNS0_8NullTypeEE9Policy860EjS6_PmS9_lEEvPKT1_PSA_NS1_20device_double_bufferISA_EEPKT2_PSG_NSE_ISG_EET3_T4_E12temp_storage;
	add.s32 	%r3947, %r3946, %r3945;
	and.b32  	%r3949, %r3863, 992;
	add.s32 	%r791, %r3947, %r3949;
	setp.gt.u32 	%p187, %r3863, 511;
	bar.sync 	0;
	@%p187 bra 	$L__BB17_439;
	st.shared.v2.u64 	[%r791], {%rd1755, %rd1756};
	st.shared.v2.u64 	[%r791+16], {%rd1757, %rd1758};
$L__BB17_439:
	setp.gt.u32 	%p188, %r3863, 255;
	@%p188 bra 	$L__BB17_441;
	st.shared.v2.u64 	[%r791+256], {%rd1759, %rd1760};
	st.shared.v2.u64 	[%r791+272], {%rd1761, %rd1762};
$L__BB17_441:
	setp.gt.u32 	%p189, %r3863, 63;
	bar.sync 	0;
	@%p189 bra 	$L__BB17_443;
	shl.b32 	%r3953, %r3863, 2;
	add.s32 	%r3954, %r787, %r3953;
	ld.shared.u64 	%rd1347, [%r3954];
	ld.shared.u64 	%rd1348, [%r3954+512];
	add.s64 	%rd1349, %rd1348, %rd1347;
	ld.shared.u64 	%rd1350, [%r3954+1024];
	add.s64 	%rd1351, %rd1350, %rd1349;
	ld.shared.u64 	%rd1352, [%r3954+1536];
	add.s64 	%rd1353, %rd1352, %rd1351;
	ld.shared.u64 	%rd1354, [%r3954+2048];
	add.s64 	%rd1355, %rd1354, %rd1353;
	ld.shared.u64 	%rd1356, [%r3954+2560];
	add.s64 	%rd1357, %rd1356, %rd1355;
	ld.shared.u64 	%rd1358, [%r3954+3072];
	add.s64 	%rd1359, %rd1358, %rd1357;
	ld.shared.u64 	%rd1360, [%r3954+3584];
	add.s64 	%rd1361, %rd1360, %rd1359;
	ld.shared.u64 	%rd1362, [%r3954+4096];
	add.s64 	%rd1363, %rd1362, %rd1361;
	ld.shared.u64 	%rd1364, [%r3954+4608];
	add.s64 	%rd1365, %rd1364, %rd1363;
	ld.shared.u64 	%rd1366, [%r3954+5120];
	add.s64 	%rd1367, %rd1366, %rd1365;
	ld.shared.u64 	%rd1368, [%r3954+5632];
	add.s64 	%rd1369, %rd1368, %rd1367;
	ld.shared.u64 	%rd1370, [%r3954+6144];
	add.s64 	%rd1371, %rd1370, %rd1369;
	ld.shared.u64 	%rd1372, [%r3954+6656];
	add.s64 	%rd1373, %rd1372, %rd1371;
	ld.shared.u64 	%rd1374, [%r3954+7168];
	add.s64 	%rd1375, %rd1374, %rd1373;
	ld.shared.u64 	%rd1376, [%r3954+7680];
	add.s64 	%rd1377, %rd1376, %rd1375;
	ld.shared.u64 	%rd1378, [%r3954+8192];
	add.s64 	%rd1379, %rd1378, %rd1377;
	ld.shared.u64 	%rd1380, [%r3954+8704];
	add.s64 	%rd1381, %rd1380, %rd1379;
	ld.shared.u64 	%rd1382, [%r3954+9216];
	add.s64 	%rd1383, %rd1382, %rd1381;
	ld.shared.u64 	%rd1384, [%r3954+9728];
	add.s64 	%rd1385, %rd1384, %rd1383;
	ld.shared.u64 	%rd1386, [%r3954+10240];
	add.s64 	%rd1387, %rd1386, %rd1385;
	ld.shared.u64 	%rd1388, [%r3954+10752];
	add.s64 	%rd1389, %rd1388, %rd1387;
	ld.shared.u64 	%rd1390, [%r3954+11264];
	add.s64 	%rd1391, %rd1390, %rd1389;
	ld.shared.u64 	%rd1392, [%r3954+11776];
	add.s64 	%rd1393, %rd1392, %rd1391;
	ld.shared.u64 	%rd1394, [%r3954+12288];
	add.s64 	%rd1395, %rd1394, %rd1393;
	ld.shared.u64 	%rd1396, [%r3954+12800];
	add.s64 	%rd1397, %rd1396, %rd1395;
	ld.shared.u64 	%rd1398, [%r3954+13312];
	add.s64 	%rd1399, %rd1398, %rd1397;
	ld.shared.u64 	%rd1400, [%r3954+13824];
	add.s64 	%rd1401, %rd1400, %rd1399;
	ld.shared.u64 	%rd1402, [%r3954+14336];
	add.s64 	%rd1403, %rd1402, %rd1401;
	ld.shared.u64 	%rd1404, [%r3954+14848];
	add.s64 	%rd1405, %rd1404, %rd1403;
	ld.shared.u64 	%rd1406, [%r3954+15360];
	add.s64 	%rd1407, %rd1406, %rd1405;
	ld.shared.u64 	%rd1408, [%r3954+15872];
	add.s64 	%rd1795, %rd1408, %rd1407;
$L__BB17_443:
	setp.gt.u32 	%p190, %r3863, 31;
	bar.sync 	0;
	shr.u32 	%r3956, %r3863, 3;
	add.s32 	%r3957, %r3956, %r3863;
	shl.b32 	%r3958, %r3957, 3;
	add.s32 	%r3960, %r3946, %r3958;
	add.s32 	%r792, %r3960, 1040;
	st.shared.u64 	[%r3960+1040], %rd1795;
	bar.sync 	0;
	@%p190 bra 	$L__BB17_445;
	setp.lt.s32 	%p191, %r1760, 16;
	setp.lt.s32 	%p192, %r1760, 8;
	setp.lt.s32 	%p193, %r1760, 4;
	setp.lt.s32 	%p194, %r1760, 2;
	setp.lt.s32 	%p195, %r1760, 1;
	mad.lo.s32 	%r4013, %r3863, 72, %r3946;
	ld.shared.u64 	%rd1409, [%r4013+1040];
	ld.shared.u64 	%rd1410, [%r4013+1048];
	ld.shared.u64 	%rd1411, [%r4013+1056];
	ld.shared.u64 	%rd1412, [%r4013+1064];
	ld.shared.u64 	%rd1413, [%r4013+1072];
	ld.shared.u64 	%rd1414, [%r4013+1080];
	ld.shared.u64 	%rd1415, [%r4013+1088];
	ld.shared.u64 	%rd1416, [%r4013+1096];
	add.s64 	%rd1417, %rd1410, %rd1409;
	add.s64 	%rd1418, %rd1417, %rd1411;
	add.s64 	%rd1419, %rd1418, %rd1412;
	add.s64 	%rd1420, %rd1419, %rd1413;
	add.s64 	%rd1421, %rd1420, %rd1414;
	add.s64 	%rd1422, %rd1421, %rd1415;
	add.s64 	%rd1423, %rd1422, %rd1416;
	mov.b64 	{%r3962, %r3967}, %rd1423;
	mov.b32 	%r3968, 1;
	mov.b32 	%r4009, 0;
	mov.b32 	%r4010, -1;
	// begin inline asm
	shfl.sync.up.b32 %r3961, %r3962, %r3968, %r4009, %r4010;
	// end inline asm
	// begin inline asm
	shfl.sync.up.b32 %r3966, %r3967, %r3968, %r4009, %r4010;
	// end inline asm
	mov.b64 	%rd1424, {%r3961, %r3966};
	selp.b64 	%rd1425, 0, %rd1424, %p195;
	add.s64 	%rd1426, %rd1425, %rd1423;
	mov.b64 	{%r3972, %r3977}, %rd1426;
	mov.b32 	%r3978, 2;
	// begin inline asm
	shfl.sync.up.b32 %r3971, %r3972, %r3978, %r4009, %r4010;
	// end inline asm
	// begin inline asm
	shfl.sync.up.b32 %r3976, %r3977, %r3978, %r4009, %r4010;
	// end inline asm
	mov.b64 	%rd1427, {%r3971, %r3976};
	selp.b64 	%rd1428, 0, %rd1427, %p194;
	add.s64 	%rd1429, %rd1428, %rd1426;
	mov.b64 	{%r3982, %r3987}, %rd1429;
	mov.b32 	%r3988, 4;
	// begin inline asm
	shfl.sync.up.b32 %r3981, %r3982, %r3988, %r4009, %r4010;
	// end inline asm
	// begin inline asm
	shfl.sync.up.b32 %r3986, %r3987, %r3988, %r4009, %r4010;
	// end inline asm
	mov.b64 	%rd1430, {%r3981, %r3986};
	selp.b64 	%rd1431, 0, %rd1430, %p193;
	add.s64 	%rd1432, %rd1431, %rd1429;
	mov.b64 	{%r3992, %r3997}, %rd1432;
	mov.b32 	%r3998, 8;
	// begin inline asm
	shfl.sync.up.b32 %r3991, %r3992, %r3998, %r4009, %r4010;
	// end inline asm
	// begin inline asm
	shfl.sync.up.b32 %r3996, %r3997, %r3998, %r4009, %r4010;
	// end inline asm
	mov.b64 	%rd1433, {%r3991, %r3996};
	selp.b64 	%rd1434, 0, %rd1433, %p192;
	add.s64 	%rd1435, %rd1434, %rd1432;
	mov.b64 	{%r4002, %r4007}, %rd1435;
	mov.b32 	%r4008, 16;
	// begin inline asm
	shfl.sync.up.b32 %r4001, %r4002, %r4008, %r4009, %r4010;
	// end inline asm
	// begin inline asm
	shfl.sync.up.b32 %r4006, %r4007, %r4008, %r4009, %r4010;
	// end inline asm
	mov.b64 	%rd1436, {%r4001, %r4006};
	selp.b64 	%rd1437, 0, %rd1436, %p191;
	add.s64 	%rd1438, %rd1437, %rd1435;
	sub.s64 	%rd1439, %rd1438, %rd1423;
	ld.shared.u64 	%rd1440, [%r4013+1040];
	ld.shared.u64 	%rd1441, [%r4013+1048];
	ld.shared.u64 	%rd1442, [%r4013+1056];
	ld.shared.u64 	%rd1443, [%r4013+1064];
	ld.shared.u64 	%rd1444, [%r4013+1072];
	ld.shared.u64 	%rd1445, [%r4013+1080];
	ld.shared.u64 	%rd1446, [%r4013+1088];
	add.s64 	%rd1447, %rd1440, %rd1439;
	add.s64 	%rd1448, %rd1441, %rd1447;
	add.s64 	%rd1449, %rd1442, %rd1448;
	add.s64 	%rd1450, %rd1443, %rd1449;
	add.s64 	%rd1451, %rd1444, %rd1450;
	add.s64 	%rd1452, %rd1445, %rd1451;
	add.s64 	%rd1453, %rd1446, %rd1452;
	st.shared.u64 	[%r4013+1040], %rd1439;
	st.shared.u64 	[%r4013+1048], %rd1447;
	st.shared.u64 	[%r4013+1056], %rd1448;
	st.shared.u64 	[%r4013+1064], %rd1449;
	st.shared.u64 	[%r4013+1072], %rd1450;
	st.shared.u64 	[%r4013+1080], %rd1451;
	st.shared.u64 	[%r4013+1088], %rd1452;
	st.shared.u64 	[%r4013+1096], %rd1453;
$L__BB17_445:
	setp.gt.u32 	%p196, %r3863, 63;
	bar.sync 	0;
	ld.shared.u64 	%rd1801, [%r792];
	bar.sync 	0;
	setp.eq.s64 	%p197, %rd1801, 0;
	setp.eq.s64 	%p198, %rd1801, %rd4;
	or.pred  	%p199, %p197, %p198;
	or.pred  	%p201, %p196, %p199;
	selp.u32 	%r4015, 1, 0, %p201;
	{ 
	.reg .pred 	%p1; 
	.reg .pred 	%p2; 
	setp.ne.u32 	%p1, %r4015, 0; 
	bar.red.and.pred 	%p2, 0, %p1; 
	selp.u32 	%r4016, 1, 0, %p2; 
	}
	setp.ne.s32 	%p202, %r4016, 0;
	@%p202 bra 	$L__BB17_564;
	setp.lt.s64 	%p252, %rd4, 5888;
	mov.b64 	%rd1803, 0;
	mov.u64 	%rd1804, %rd4;
	@%p252 bra 	$L__BB17_461;
	mov.b64 	%rd1803, 0;
$L__BB17_448:
	.pragma "nounroll";
	setp.ne.s32 	%p253, %r1760, 31;
	mov.u32 	%r4210, %tid.x;
	cvt.u64.u32 	%rd1464, %r4210;
	add.s64 	%rd1465, %rd1803, %rd1464;
	shl.b64 	%rd1466, %rd1465, 2;
	add.s64 	%rd1467, %rd1753, %rd1466;
	ld.global.u32 	%r4211, [%rd1467];
	ld.global.u32 	%r4212, [%rd1467+1024];
	ld.global.u32 	%r4213, [%rd1467+2048];
	ld.global.u32 	%r4214, [%rd1467+3072];
	ld.global.u32 	%r4215, [%rd1467+4096];
	ld.global.u32 	%r4216, [%rd1467+5120];
	ld.global.u32 	%r4217, [%rd1467+6144];
	ld.global.u32 	%r4218, [%rd1467+7168];
	ld.global.u32 	%r4219, [%rd1467+8192];
	ld.global.u32 	%r4220, [%rd1467+9216];
	ld.global.u32 	%r4221, [%rd1467+10240];
	ld.global.u32 	%r4222, [%rd1467+11264];
	ld.global.u32 	%r4223, [%rd1467+12288];
	ld.global.u32 	%r4224, [%rd1467+13312];
	ld.global.u32 	%r4225, [%rd1467+14336];
	ld.global.u32 	%r4226, [%rd1467+15360];
	ld.global.u32 	%r4227, [%rd1467+16384];
	ld.global.u32 	%r4228, [%rd1467+17408];
	ld.global.u32 	%r4229, [%rd1467+18432];
	ld.global.u32 	%r4230, [%rd1467+19456];
	ld.global.u32 	%r4231, [%rd1467+20480];
	ld.global.u32 	%r4232, [%rd1467+21504];
	ld.global.u32 	%r4233, [%rd1467+22528];
	shl.b32 	%r4234, %r4210, 2;
	mov.u32 	%r4235, _ZZN3cub18CUB_300001_SM_10006detail14segmented_sort33DeviceSegmentedSortFallbackKernelILNS0_9SortOrderE0ENS2_10policy_hubIjNS0_8NullTypeEE9Policy860EjS6_PmS9_lEEvPKT1_PSA_NS1_20device_double_bufferISA_EEPKT2_PSG_NSE_ISG_EET3_T4_E12temp_storage;
	add.s32 	%r4236, %r4235, %r4234;
	st.shared.u32 	[%r4236], %r4211;
	st.shared.u32 	[%r4236+1024], %r4212;
	st.shared.u32 	[%r4236+2048], %r4213;
	st.shared.u32 	[%r4236+3072], %r4214;
	st.shared.u32 	[%r4236+4096], %r4215;
	st.shared.u32 	[%r4236+5120], %r4216;
	st.shared.u32 	[%r4236+6144], %r4217;
	st.shared.u32 	[%r4236+7168], %r4218;
	st.shared.u32 	[%r4236+8192], %r4219;
	st.shared.u32 	[%r4236+9216], %r4220;
	st.shared.u32 	[%r4236+10240], %r4221;
	st.shared.u32 	[%r4236+11264], %r4222;
	st.shared.u32 	[%r4236+12288], %r4223;
	st.shared.u32 	[%r4236+13312], %r4224;
	st.shared.u32 	[%r4236+14336], %r4225;
	st.shared.u32 	[%r4236+15360], %r4226;
	st.shared.u32 	[%r4236+16384], %r4227;
	st.shared.u32 	[%r4236+17408], %r4228;
	st.shared.u32 	[%r4236+18432], %r4229;
	st.shared.u32 	[%r4236+19456], %r4230;
	st.shared.u32 	[%r4236+20480], %r4231;
	st.shared.u32 	[%r4236+21504], %r4232;
	st.shared.u32 	[%r4236+22528], %r4233;
	bar.sync 	0;
	add.s32 	%r4237, %r4236, %r4234;
	mad.lo.s32 	%r4238, %r4210, 84, %r4237;
	ld.shared.u32 	%r843, [%r4238];
	ld.shared.u32 	%r844, [%r4238+4];
	ld.shared.u32 	%r845, [%r4238+8];
	ld.shared.u32 	%r846, [%r4238+12];
	ld.shared.u32 	%r847, [%r4238+16];
	ld.shared.u32 	%r848, [%r4238+20];
	ld.shared.u32 	%r849, [%r4238+24];
	ld.shared.u32 	%r850, [%r4238+28];
	ld.shared.u32 	%r851, [%r4238+32];
	ld.shared.u32 	%r852, [%r4238+36];
	ld.shared.u32 	%r853, [%r4238+40];
	ld.shared.u32 	%r854, [%r4238+44];
	ld.shared.u32 	%r855, [%r4238+48];
	ld.shared.u32 	%r856, [%r4238+52];
	ld.shared.u32 	%r857, [%r4238+56];
	ld.shared.u32 	%r858, [%r4238+60];
	ld.shared.u32 	%r859, [%r4238+64];
	ld.shared.u32 	%r860, [%r4238+68];
	ld.shared.u32 	%r861, [%r4238+72];
	ld.shared.u32 	%r862, [%r4238+76];
	ld.shared.u32 	%r863, [%r4238+80];
	ld.shared.u32 	%r864, [%r4238+84];
	ld.shared.u32 	%r865, [%r4238+88];
	bar.sync 	0;
	mov.b32 	%r4207, 0;
	st.shared.u32 	[%r4236], %r4207;
	st.shared.u32 	[%r4236+1024], %r4207;
	st.shared.u32 	[%r4236+2048], %r4207;
	st.shared.u32 	[%r4236+3072], %r4207;
	st.shared.u32 	[%r4236+4096], %r4207;
	st.shared.u32 	[%r4236+5120], %r4207;
	st.shared.u32 	[%r4236+6144], %r4207;
	st.shared.u32 	[%r4236+7168], %r4207;
	st.shared.u32 	[%r4236+8192], %r4207;
	st.shared.u32 	[%r4236+9216], %r4207;
	st.shared.u32 	[%r4236+10240], %r4207;
	st.shared.u32 	[%r4236+11264], %r4207;
	st.shared.u32 	[%r4236+12288], %r4207;
	st.shared.u32 	[%r4236+13312], %r4207;
	st.shared.u32 	[%r4236+14336], %r4207;
	st.shared.u32 	[%r4236+15360], %r4207;
	st.shared.u32 	[%r4236+16384], %r4207;
	st.shared.u32 	[%r4236+17408], %r4207;
	st.shared.u32 	[%r4236+18432], %r4207;
	st.shared.u32 	[%r4236+19456], %r4207;
	st.shared.u32 	[%r4236+20480], %r4207;
	st.shared.u32 	[%r4236+21504], %r4207;
	st.shared.u32 	[%r4236+22528], %r4207;
	st.shared.u32 	[%r4236+23552], %r4207;
	st.shared.u32 	[%r4236+24576], %r4207;
	st.shared.u32 	[%r4236+25600], %r4207;
	st.shared.u32 	[%r4236+26624], %r4207;
	st.shared.u32 	[%r4236+27648], %r4207;
	st.shared.u32 	[%r4236+28672], %r4207;
	st.shared.u32 	[%r4236+29696], %r4207;
	st.shared.u32 	[%r4236+30720], %r4207;
	st.shared.u32 	[%r4236+31744], %r4207;
	st.shared.u32 	[%r4236+32768], %r4207;
	// begin inline asm
	bmsk.clamp.b32 %r4108, %r4207, %r786;
	// end inline asm
	// begin inline asm
	shr.b32 %r4111, %r843, %r6349;
	// end inline asm
	and.b32  	%r4239, %r4108, %r4111;
	shl.b32 	%r4240, %r4239, 10;
	and.b32  	%r4241, %r4240, 31744;
	add.s32 	%r4242, %r4236, %r4241;
	shr.u32 	%r4243, %r4239, 4;
	and.b32  	%r4244, %r4243, 268435454;
	add.s32 	%r867, %r4242, %r4244;
	ld.shared.u16 	%rs70, [%r867];
	add.s16 	%rs358, %rs70, 1;
	st.shared.u16 	[%r867], %rs358;
	// begin inline asm
	shr.b32 %r4114, %r844, %r6349;
	// end inline asm
	and.b32  	%r4245, %r4108, %r4114;
	shl.b32 	%r4246, %r4245, 10;
	and.b32  	%r4247, %r4246, 31744;
	add.s32 	%r4248, %r4236, %r4247;
	shr.u32 	%r4249, %r4245, 4;
	and.b32  	%r4250, %r4249, 268435454;
	add.s32 	%r868, %r4248, %r4250;
	ld.shared.u16 	%rs71, [%r868];
	add.s16 	%rs359, %rs71, 1;
	st.shared.u16 	[%r868], %rs359;
	// begin inline asm
	shr.b32 %r4117, %r845, %r6349;
	// end inline asm
	and.b32  	%r4251, %r4108, %r4117;
	shl.b32 	%r4252, %r4251, 10;
	and.b32  	%r4253, %r4252, 31744;
	add.s32 	%r4254, %r4236, %r4253;
	shr.u32 	%r4255, %r4251, 4;
	and.b32  	%r4256, %r4255, 268435454;
	add.s32 	%r869, %r4254, %r4256;
	ld.shared.u16 	%rs72, [%r869];
	add.s16 	%rs360, %rs72, 1;
	st.shared.u16 	[%r869], %rs360;
	// begin inline asm
	shr.b32 %r4120, %r846, %r6349;
	// end inline asm
	and.b32  	%r4257, %r4108, %r4120;
	shl.b32 	%r4258, %r4257, 10;
	and.b32  	%r4259, %r4258, 31744;
	add.s32 	%r4260, %r4236, %r4259;
	shr.u32 	%r4261, %r4257, 4;
	and.b32  	%r4262, %r4261, 268435454;
	add.s32 	%r870, %r4260, %r4262;
	ld.shared.u16 	%rs73, [%r870];
	add.s16 	%rs361, %rs73, 1;
	st.shared.u16 	[%r870], %rs361;
	// begin inline asm
	shr.b32 %r4123, %r847, %r6349;
	// end inline asm
	and.b32  	%r4263, %r4108, %r4123;
	shl.b32 	%r4264, %r4263, 10;
	and.b32  	%r4265, %r4264, 31744;
	add.s32 	%r4266, %r4236, %r4265;
	shr.u32 	%r4267, %r4263, 4;
	and.b32  	%r4268, %r4267, 268435454;
	add.s32 	%r871, %r4266, %r4268;
	ld.shared.u16 	%rs74, [%r871];
	add.s16 	%rs362, %rs74, 1;
	st.shared.u16 	[%r871], %rs362;
	// begin inline asm
	shr.b32 %r4126, %r848, %r6349;
	// end inline asm
	and.b32  	%r4269, %r4108, %r4126;
	shl.b32 	%r4270, %r4269, 10;
	and.b32  	%r4271, %r4270, 31744;
	add.s32 	%r4272, %r4236, %r4271;
	shr.u32 	%r4273, %r4269, 4;
	and.b32  	%r4274, %r4273, 268435454;
	add.s32 	%r872, %r4272, %r4274;
	ld.shared.u16 	%rs75, [%r872];
	add.s16 	%rs363, %rs75, 1;
	st.shared.u16 	[%r872], %rs363;
	// begin inline asm
	shr.b32 %r4129, %r849, %r6349;
	// end inline asm
	and.b32  	%r4275, %r4108, %r4129;
	shl.b32 	%r4276, %r4275, 10;
	and.b32  	%r4277, %r4276, 31744;
	add.s32 	%r4278, %r4236, %r4277;
	shr.u32 	%r4279, %r4275, 4;
	and.b32  	%r4280, %r4279, 268435454;
	add.s32 	%r873, %r4278, %r4280;
	ld.shared.u16 	%rs76, [%r873];
	add.s16 	%rs364, %rs76, 1;
	st.shared.u16 	[%r873], %rs364;
	// begin inline asm
	shr.b32 %r4132, %r850, %r6349;
	// end inline asm
	and.b32  	%r4281, %r4108, %r4132;
	shl.b32 	%r4282, %r4281, 10;
	and.b32  	%r4283, %r4282, 31744;
	add.s32 	%r4284, %r4236, %r4283;
	shr.u32 	%r4285, %r4281, 4;
	and.b32  	%r4286, %r4285, 268435454;
	add.s32 	%r874, %r4284, %r4286;
	ld.shared.u16 	%rs77, [%r874];
	add.s16 	%rs365, %rs77, 1;
	st.shared.u16 	[%r874], %rs365;
	// begin inline asm
	shr.b32 %r4135, %r851, %r6349;
	// end inline asm
	and.b32  	%r4287, %r4108, %r4135;
	shl.b32 	%r4288, %r4287, 10;
	and.b32  	%r4289, %r4288, 31744;
	add.s32 	%r4290, %r4236, %r4289;
	shr.u32 	%r4291, %r4287, 4;
	and.b32  	%r4292, %r4291, 268435454;
	add.s32 	%r875, %r4290, %r4292;
	ld.shared.u16 	%rs78, [%r875];
	add.s16 	%rs366, %rs78, 1;
	st.shared.u16 	[%r875], %rs366;
	// begin inline asm
	shr.b32 %r4138, %r852, %r6349;
	// end inline asm
	and.b32  	%r4293, %r4108, %r4138;
	shl.b32 	%r4294, %r4293, 10;
	and.b32  	%r4295, %r4294, 31744;
	add.s32 	%r4296, %r4236, %r4295;
	shr.u32 	%r4297, %r4293, 4;
	and.b32  	%r4298, %r4297, 268435454;
	add.s32 	%r876, %r4296, %r4298;
	ld.shared.u16 	%rs79, [%r876];
	add.s16 	%rs367, %rs79, 1;
	st.shared.u16 	[%r876], %rs367;
	// begin inline asm
	shr.b32 %r4141, %r853, %r6349;
	// end inline asm
	and.b32  	%r4299, %r4108, %r4141;
	shl.b32 	%r4300, %r4299, 10;
	and.b32  	%r4301, %r4300, 31744;
	add.s32 	%r4302, %r4236, %r4301;
	shr.u32 	%r4303, %r4299, 4;
	and.b32  	%r4304, %r4303, 268435454;
	add.s32 	%r877, %r4302, %r4304;
	ld.shared.u16 	%rs80, [%r877];
	add.s16 	%rs368, %rs80, 1;
	st.shared.u16 	[%r877], %rs368;
	// begin inline asm
	shr.b32 %r4144, %r854, %r6349;
	// end inline asm
	and.b32  	%r4305, %r4108, %r4144;
	shl.b32 	%r4306, %r4305, 10;
	and.b32  	%r4307, %r4306, 31744;
	add.s32 	%r4308, %r4236, %r4307;
	shr.u32 	%r4309, %r4305, 4;
	and.b32  	%r4310, %r4309, 268435454;
	add.s32 	%r878, %r4308, %r4310;
	ld.shared.u16 	%rs81, [%r878];
	add.s16 	%rs369, %rs81, 1;
	st.shared.u16 	[%r878], %rs369;
	// begin inline asm
	shr.b32 %r4147, %r855, %r6349;
	// end inline asm
	and.b32  	%r4311, %r4108, %r4147;
	shl.b32 	%r4312, %r4311, 10;
	and.b32  	%r4313, %r4312, 31744;
	add.s32 	%r4314, %r4236, %r4313;
	shr.u32 	%r4315, %r4311, 4;
	and.b32  	%r4316, %r4315, 268435454;
	add.s32 	%r879, %r4314, %r4316;
	ld.shared.u16 	%rs82, [%r879];
	add.s16 	%rs370, %rs82, 1;
	st.shared.u16 	[%r879], %rs370;
	// begin inline asm
	shr.b32 %r4150, %r856, %r6349;
	// end inline asm
	and.b32  	%r4317, %r4108, %r4150;
	shl.b32 	%r4318, %r4317, 10;
	and.b32  	%r4319, %r4318, 31744;
	add.s32 	%r4320, %r4236, %r4319;
	shr.u32 	%r4321, %r4317, 4;
	and.b32  	%r4322, %r4321, 268435454;
	add.s32 	%r880, %r4320, %r4322;
	ld.shared.u16 	%rs83, [%r880];
	add.s16 	%rs371, %rs83, 1;
	st.shared.u16 	[%r880], %rs371;
	// begin inline asm
	shr.b32 %r4153, %r857, %r6349;
	// end inline asm
	and.b32  	%r4323, %r4108, %r4153;
	shl.b32 	%r4324, %r4323, 10;
	and.b32  	%r4325, %r4324, 31744;
	add.s32 	%r4326, %r4236, %r4325;
	shr.u32 	%r4327, %r4323, 4;
	and.b32  	%r4328, %r4327, 268435454;
	add.s32 	%r881, %r4326, %r4328;
	ld.shared.u16 	%rs84, [%r881];
	add.s16 	%rs372, %rs84, 1;
	st.shared.u16 	[%r881], %rs372;
	// begin inline asm
	shr.b32 %r4156, %r858, %r6349;
	// end inline asm
	and.b32  	%r4329, %r4108, %r4156;
	shl.b32 	%r4330, %r4329, 10;
	and.b32  	%r4331, %r4330, 31744;
	add.s32 	%r4332, %r4236, %r4331;
	shr.u32 	%r4333, %r4329, 4;
	and.b32  	%r4334, %r4333, 268435454;
	add.s32 	%r882, %r4332, %r4334;
	ld.shared.u16 	%rs85, [%r882];
	add.s16 	%rs373, %rs85, 1;
	st.shared.u16 	[%r882], %rs373;
	// begin inline asm
	shr.b32 %r4159, %r859, %r6349;
	// end inline asm
	and.b32  	%r4335, %r4108, %r4159;
	shl.b32 	%r4336, %r4335, 10;
	and.b32  	%r4337, %r4336, 31744;
	add.s32 	%r4338, %r4236, %r4337;
	shr.u32 	%r4339, %r4335, 4;
	and.b32  	%r4340, %r4339, 268435454;
	add.s32 	%r883, %r4338, %r4340;
	ld.shared.u16 	%rs86, [%r883];
	add.s16 	%rs374, %rs86, 1;
	st.shared.u16 	[%r883], %rs374;
	// begin inline asm
	shr.b32 %r4162, %r860, %r6349;
	// end inline asm
	and.b32  	%r4341, %r4108, %r4162;
	shl.b32 	%r4342, %r4341, 10;
	and.b32  	%r4343, %r4342, 31744;
	add.s32 	%r4344, %r4236, %r4343;
	shr.u32 	%r4345, %r4341, 4;
	and.b32  	%r4346, %r4345, 268435454;
	add.s32 	%r884, %r4344, %r4346;
	ld.shared.u16 	%rs87, [%r884];
	add.s16 	%rs375, %rs87, 1;
	st.shared.u16 	[%r884], %rs375;
	// begin inline asm
	shr.b32 %r4165, %r861, %r6349;
	// end inline asm
	and.b32  	%r4347, %r4108, %r4165;
	shl.b32 	%r4348, %r4347, 10;
	and.b32  	%r4349, %r4348, 31744;
	add.s32 	%r4350, %r4236, %r4349;
	shr.u32 	%r4351, %r4347, 4;
	and.b32  	%r4352, %r4351, 268435454;
	add.s32 	%r885, %r4350, %r4352;
	ld.shared.u16 	%rs88, [%r885];
	add.s16 	%rs376, %rs88, 1;
	st.shared.u16 	[%r885], %rs376;
	// begin inline asm
	shr.b32 %r4168, %r862, %r6349;
	// end inline asm
	and.b32  	%r4353, %r4108, %r4168;
	shl.b32 	%r4354, %r4353, 10;
	and.b32  	%r4355, %r4354, 31744;
	add.s32 	%r4356, %r4236, %r4355;
	shr.u32 	%r4357, %r4353, 4;
	and.b32  	%r4358, %r4357, 268435454;
	add.s32 	%r886, %r4356, %r4358;
	ld.shared.u16 	%rs89, [%r886];
	add.s16 	%rs377, %rs89, 1;
	st.shared.u16 	[%r886], %rs377;
	// begin inline asm
	shr.b32 %r4171, %r863, %r6349;
	// end inline asm
	and.b32  	%r4359, %r4108, %r4171;
	shl.b32 	%r4360, %r4359, 10;
	and.b32  	%r4361, %r4360, 31744;
	add.s32 	%r4362, %r4236, %r4361;
	shr.u32 	%r4363, %r4359, 4;
	and.b32  	%r4364, %r4363, 268435454;
	add.s32 	%r887, %r4362, %r4364;
	ld.shared.u16 	%rs90, [%r887];
	add.s16 	%rs378, %rs90, 1;
	st.shared.u16 	[%r887], %rs378;
	// begin inline asm
	shr.b32 %r4174, %r864, %r6349;
	// end inline asm
	and.b32  	%r4365, %r4108, %r4174;
	shl.b32 	%r4366, %r4365, 10;
	and.b32  	%r4367, %r4366, 31744;
	add.s32 	%r4368, %r4236, %r4367;
	shr.u32 	%r4369, %r4365, 4;
	and.b32  	%r4370, %r4369, 268435454;
	add.s32 	%r888, %r4368, %r4370;
	ld.shared.u16 	%rs91, [%r888];
	add.s16 	%rs379, %rs91, 1;
	st.shared.u16 	[%r888], %rs379;
	// begin inline asm
	shr.b32 %r4177, %r865, %r6349;
	// end inline asm
	and.b32  	%r4371, %r4108, %r4177;
	shl.b32 	%r4372, %r4371, 10;
	and.b32  	%r4373, %r4372, 31744;
	add.s32 	%r4374, %r4236, %r4373;
	shr.u32 	%r4375, %r4371, 4;
	and.b32  	%r4376, %r4375, 268435454;
	add.s32 	%r889, %r4374, %r4376;
	ld.shared.u16 	%rs92, [%r889];
	add.s16 	%rs380, %rs92, 1;
	st.shared.u16 	[%r889], %rs380;
	bar.sync 	0;
	mad.lo.s32 	%r4377, %r4210, 124, %r4237;
	ld.shared.u32 	%r890, [%r4377];
	ld.shared.u32 	%r4378, [%r4377+4];
	ld.shared.u32 	%r4379, [%r4377+8];
	ld.shared.u32 	%r4380, [%r4377+12];
	ld.shared.u32 	%r4381, [%r4377+16];
	ld.shared.u32 	%r4382, [%r4377+20];
	ld.shared.u32 	%r4383, [%r4377+24];
	ld.shared.u32 	%r4384, [%r4377+28];
	ld.shared.u32 	%r4385, [%r4377+32];
	ld.shared.u32 	%r4386, [%r4377+36];
	ld.shared.u32 	%r4387, [%r4377+40];
	ld.shared.u32 	%r4388, [%r4377+44];
	ld.shared.u32 	%r4389, [%r4377+48];
	ld.shared.u32 	%r4390, [%r4377+52];
	ld.shared.u32 	%r4391, [%r4377+56];
	ld.shared.u32 	%r4392, [%r4377+60];
	ld.shared.u32 	%r4393, [%r4377+64];
	ld.shared.u32 	%r4394, [%r4377+68];
	ld.shared.u32 	%r4395, [%r4377+72];
	ld.shared.u32 	%r4396, [%r4377+76];
	ld.shared.u32 	%r4397, [%r4377+80];
	ld.shared.u32 	%r4398, [%r4377+84];
	ld.shared.u32 	%r4399, [%r4377+88];
	ld.shared.u32 	%r4400, [%r4377+92];
	ld.shared.u32 	%r4401, [%r4377+96];
	ld.shared.u32 	%r4402, [%r4377+100];
	ld.shared.u32 	%r4403, [%r4377+104];
	ld.shared.u32 	%r4404, [%r4377+108];
	ld.shared.u32 	%r4405, [%r4377+112];
	ld.shared.u32 	%r4406, [%r4377+116];
	ld.shared.u32 	%r4407, [%r4377+120];
	ld.shared.u32 	%r4408, [%r4377+124];
	ld.shared.u32 	%r4409, [%r4377+128];
	add.s32 	%r891, %r4378, %r890;
	add.s32 	%r892, %r4379, %r891;
	add.s32 	%r893, %r4380, %r892;
	add.s32 	%r894, %r4381, %r893;
	add.s32 	%r895, %r4382, %r894;
	add.s32 	%r896, %r4383, %r895;
	add.s32 	%r897, %r4384, %r896;
	add.s32 	%r898, %r4385, %r897;
	add.s32 	%r899, %r4386, %r898;
	add.s32 	%r900, %r4387, %r899;
	add.s32 	%r901, %r4388, %r900;
	add.s32 	%r902, %r4389, %r901;
	add.s32 	%r903, %r4390, %r902;
	add.s32 	%r904, %r4391, %r903;
	add.s32 	%r905, %r4392, %r904;
	add.s32 	%r906, %r4393, %r905;
	add.s32 	%r907, %r4394, %r906;
	add.s32 	%r908, %r4395, %r907;
	add.s32 	%r909, %r4396, %r908;
	add.s32 	%r910, %r4397, %r909;
	add.s32 	%r911, %r4398, %r910;
	add.s32 	%r912, %r4399, %r911;
	add.s32 	%r913, %r4400, %r912;
	add.s32 	%r914, %r4401, %r913;
	add.s32 	%r915, %r4402, %r914;
	add.s32 	%r916, %r4403, %r915;
	add.s32 	%r917, %r4404, %r916;
	add.s32 	%r918, %r4405, %r917;
	add.s32 	%r919, %r4406, %r918;
	add.s32 	%r920, %r4407, %r919;
	add.s32 	%r921, %r4408, %r920;
	add.s32 	%r4184, %r4409, %r921;
	mov.b32 	%r4182, 1;
	mov.b32 	%r4209, -1;
	// begin inline asm
	{  .reg .u32 r0;  .reg .pred p;  shfl.sync.up.b32 r0|p, %r4184, %r4182, %r4207, %r4209;  @p add.u32 r0, r0, %r4184;  mov.u32 %r4180, r0;}
	// end inline asm
	mov.b32 	%r4188, 2;
	// begin inline asm
	{  .reg .u32 r0;  .reg .pred p;  shfl.sync.up.b32 r0|p, %r4180, %r4188, %r4207, %r4209;  @p add.u32 r0, r0, %r4180;  mov.u32 %r4186, r0;}
	// end inline asm
	mov.b32 	%r4194, 4;
	// begin inline asm
	{  .reg .u32 r0;  .reg .pred p;  shfl.sync.up.b32 r0|p, %r4186, %r4194, %r4207, %r4209;  @p add.u32 r0, r0, %r4186;  mov.u32 %r4192, r0;}
	// end inline asm
	mov.b32 	%r4200, 8;
	// begin inline asm
	{  .reg .u32 r0;  .reg .pred p;  shfl.sync.up.b32 r0|p, %r4192, %r4200, %r4207, %r4209;  @p add.u32 r0, r0, %r4192;  mov.u32 %r4198, r0;}
	// end inline asm
	mov.b32 	%r4206, 16;
	// begin inline asm
	{  .reg .u32 r0;  .reg .pred p;  shfl.sync.up.b32 r0|p, %r4198, %r4206, %r4207, %r4209;  @p add.u32 r0, r0, %r4198;  mov.u32 %r4204, r0;}
	// end inline asm
	@%p253 bra 	$L__BB17_450;
	mov.u32 	%r4410, %tid.x;
	shr.u32 	%r4411, %r4410, 3;
	and.b32  	%r4412, %r4411, 124;
	mov.u32 	%r4413, _ZZN3cub18CUB_300001_SM_10006detail14segmented_sort33DeviceSegmentedSortFallbackKernelILNS0_9SortOrderE0ENS2_10policy_hubIjNS0_8NullTypeEE9Policy860EjS6_PmS9_lEEvPKT1_PSA_NS1_20device_double_bufferISA_EEPKT2_PSG_NSE_ISG_EET3_T4_E12temp_storage;
	add.s32 	%r4414, %r4413, %r4412;
	st.shared.u32 	[%r4414+33792], %r4204;
$L__BB17_450:
	sub.s32 	%r4415, %r4204, %r4184;
	mov.u32 	%r4416, %tid.x;
	setp.ne.s32 	%p254, %r1760, 0;
	setp.gt.u32 	%p255, %r4416, 31;
	shr.u32 	%r4417, %r4416, 5;
	setp.eq.s32 	%p256, %r4417, 7;
	setp.eq.s32 	%p257, %r4417, 6;
	setp.eq.s32 	%p258, %r4417, 5;
	setp.eq.s32 	%p259, %r4417, 4;
	setp.eq.s32 	%p260, %r4417, 3;
	setp.eq.s32 	%p261, %r4417, 2;
	setp.eq.s32 	%p262, %r4417, 1;
	bar.sync 	0;
	ld.shared.v4.u32 	{%r4418, %r4419, %r4420, %r4421}, [_ZZN3cub18CUB_300001_SM_10006detail14segmented_sort33DeviceSegmentedSortFallbackKernelILNS0_9SortOrderE0ENS2_10policy_hubIjNS0_8NullTypeEE9Policy860EjS6_PmS9_lEEvPKT1_PSA_NS1_20device_double_bufferISA_EEPKT2_PSG_NSE_ISG_EET3_T4_E12temp_storage+33792];
	selp.b32 	%r4422, %r4418, %r6440, %p262;
	add.s32 	%r4423, %r4419, %r4418;
	selp.b32 	%r4424, %r4423, %r4422, %p261;
	add.s32 	%r4425, %r4423, %r4420;
	selp.b32 	%r4426, %r4425, %r4424, %p260;
	add.s32 	%r4427, %r4425, %r4421;
	selp.b32 	%r4428, %r4427, %r4426, %p259;
	ld.shared.v4.u32 	{%r4429, %r4430, %r4431, %r4432}, [_ZZN3cub18CUB_300001_SM_10006detail14segmented_sort33DeviceSegmentedSortFallbackKernelILNS0_9SortOrderE0ENS2_10policy_hubIjNS0_8NullTypeEE9Policy860EjS6_PmS9_lEEvPKT1_PSA_NS1_20device_double_bufferISA_EEPKT2_PSG_NSE_ISG_EET3_T4_E12temp_storage+33808];
	add.s32 	%r4433, %r4427, %r4429;
	selp.b32 	%r4434, %r4433, %r4428, %p258;
	add.s32 	%r4435, %r4433, %r4430;
	selp.b32 	%r4436, %r4435, %r4434, %p257;
	add.s32 	%r4437, %r4435, %r4431;
	selp.b32 	%r6440, %r4437, %r4436, %p256;
	add.s32 	%r925, %r4437, %r4432;
	selp.b32 	%r4438, %r4415, 0, %p254;
	add.s32 	%r4439, %r6440, %r4438;
	selp.b32 	%r6382, %r4439, %r4415, %p255;
	or.pred  	%p263, %p255, %p254;
	@%p263 bra 	$L__BB17_452;
	shl.b32 	%r6382, %r925, 16;
	st.shared.u32 	[_ZZN3cub18CUB_300001_SM_10006detail14segmented_sort33DeviceSegmentedSortFallbackKernelILNS0_9SortOrderE0ENS2_10policy_hubIjNS0_8NullTypeEE9Policy860EjS6_PmS9_lEEvPKT1_PSA_NS1_20device_double_bufferISA_EEPKT2_PSG_NSE_ISG_EET3_T4_E12temp_storage+33832], %r6382;
$L__BB17_452:
	mov.u32 	%r4440, %tid.x;
	cvt.u64.u32 	%rd217, %r4440;
	setp.gt.u32 	%p264, %r4440, 63;
	setp.eq.s32 	%p265, %r4440, 0;
	bar.sync 	0;
	mov.u32 	%r4441, _ZZN3cub18CUB_300001_SM_10006detail14segmented_sort33DeviceSegmentedSortFallbackKernelILNS0_9SortOrderE0ENS2_10policy_hubIjNS0_8NullTypeEE9Policy860EjS6_PmS9_lEEvPKT1_PSA_NS1_20device_double_bufferISA_EEPKT2_PSG_NSE_ISG_EET3_T4_E12temp_storage;
	ld.shared.u32 	%r4442, [_ZZN3cub18CUB_300001_SM_10006detail14segmented_sort33DeviceSegmentedSortFallbackKernelILNS0_9SortOrderE0ENS2_10policy_hubIjNS0_8NullTypeEE9Policy860EjS6_PmS9_lEEvPKT1_PSA_NS1_20device_double_bufferISA_EEPKT2_PSG_NSE_ISG_EET3_T4_E12temp_storage+33832];
	selp.b32 	%r4443, 0, %r4442, %p265;
	add.s32 	%r4444, %r6382, %r4443;
	add.s32 	%r4445, %r890, %r4444;
	add.s32 	%r4446, %r891, %r4444;
	add.s32 	%r4447, %r892, %r4444;
	add.s32 	%r4448, %r893, %r4444;
	add.s32 	%r4449, %r894, %r4444;
	add.s32 	%r4450, %r895, %r4444;
	add.s32 	%r4451, %r896, %r4444;
	add.s32 	%r4452, %r897, %r4444;
	add.s32 	%r4453, %r898, %r4444;
	add.s32 	%r4454, %r899, %r4444;
	add.s32 	%r4455, %r900, %r4444;
	add.s32 	%r4456, %r901, %r4444;
	add.s32 	%r4457, %r902, %r4444;
	add.s32 	%r4458, %r903, %r4444;
	add.s32 	%r4459, %r904, %r4444;
	add.s32 	%r4460, %r905, %r4444;
	add.s32 	%r4461, %r906, %r4444;
	add.s32 	%r4462, %r907, %r4444;
	add.s32 	%r4463, %r908, %r4444;
	add.s32 	%r4464, %r909, %r4444;
	add.s32 	%r4465, %r910, %r4444;
	add.s32 	%r4466, %r911, %r4444;
	add.s32 	%r4467, %r912, %r4444;
	add.s32 	%r4468, %r913, %r4444;
	add.s32 	%r4469, %r914, %r4444;
	add.s32 	%r4470, %r915, %r4444;
	add.s32 	%r4471, %r916, %r4444;
	add.s32 	%r4472, %r917, %r4444;
	add.s32 	%r4473, %r918, %r4444;
	add.s32 	%r4474, %r919, %r4444;
	add.s32 	%r4475, %r920, %r4444;
	add.s32 	%r4476, %r921, %r4444;
	shl.b32 	%r4477, %r4440, 2;
	add.s32 	%r929, %r4441, %r4477;
	add.s32 	%r930, %r929, %r4477;
	mad.lo.s32 	%r4478, %r4440, 124, %r930;
	st.shared.u32 	[%r4478], %r4444;
	st.shared.u32 	[%r4478+4], %r4445;
	st.shared.u32 	[%r4478+8], %r4446;
	st.shared.u32 	[%r4478+12], %r4447;
	st.shared.u32 	[%r4478+16], %r4448;
	st.shared.u32 	[%r4478+20], %r4449;
	st.shared.u32 	[%r4478+24], %r4450;
	st.shared.u32 	[%r4478+28], %r4451;
	st.shared.u32 	[%r4478+32], %r4452;
	st.shared.u32 	[%r4478+36], %r4453;
	st.shared.u32 	[%r4478+40], %r4454;
	st.shared.u32 	[%r4478+44], %r4455;
	st.shared.u32 	[%r4478+48], %r4456;
	st.shared.u32 	[%r4478+52], %r4457;
	st.shared.u32 	[%r4478+56], %r4458;
	st.shared.u32 	[%r4478+60], %r4459;
	st.shared.u32 	[%r4478+64], %r4460;
	st.shared.u32 	[%r4478+68], %r4461;
	st.shared.u32 	[%r4478+72], %r4462;
	st.shared.u32 	[%r4478+76], %r4463;
	st.shared.u32 	[%r4478+80], %r4464;
	st.shared.u32 	[%r4478+84], %r4465;
	st.shared.u32 	[%r4478+88], %r4466;
	st.shared.u32 	[%r4478+92], %r4467;
	st.shared.u32 	[%r4478+96], %r4468;
	st.shared.u32 	[%r4478+100], %r4469;
	st.shared.u32 	[%r4478+104], %r4470;
	st.shared.u32 	[%r4478+108], %r4471;
	st.shared.u32 	[%r4478+112], %r4472;
	st.shared.u32 	[%r4478+116], %r4473;
	st.shared.u32 	[%r4478+120], %r4474;
	st.shared.u32 	[%r4478+124], %r4475;
	st.shared.u32 	[%r4478+128], %r4476;
	bar.sync 	0;
	cvt.u32.u16 	%r4479, %rs70;
	ld.shared.u16 	%r4480, [%r867];
	add.s32 	%r931, %r4480, %r4479;
	cvt.u32.u16 	%r4481, %rs71;
	ld.shared.u16 	%r4482, [%r868];
	add.s32 	%r932, %r4482, %r4481;
	cvt.u32.u16 	%r4483, %rs72;
	ld.shared.u16 	%r4484, [%r869];
	add.s32 	%r933, %r4484, %r4483;
	cvt.u32.u16 	%r4485, %rs73;
	ld.shared.u16 	%r4486, [%r870];
	add.s32 	%r934, %r4486, %r4485;
	cvt.u32.u16 	%r4487, %rs74;
	ld.shared.u16 	%r4488, [%r871];
	add.s32 	%r935, %r4488, %r4487;
	cvt.u32.u16 	%r4489, %rs75;
	ld.shared.u16 	%r4490, [%r872];
	add.s32 	%r936, %r4490, %r4489;
	cvt.u32.u16 	%r4491, %rs76;
	ld.shared.u16 	%r4492, [%r873];
	add.s32 	%r937, %r4492, %r4491;
	cvt.u32.u16 	%r4493, %rs77;
	ld.shared.u16 	%r4494, [%r874];
	add.s32 	%r938, %r4494, %r4493;
	cvt.u32.u16 	%r4495, %rs78;
	ld.shared.u16 	%r4496, [%r875];
	add.s32 	%r939, %r4496, %r4495;
	cvt.u32.u16 	%r4497, %rs79;
	ld.shared.u16 	%r4498, [%r876];
	add.s32 	%r940, %r4498, %r4497;
	cvt.u32.u16 	%r4499, %rs80;
	ld.shared.u16 	%r4500, [%r877];
	add.s32 	%r941, %r4500, %r4499;
	cvt.u32.u16 	%r4501, %rs81;
	ld.shared.u16 	%r4502, [%r878];
	add.s32 	%r942, %r4502, %r4501;
	cvt.u32.u16 	%r4503, %rs82;
	ld.shared.u16 	%r4504, [%r879];
	add.s32 	%r943, %r4504, %r4503;
	cvt.u32.u16 	%r4505, %rs83;
	ld.shared.u16 	%r4506, [%r880];
	add.s32 	%r944, %r4506, %r4505;
	cvt.u32.u16 	%r4507, %rs84;
	ld.shared.u16 	%r4508, [%r881];
	add.s32 	%r945, %r4508, %r4507;
	cvt.u32.u16 	%r4509, %rs85;
	ld.shared.u16 	%r4510, [%r882];
	add.s32 	%r946, %r4510, %r4509;
	cvt.u32.u16 	%r4511, %rs86;
	ld.shared.u16 	%r4512, [%r883];
	add.s32 	%r947, %r4512, %r4511;
	cvt.u32.u16 	%r4513, %rs87;
	ld.shared.u16 	%r4514, [%r884];
	add.s32 	%r948, %r4514, %r4513;
	cvt.u32.u16 	%r4515, %rs88;
	ld.shared.u16 	%r4516, [%r885];
	add.s32 	%r949, %r4516, %r4515;
	cvt.u32.u16 	%r4517, %rs89;
	ld.shared.u16 	%r4518, [%r886];
	add.s32 	%r950, %r4518, %r4517;
	cvt.u32.u16 	%r4519, %rs90;
	ld.shared.u16 	%r4520, [%r887];
	add.s32 	%r951, %r4520, %r4519;
	cvt.u32.u16 	%r4521, %rs91;
	ld.shared.u16 	%r4522, [%r888];
	add.s32 	%r952, %r4522, %r4521;
	cvt.u32.u16 	%r4523, %rs92;
	ld.shared.u16 	%r4524, [%r889];
	add.s32 	%r953, %r4524, %r4523;
	@%p264 bra 	$L__BB17_454;
	cvt.u32.u64 	%r4525, %rd217;
	shl.b32 	%r4526, %r4525, 10;
	and.b32  	%r4527, %r4526, 31744;
	add.s32 	%r4529, %r4441, %r4527;
	shr.u32 	%r4530, %r4525, 4;
	and.b32  	%r4531, %r4530, 62;
	add.s32 	%r4532, %r4529, %r4531;
	ld.shared.u16 	%r6437, [%r4532];
$L__BB17_454:
	cvt.u32.u64 	%r4533, %rd217;
	setp.gt.u32 	%p266, %r4533, 63;
	bar.sync 	0;
	@%p266 bra 	$L__BB17_456;
	cvt.s64.s32 	%rd1468, %r6437;
	st.shared.u64 	[%r930], %rd1468;
	mov.b32 	%r6384, 5888;
$L__BB17_456:
	setp.gt.u32 	%p267, %r4533, 62;
	bar.sync 	0;
	@%p267 bra 	$L__BB17_458;
	ld.shared.u32 	%r6384, [%r930+8];
$L__BB17_458:
	setp.gt.u32 	%p268, %r4533, 63;
	bar.sync 	0;
	@%p268 bra 	$L__BB17_460;
	cvt.s64.s32 	%rd1469, %r6437;
	sub.s64 	%rd1470, %rd1801, %rd1469;
	st.shared.u64 	[%r930+23552], %rd1470;
	cvt.s64.s32 	%rd1471, %r6384;
	add.s64 	%rd1801, %rd1470, %rd1471;
$L__BB17_460:
	bar.sync 	0;
	shl.b32 	%r4606, %r931, 2;
	add.s32 	%r4608, %r4441, %r4606;
	st.shared.u32 	[%r4608], %r843;
	shl.b32 	%r4609, %r932, 2;
	add.s32 	%r4610, %r4441, %r4609;
	st.shared.u32 	[%r4610], %r844;
	shl.b32 	%r4611, %r933, 2;
	add.s32 	%r4612, %r4441, %r4611;
	st.shared.u32 	[%r4612], %r845;
	shl.b32 	%r4613, %r934, 2;
	add.s32 	%r4614, %r4441, %r4613;
	st.shared.u32 	[%r4614], %r846;
	shl.b32 	%r4615, %r935, 2;
	add.s32 	%r4616, %r4441, %r4615;
	st.shared.u32 	[%r4616], %r847;
	shl.b32 	%r4617, %r936, 2;
	add.s32 	%r4618, %r4441, %r4617;
	st.shared.u32 	[%r4618], %r848;
	shl.b32 	%r4619, %r937, 2;
	add.s32 	%r4620, %r4441, %r4619;
	st.shared.u32 	[%r4620], %r849;
	shl.b32 	%r4621, %r938, 2;
	add.s32 	%r4622, %r4441, %r4621;
	st.shared.u32 	[%r4622], %r850;
	shl.b32 	%r4623, %r939, 2;
	add.s32 	%r4624, %r4441, %r4623;
	st.shared.u32 	[%r4624], %r851;
	shl.b32 	%r4625, %r940, 2;
	add.s32 	%r4626, %r4441, %r4625;
	st.shared.u32 	[%r4626], %r852;
	shl.b32 	%r4627, %r941, 2;
	add.s32 	%r4628, %r4441, %r4627;
	st.shared.u32 	[%r4628], %r853;
	shl.b32 	%r4629, %r942, 2;
	add.s32 	%r4630, %r4441, %r4629;
	st.shared.u32 	[%r4630], %r854;
	shl.b32 	%r4631, %r943, 2;
	add.s32 	%r4632, %r4441, %r4631;
	st.shared.u32 	[%r4632], %r855;
	shl.b32 	%r4633, %r944, 2;
	add.s32 	%r4634, %r4441, %r4633;
	st.shared.u32 	[%r4634], %r856;
	shl.b32 	%r4635, %r945, 2;
	add.s32 	%r4636, %r4441, %r4635;
	st.shared.u32 	[%r4636], %r857;
	shl.b32 	%r4637, %r946, 2;
	add.s32 	%r4638, %r4441, %r4637;
	st.shared.u32 	[%r4638], %r858;
	shl.b32 	%r4639, %r947, 2;
	add.s32 	%r4640, %r4441, %r4639;
	st.shared.u32 	[%r4640], %r859;
	shl.b32 	%r4641, %r948, 2;
	add.s32 	%r4642, %r4441, %r4641;
	st.shared.u32 	[%r4642], %r860;
	shl.b32 	%r4643, %r949, 2;
	add.s32 	%r4644, %r4441, %r4643;
	st.shared.u32 	[%r4644], %r861;
	shl.b32 	%r4645, %r950, 2;
	add.s32 	%r4646, %r4441, %r4645;
	st.shared.u32 	[%r4646], %r862;
	shl.b32 	%r4647, %r951, 2;
	add.s32 	%r4648, %r4441, %r4647;
	st.shared.u32 	[%r4648], %r863;
	shl.b32 	%r4649, %r952, 2;
	add.s32 	%r4650, %r4441, %r4649;
	st.shared.u32 	[%r4650], %r864;
	shl.b32 	%r4651, %r953, 2;
	add.s32 	%r4652, %r4441, %r4651;
	st.shared.u32 	[%r4652], %r865;
	bar.sync 	0;
	ld.shared.u32 	%r4538, [%r929];
	// begin inline asm
	shr.b32 %r4537, %r4538, %r6349;
	// end inline asm
	and.b32  	%r4653, %r4108, %r4537;
	shl.b32 	%r4654, %r4653, 3;
	add.s32 	%r4655, %r4441, 23552;
	add.s32 	%r4656, %r4655, %r4654;
	ld.shared.u64 	%rd1472, [%r4656];
	add.s64 	%rd1473, %rd1472, %rd217;
	shl.b64 	%rd1474, %rd1473, 2;
	add.s64 	%rd1475, %rd112, %rd1474;
	st.global.u32 	[%rd1475], %r4538;
	ld.shared.u32 	%r4541, [%r929+1024];
	// begin inline asm
	shr.b32 %r4540, %r4541, %r6349;
	// end inline asm
	and.b32  	%r4657, %r4108, %r4540;
	shl.b32 	%r4658, %r4657, 3;
	add.s32 	%r4659, %r4655, %r4658;
	ld.shared.u64 	%rd1476, [%r4659];
	add.s64 	%rd1477, %rd1476, %rd217;
	shl.b64 	%rd1478, %rd1477, 2;
	add.s64 	%rd1479, %rd112, %rd1478;
	st.global.u32 	[%rd1479+1024], %r4541;
	ld.shared.u32 	%r4544, [%r929+2048];
	// begin inline asm
	shr.b32 %r4543, %r4544, %r6349;
	// end inline asm
	and.b32  	%r4660, %r4108, %r4543;
	shl.b32 	%r4661, %r4660, 3;
	add.s32 	%r4662, %r4655, %r4661;
	ld.shared.u64 	%rd1480, [%r4662];
	add.s64 	%rd1481, %rd1480, %rd217;
	shl.b64 	%rd1482, %rd1481, 2;
	add.s64 	%rd1483, %rd112, %rd1482;
	st.global.u32 	[%rd1483+2048], %r4544;
	ld.shared.u32 	%r4547, [%r929+3072];
	// begin inline asm
	shr.b32 %r4546, %r4547, %r6349;
	// end inline asm
	and.b32  	%r4663, %r4108, %r4546;
	shl.b32 	%r4664, %r4663, 3;
	add.s32 	%r4665, %r4655, %r4664;
	ld.shared.u64 	%rd1484, [%r4665];
	add.s64 	%rd1485, %rd1484, %rd217;
	shl.b64 	%rd1486, %rd1485, 2;
	add.s64 	%rd1487, %rd112, %rd1486;
	st.global.u32 	[%rd1487+3072], %r4547;
	ld.shared.u32 	%r4550, [%r929+4096];
	// begin inline asm
	shr.b32 %r4549, %r4550, %r6349;
	// end inline asm
	and.b32  	%r4666, %r4108, %r4549;
	shl.b32 	%r4667, %r4666, 3;
	add.s32 	%r4668, %r4655, %r4667;
	ld.shared.u64 	%rd1488, [%r4668];
	add.s64 	%rd1489, %rd1488, %rd217;
	shl.b64 	%rd1490, %rd1489, 2;
	add.s64 	%rd1491, %rd112, %rd1490;
	st.global.u32 	[%rd1491+4096], %r4550;
	ld.shared.u32 	%r4553, [%r929+5120];
	// begin inline asm
	shr.b32 %r4552, %r4553, %r6349;
	// end inline asm
	and.b32  	%r4669, %r4108, %r4552;
	shl.b32 	%r4670, %r4669, 3;
	add.s32 	%r4671, %r4655, %r4670;
	ld.shared.u64 	%rd1492, [%r4671];
	add.s64 	%rd1493, %rd1492, %rd217;
	shl.b64 	%rd1494, %rd1493, 2;
	add.s64 	%rd1495, %rd112, %rd1494;
	st.global.u32 	[%rd1495+5120], %r4553;
	ld.shared.u32 	%r4556, [%r929+6144];
	// begin inline asm
	shr.b32 %r4555, %r4556, %r6349;
	// end inline asm
	and.b32  	%r4672, %r4108, %r4555;
	shl.b32 	%r4673, %r4672, 3;
	add.s32 	%r4674, %r4655, %r4673;
	ld.shared.u64 	%rd1496, [%r4674];
	add.s64 	%rd1497, %rd1496, %rd217;
	shl.b64 	%rd1498, %rd1497, 2;
	add.s64 	%rd1499, %rd112, %rd1498;
	st.global.u32 	[%rd1499+6144], %r4556;
	ld.shared.u32 	%r4559, [%r929+7168];
	// begin inline asm
	shr.b32 %r4558, %r4559, %r6349;
	// end inline asm
	and.b32  	%r4675, %r4108, %r4558;
	shl.b32 	%r4676, %r4675, 3;
	add.s32 	%r4677, %r4655, %r4676;
	ld.shared.u64 	%rd1500, [%r4677];
	add.s64 	%rd1501, %rd1500, %rd217;
	shl.b64 	%rd1502, %rd1501, 2;
	add.s64 	%rd1503, %rd112, %rd1502;
	st.global.u32 	[%rd1503+7168], %r4559;
	ld.shared.u32 	%r4562, [%r929+8192];
	// begin inline asm
	shr.b32 %r4561, %r4562, %r6349;
	// end inline asm
	and.b32  	%r4678, %r4108, %r4561;
	shl.b32 	%r4679, %r4678, 3;
	add.s32 	%r4680, %r4655, %r4679;
	ld.shared.u64 	%rd1504, [%r4680];
	add.s64 	%rd1505, %rd1504, %rd217;
	shl.b64 	%rd1506, %rd1505, 2;
	add.s64 	%rd1507, %rd112, %rd1506;
	st.global.u32 	[%rd1507+8192], %r4562;
	ld.shared.u32 	%r4565, [%r929+9216];
	// begin inline asm
	shr.b32 %r4564, %r4565, %r6349;
	// end inline asm
	and.b32  	%r4681, %r4108, %r4564;
	shl.b32 	%r4682, %r4681, 3;
	add.s32 	%r4683, %r4655, %r4682;
	ld.shared.u64 	%rd1508, [%r4683];
	add.s64 	%rd1509, %rd1508, %rd217;
	shl.b64 	%rd1510, %rd1509, 2;
	add.s64 	%rd1511, %rd112, %rd1510;
	st.global.u32 	[%rd1511+9216], %r4565;
	ld.shared.u32 	%r4568, [%r929+10240];
	// begin inline asm
	shr.b32 %r4567, %r4568, %r6349;
	// end inline asm
	and.b32  	%r4684, %r4108, %r4567;
	shl.b32 	%r4685, %r4684, 3;
	add.s32 	%r4686, %r4655, %r4685;
	ld.shared.u64 	%rd1512, [%r4686];
	add.s64 	%rd1513, %rd1512, %rd217;
	shl.b64 	%rd1514, %rd1513, 2;
	add.s64 	%rd1515, %rd112, %rd1514;
	st.global.u32 	[%rd1515+10240], %r4568;
	ld.shared.u32 	%r4571, [%r929+11264];
	// begin inline asm
	shr.b32 %r4570, %r4571, %r6349;
	// end inline asm
	and.b32  	%r4687, %r4108, %r4570;
	shl.b32 	%r4688, %r4687, 3;
	add.s32 	%r4689, %r4655, %r4688;
	ld.shared.u64 	%rd1516, [%r4689];
	add.s64 	%rd1517, %rd1516, %rd217;
	shl.b64 	%rd1518, %rd1517, 2;
	add.s64 	%rd1519, %rd112, %rd1518;
	st.global.u32 	[%rd1519+11264], %r4571;
	ld.shared.u32 	%r4574, [%r929+12288];
	// begin inline asm
	shr.b32 %r4573, %r4574, %r6349;
	// end inline asm
	and.b32  	%r4690, %r4108, %r4573;
	shl.b32 	%r4691, %r4690, 3;
	add.s32 	%r4692, %r4655, %r4691;
	ld.shared.u64 	%rd1520, [%r4692];
	add.s64 	%rd1521, %rd1520, %rd217;
	shl.b64 	%rd1522, %rd1521, 2;
	add.s64 	%rd1523, %rd112, %rd1522;
	st.global.u32 	[%rd1523+12288], %r4574;
	ld.shared.u32 	%r4577, [%r929+13312];
	// begin inline asm
	shr.b32 %r4576, %r4577, %r6349;
	// end inline asm
	and.b32  	%r4693, %r4108, %r4576;
	shl.b32 	%r4694, %r4693, 3;
	add.s32 	%r4695, %r4655, %r4694;
	ld.shared.u64 	%rd1524, [%r4695];
	add.s64 	%rd1525, %rd1524, %rd217;
	shl.b64 	%rd1526, %rd1525, 2;
	add.s64 	%rd1527, %rd112, %rd1526;
	st.global.u32 	[%rd1527+13312], %r4577;
	ld.shared.u32 	%r4580, [%r929+14336];
	// begin inline asm
	shr.b32 %r4579, %r4580, %r6349;
	// end inline asm
	and.b32  	%r4696, %r4108, %r4579;
	shl.b32 	%r4697, %r4696, 3;
	add.s32 	%r4698, %r4655, %r4697;
	ld.shared.u64 	%rd1528, [%r4698];
	add.s64 	%rd1529, %rd1528, %rd217;
	shl.b64 	%rd1530, %rd1529, 2;
	add.s64 	%rd1531, %rd112, %rd1530;
	st.global.u32 	[%rd1531+14336], %r4580;
	ld.shared.u32 	%r4583, [%r929+15360];
	// begin inline asm
	shr.b32 %r4582, %r4583, %r6349;
	// end inline asm
	and.b32  	%r4699, %r4108, %r4582;
	shl.b32 	%r4700, %r4699, 3;
	add.s32 	%r4701, %r4655, %r4700;
	ld.shared.u64 	%rd1532, [%r4701];
	add.s64 	%rd1533, %rd1532, %rd217;
	shl.b64 	%rd1534, %rd1533, 2;
	add.s64 	%rd1535, %rd112, %rd1534;
	st.global.u32 	[%rd1535+15360], %r4583;
	ld.shared.u32 	%r4586, [%r929+16384];
	// begin inline asm
	shr.b32 %r4585, %r4586, %r6349;
	// end inline asm
	and.b32  	%r4702, %r4108, %r4585;
	shl.b32 	%r4703, %r4702, 3;
	add.s32 	%r4704, %r4655, %r4703;
	ld.shared.u64 	%rd1536, [%r4704];
	add.s64 	%rd1537, %rd1536, %rd217;
	shl.b64 	%rd1538, %rd1537, 2;
	add.s64 	%rd1539, %rd112, %rd1538;
	st.global.u32 	[%rd1539+16384], %r4586;
	ld.shared.u32 	%r4589, [%r929+17408];
	// begin inline asm
	shr.b32 %r4588, %r4589, %r6349;
	// end inline asm
	and.b32  	%r4705, %r4108, %r4588;
	shl.b32 	%r4706, %r4705, 3;
	add.s32 	%r4707, %r4655, %r4706;
	ld.shared.u64 	%rd1540, [%r4707];
	add.s64 	%rd1541, %rd1540, %rd217;
	shl.b64 	%rd1542, %rd1541, 2;
	add.s64 	%rd1543, %rd112, %rd1542;
	st.global.u32 	[%rd1543+17408], %r4589;
	ld.shared.u32 	%r4592, [%r929+18432];
	// begin inline asm
	shr.b32 %r4591, %r4592, %r6349;
	// end inline asm
	and.b32  	%r4708, %r4108, %r4591;
	shl.b32 	%r4709, %r4708, 3;
	add.s32 	%r4710, %r4655, %r4709;
	ld.shared.u64 	%rd1544, [%r4710];
	add.s64 	%rd1545, %rd1544, %rd217;
	shl.b64 	%rd1546, %rd1545, 2;
	add.s64 	%rd1547, %rd112, %rd1546;
	st.global.u32 	[%rd1547+18432], %r4592;
	ld.shared.u32 	%r4595, [%r929+19456];
	// begin inline asm
	shr.b32 %r4594, %r4595, %r6349;
	// end inline asm
	and.b32  	%r4711, %r4108, %r4594;
	shl.b32 	%r4712, %r4711, 3;
	add.s32 	%r4713, %r4655, %r4712;
	ld.shared.u64 	%rd1548, [%r4713];
	add.s64 	%rd1549, %rd1548, %rd217;
	shl.b64 	%rd1550, %rd1549, 2;
	add.s64 	%rd1551, %rd112, %rd1550;
	st.global.u32 	[%rd1551+19456], %r4595;
	ld.shared.u32 	%r4598, [%r929+20480];
	// begin inline asm
	shr.b32 %r4597, %r4598, %r6349;
	// end inline asm
	and.b32  	%r4714, %r4108, %r4597;
	shl.b32 	%r4715, %r4714, 3;
	add.s32 	%r4716, %r4655, %r4715;
	ld.shared.u64 	%rd1552, [%r4716];
	add.s64 	%rd1553, %rd1552, %rd217;
	shl.b64 	%rd1554, %rd1553, 2;
	add.s64 	%rd1555, %rd112, %rd1554;
	st.global.u32 	[%rd1555+20480], %r4598;
	ld.shared.u32 	%r4601, [%r929+21504];
	// begin inline asm
	shr.b32 %r4600, %r4601, %r6349;
	// end inline asm
	and.b32  	%r4717, %r4108, %r4600;
	shl.b32 	%r4718, %r4717, 3;
	add.s32 	%r4719, %r4655, %r4718;
	ld.shared.u64 	%rd1556, [%r4719];
	add.s64 	%rd1557, %rd1556, %rd217;
	shl.b64 	%rd1558, %rd1557, 2;
	add.s64 	%rd1559, %rd112, %rd1558;
	st.global.u32 	[%rd1559+21504], %r4601;
	ld.shared.u32 	%r4604, [%r929+22528];
	// begin inline asm
	shr.b32 %r4603, %r4604, %r6349;
	// end inline asm
	and.b32  	%r4720, %r4108, %r4603;
	shl.b32 	%r4721, %r4720, 3;
	add.s32 	%r4722, %r4655, %r4721;
	ld.shared.u64 	%rd1560, [%r4722];
	add.s64 	%rd1561, %rd1560, %rd217;
	shl.b64 	%rd1562, %rd1561, 2;
	add.s64 	%rd1563, %rd112, %rd1562;
	st.global.u32 	[%rd1563+22528], %r4604;
	add.s64 	%rd1803, %rd1803, 5888;
	bar.sync 	0;
	sub.s64 	%rd1804, %rd4, %rd1803;
	setp.gt.s64 	%p269, %rd1804, 5887;
	@%p269 bra 	$L__BB17_448;
$L__BB17_461:
	setp.ge.s64 	%p270, %rd1803, %rd4;
	@%p270 bra 	$L__BB17_660;
	mov.u32 	%r4724, %tid.x;
	cvt.u64.u32 	%rd225, %r4724;
	mov.b64 	{%r4725, %r4726}, %rd1804;
	shfl.sync.idx.b32	%r962|%p271, %r4725, 0, 31, -1;
	shfl.sync.idx.b32	%r4727|%p272, %r4726, 0, 31, -1;
	setp.ge.s32 	%p273, %r4724, %r962;
	add.s64 	%rd1564, %rd1803, %rd225;
	shl.b64 	%rd1565, %rd1564, 2;
	add.s64 	%rd226, %rd1753, %rd1565;
	mov.b32 	%r6389, -1;
	@%p273 bra 	$L__BB17_464;
	ld.global.u32 	%r6389, [%rd226];
$L__BB17_464:
	cvt.u32.u64 	%r4729, %rd225;
	add.s32 	%r4730, %r4729, 256;
	setp.ge.s32 	%p274, %r4730, %r962;
	mov.b32 	%r6390, -1;
	@%p274 bra 	$L__BB17_466;
	ld.global.u32 	%r6390, [%rd226+1024];
$L__BB17_466:
	add.s32 	%r4733, %r4729, 512;
	setp.ge.s32 	%p275, %r4733, %r962;
	mov.b32 	%r6391, -1;
	@%p275 bra 	$L__BB17_468;
	ld.global.u32 	%r6391, [%rd226+2048];
$L__BB17_468:
	add.s32 	%r4736, %r4729, 768;
	setp.ge.s32 	%p276, %r4736, %r962;
	mov.b32 	%r6392, -1;
	@%p276 bra 	$L__BB17_470;
	ld.global.u32 	%r6392, [%rd226+3072];
$L__BB17_470:
	or.b32  	%r4739, %r4729, 1024;
	setp.ge.s32 	%p277, %r4739, %r962;
	mov.b32 	%r6393, -1;
	@%p277 bra 	$L__BB17_472;
	ld.global.u32 	%r6393, [%rd226+4096];
$L__BB17_472:
	add.s32 	%r4742, %r4729, 1280;
	setp.ge.s32 	%p278, %r4742, %r962;
	mov.b32 	%r6394, -1;
	@%p278 bra 	$L__BB17_474;
	ld.global.u32 	%r6394, [%rd226+5120];
$L__BB17_474:
	add.s32 	%r4745, %r4729, 1536;
	setp.ge.s32 	%p279, %r4745, %r962;
	mov.b32 	%r6395, -1;
	@%p279 bra 	$L__BB17_476;
	ld.global.u32 	%r6395, [%rd226+6144];
$L__BB17_476:
	add.s32 	%r4748, %r4729, 1792;
	setp.ge.s32 	%p280, %r4748, %r962;
	mov.b32 	%r6396, -1;
	@%p280 bra 	$L__BB17_478;
	ld.global.u32 	%r6396, [%rd226+7168];
$L__BB17_478:
	or.b32  	%r4751, %r4729, 2048;
	setp.ge.s32 	%p281, %r4751, %r962;
	mov.b32 	%r6397, -1;
	@%p281 bra 	$L__BB17_480;
	ld.global.u32 	%r6397, [%rd226+8192];
$L__BB17_480:
	add.s32 	%r4754, %r4729, 2304;
	setp.ge.s32 	%p282, %r4754, %r962;
	mov.b32 	%r6398, -1;
	@%p282 bra 	$L__BB17_482;
	ld.global.u32 	%r6398, [%rd226+9216];
$L__BB17_482:
	add.s32 	%r4757, %r4729, 2560;
	setp.ge.s32 	%p283, %r4757, %r962;
	mov.b32 	%r6399, -1;
	@%p283 bra 	$L__BB17_484;
	ld.global.u32 	%r6399, [%rd226+10240];
$L__BB17_484:
	add.s32 	%r4760, %r4729, 2816;
	setp.ge.s32 	%p284, %r4760, %r962;
	mov.b32 	%r6400, -1;
	@%p284 bra 	$L__BB17_486;
	ld.global.u32 	%r6400, [%rd226+11264];
$L__BB17_486:
	or.b32  	%r4763, %r4729, 3072;
	setp.ge.s32 	%p285, %r4763, %r962;
	mov.b32 	%r6401, -1;
	@%p285 bra 	$L__BB17_488;
	ld.global.u32 	%r6401, [%rd226+12288];
$L__BB17_488:
	add.s32 	%r4766, %r4729, 3328;
	setp.ge.s32 	%p286, %r4766, %r962;
	mov.b32 	%r6402, -1;
	@%p286 bra 	$L__BB17_490;
	ld.global.u32 	%r6402, [%rd226+13312];
$L__BB17_490:
	add.s32 	%r4769, %r4729, 3584;
	setp.ge.s32 	%p287, %r4769, %r962;
	mov.b32 	%r6403, -1;
	@%p287 bra 	$L__BB17_492;
	ld.global.u32 	%r6403, [%rd226+14336];
$L__BB17_492:
	add.s32 	%r4772, %r4729, 3840;
	setp.ge.s32 	%p288, %r4772, %r962;
	mov.b32 	%r6404, -1;
	@%p288 bra 	$L__BB17_494;
	ld.global.u32 	%r6404, [%rd226+15360];
$L__BB17_494:
	or.b32  	%r4775, %r4729, 4096;
	setp.ge.s32 	%p289, %r4775, %r962;
	mov.b32 	%r6405, -1;
	@%p289 bra 	$L__BB17_496;
	ld.global.u32 	%r6405, [%rd226+16384];
$L__BB17_496:
	add.s32 	%r4778, %r4729, 4352;
	setp.ge.s32 	%p290, %r4778, %r962;
	mov.b32 	%r6406, -1;
	@%p290 bra 	$L__BB17_498;
	ld.global.u32 	%r6406, [%rd226+17408];
$L__BB17_498:
	add.s32 	%r4781, %r4729, 4608;
	setp.ge.s32 	%p291, %r4781, %r962;
	mov.b32 	%r6407, -1;
	@%p291 bra 	$L__BB17_500;
	ld.global.u32 	%r6407, [%rd226+18432];
$L__BB17_500:
	add.s32 	%r4784, %r4729, 4864;
	setp.ge.s32 	%p292, %r4784, %r962;
	mov.b32 	%r6408, -1;
	@%p292 bra 	$L__BB17_502;
	ld.global.u32 	%r6408, [%rd226+19456];
$L__BB17_502:
	or.b32  	%r4787, %r4729, 5120;
	setp.ge.s32 	%p293, %r4787, %r962;
	mov.b32 	%r6409, -1;
	@%p293 bra 	$L__BB17_504;
	ld.global.u32 	%r6409, [%rd226+20480];
$L__BB17_504:
	add.s32 	%r4790, %r4729, 5376;
	setp.ge.s32 	%p294, %r4790, %r962;
	mov.b32 	%r6410, -1;
	@%p294 bra 	$L__BB17_506;
	ld.global.u32 	%r6410, [%rd226+21504];
$L__BB17_506:
	add.s32 	%r4793, %r4729, 5632;
	setp.ge.s32 	%p295, %r4793, %r962;
	mov.b32 	%r6411, -1;
	@%p295 bra 	$L__BB17_508;
	ld.global.u32 	%r6411, [%rd226+22528];
$L__BB17_508:
	setp.ne.s32 	%p296, %r1760, 31;
	mov.u32 	%r4896, %tid.x;
	shl.b32 	%r4897, %r4896, 2;
	mov.u32 	%r4898, _ZZN3cub18CUB_300001_SM_10006detail14segmented_sort33DeviceSegmentedSortFallbackKernelILNS0_9SortOrderE0ENS2_10policy_hubIjNS0_8NullTypeEE9Policy860EjS6_PmS9_lEEvPKT1_PSA_NS1_20device_double_bufferISA_EEPKT2_PSG_NSE_ISG_EET3_T4_E12temp_storage;
	add.s32 	%r4899, %r4898, %r4897;
	st.shared.u32 	[%r4899], %r6389;
	st.shared.u32 	[%r4899+1024], %r6390;
	st.shared.u32 	[%r4899+2048], %r6391;
	st.shared.u32 	[%r4899+3072], %r6392;
	st.shared.u32 	[%r4899+4096], %r6393;
	st.shared.u32 	[%r4899+5120], %r6394;
	st.shared.u32 	[%r4899+6144], %r6395;
	st.shared.u32 	[%r4899+7168], %r6396;
	st.shared.u32 	[%r4899+8192], %r6397;
	st.shared.u32 	[%r4899+9216], %r6398;
	st.shared.u32 	[%r4899+10240], %r6399;
	st.shared.u32 	[%r4899+11264], %r6400;
	st.shared.u32 	[%r4899+12288], %r6401;
	st.shared.u32 	[%r4899+13312], %r6402;
	st.shared.u32 	[%r4899+14336], %r6403;
	st.shared.u32 	[%r4899+15360], %r6404;
	st.shared.u32 	[%r4899+16384], %r6405;
	st.shared.u32 	[%r4899+17408], %r6406;
	st.shared.u32 	[%r4899+18432], %r6407;
	st.shared.u32 	[%r4899+19456], %r6408;
	st.shared.u32 	[%r4899+20480], %r6409;
	st.shared.u32 	[%r4899+21504], %r6410;
	st.shared.u32 	[%r4899+22528], %r6411;
	bar.sync 	0;
	add.s32 	%r4900, %r4899, %r4897;
	mad.lo.s32 	%r4901, %r4896, 84, %r4900;
	ld.shared.u32 	%r1009, [%r4901];
	ld.shared.u32 	%r1010, [%r4901+4];
	ld.shared.u32 	%r1011, [%r4901+8];
	ld.shared.u32 	%r1012, [%r4901+12];
	ld.shared.u32 	%r1013, [%r4901+16];
	ld.shared.u32 	%r1014, [%r4901+20];
	ld.shared.u32 	%r1015, [%r4901+24];
	ld.shared.u32 	%r1016, [%r4901+28];
	ld.shared.u32 	%r1017, [%r4901+32];
	ld.shared.u32 	%r1018, [%r4901+36];
	ld.shared.u32 	%r1019, [%r4901+40];
	ld.shared.u32 	%r1020, [%r4901+44];
	ld.shared.u32 	%r1021, [%r4901+48];
	ld.shared.u32 	%r1022, [%r4901+52];
	ld.shared.u32 	%r1023, [%r4901+56];
	ld.shared.u32 	%r1024, [%r4901+60];
	ld.shared.u32 	%r1025, [%r4901+64];
	ld.shared.u32 	%r1026, [%r4901+68];
	ld.shared.u32 	%r1027, [%r4901+72];
	ld.shared.u32 	%r1028, [%r4901+76];
	ld.shared.u32 	%r1029, [%r4901+80];
	ld.shared.u32 	%r1030, [%r4901+84];
	ld.shared.u32 	%r1031, [%r4901+88];
	bar.sync 	0;
	mov.b32 	%r4893, 0;
	st.shared.u32 	[%r4899], %r4893;
	st.shared.u32 	[%r4899+1024], %r4893;
	st.shared.u32 	[%r4899+2048], %r4893;
	st.shared.u32 	[%r4899+3072], %r4893;
	st.shared.u32 	[%r4899+4096], %r4893;
	st.shared.u32 	[%r4899+5120], %r4893;
	st.shared.u32 	[%r4899+6144], %r4893;
	st.shared.u32 	[%r4899+7168], %r4893;
	st.shared.u32 	[%r4899+8192], %r4893;
	st.shared.u32 	[%r4899+9216], %r4893;
	st.shared.u32 	[%r4899+10240], %r4893;
	st.shared.u32 	[%r4899+11264], %r4893;
	st.shared.u32 	[%r4899+12288], %r4893;
	st.shared.u32 	[%r4899+13312], %r4893;
	st.shared.u32 	[%r4899+14336], %r4893;
	st.shared.u32 	[%r4899+15360], %r4893;
	st.shared.u32 	[%r4899+16384], %r4893;
	st.shared.u32 	[%r4899+17408], %r4893;
	st.shared.u32 	[%r4899+18432], %r4893;
	st.shared.u32 	[%r4899+19456], %r4893;
	st.shared.u32 	[%r4899+20480], %r4893;
	st.shared.u32 	[%r4899+21504], %r4893;
	st.shared.u32 	[%r4899+22528], %r4893;
	st.shared.u32 	[%r4899+23552], %r4893;
	st.shared.u32 	[%r4899+24576], %r4893;
	st.shared.u32 	[%r4899+25600], %r4893;
	st.shared.u32 	[%r4899+26624], %r4893;
	st.shared.u32 	[%r4899+27648], %r4893;
	st.shared.u32 	[%r4899+28672], %r4893;
	st.shared.u32 	[%r4899+29696], %r4893;
	st.shared.u32 	[%r4899+30720], %r4893;
	st.shared.u32 	[%r4899+31744], %r4893;
	st.shared.u32 	[%r4899+32768], %r4893;
	// begin inline asm
	bmsk.clamp.b32 %r4794, %r4893, %r786;
	// end inline asm
	// begin inline asm
	shr.b32 %r4797, %r1009, %r6349;
	// end inline asm
	and.b32  	%r4902, %r4794, %r4797;
	shl.b32 	%r4903, %r4902, 10;
	and.b32  	%r4904, %r4903, 31744;
	add.s32 	%r4905, %r4899, %r4904;
	shr.u32 	%r4906, %r4902, 4;
	and.b32  	%r4907, %r4906, 268435454;
	add.s32 	%r1033, %r4905, %r4907;
	ld.shared.u16 	%rs93, [%r1033];
	add.s16 	%rs381, %rs93, 1;
	st.shared.u16 	[%r1033], %rs381;
	// begin inline asm
	shr.b32 %r4800, %r1010, %r6349;
	// end inline asm
	and.b32  	%r4908, %r4794, %r4800;
	shl.b32 	%r4909, %r4908, 10;
	and.b32  	%r4910, %r4909, 31744;
	add.s32 	%r4911, %r4899, %r4910;
	shr.u32 	%r4912, %r4908, 4;
	and.b32  	%r4913, %r4912, 268435454;
	add.s32 	%r1034, %r4911, %r4913;
	ld.shared.u16 	%rs94, [%r1034];
	add.s16 	%rs382, %rs94, 1;
	st.shared.u16 	[%r1034], %rs382;
	// begin inline asm
	shr.b32 %r4803, %r1011, %r6349;
	// end inline asm
	and.b32  	%r4914, %r4794, %r4803;
	shl.b32 	%r4915, %r4914, 10;
	and.b32  	%r4916, %r4915, 31744;
	add.s32 	%r4917, %r4899, %r4916;
	shr.u32 	%r4918, %r4914, 4;
	and.b32  	%r4919, %r4918, 268435454;
	add.s32 	%r1035, %r4917, %r4919;
	ld.shared.u16 	%rs95, [%r1035];
	add.s16 	%rs383, %rs95, 1;
	st.shared.u16 	[%r1035], %rs383;
	// begin inline asm
	shr.b32 %r4806, %r1012, %r6349;
	// end inline asm
	and.b32  	%r4920, %r4794, %r4806;
	shl.b32 	%r4921, %r4920, 10;
	and.b32  	%r4922, %r4921, 31744;
	add.s32 	%r4923, %r4899, %r4922;
	shr.u32 	%r4924, %r4920, 4;
	and.b32  	%r4925, %r4924, 268435454;
	add.s32 	%r1036, %r4923, %r4925;
	ld.shared.u16 	%rs96, [%r1036];
	add.s16 	%rs384, %rs96, 1;
	st.shared.u16 	[%r1036], %rs384;
	// begin inline asm
	shr.b32 %r4809, %r1013, %r6349;
	// end inline asm
	and.b32  	%r4926, %r4794, %r4809;
	shl.b32 	%r4927, %r4926, 10;
	and.b32  	%r4928, %r4927, 31744;
	add.s32 	%r4929, %r4899, %r4928;
	shr.u32 	%r4930, %r4926, 4;
	and.b32  	%r4931, %r4930, 268435454;
	add.s32 	%r1037, %r4929, %r4931;
	ld.shared.u16 	%rs97, [%r1037];
	add.s16 	%rs385, %rs97, 1;
	st.shared.u16 	[%r1037], %rs385;
	// begin inline asm
	shr.b32 %r4812, %r1014, %r6349;
	// end inline asm
	and.b32  	%r4932, %r4794, %r4812;
	shl.b32 	%r4933, %r4932, 10;
	and.b32  	%r4934, %r4933, 31744;
	add.s32 	%r4935, %r4899, %r4934;
	shr.u32 	%r4936, %r4932, 4;
	and.b32  	%r4937, %r4936, 268435454;
	add.s32 	%r1038, %r4935, %r4937;
	ld.shared.u16 	%rs98, [%r1038];
	add.s16 	%rs386, %rs98, 1;
	st.shared.u16 	[%r1038], %rs386;
	// begin inline asm
	shr.b32 %r4815, %r1015, %r6349;
	// end inline asm
	and.b32  	%r4938, %r4794, %r4815;
	shl.b32 	%r4939, %r4938, 10;
	and.b32  	%r4940, %r4939, 31744;
	add.s32 	%r4941, %r4899, %r4940;
	shr.u32 	%r4942, %r4938, 4;
	and.b32  	%r4943, %r4942, 268435454;
	add.s32 	%r1039, %r4941, %r4943;
	ld.shared.u16 	%rs99, [%r1039];
	add.s16 	%rs387, %rs99, 1;
	st.shared.u16 	[%r1039], %rs387;
	// begin inline asm
	shr.b32 %r4818, %r1016, %r6349;
	// end inline asm
	and.b32  	%r4944, %r4794, %r4818;
	shl.b32 	%r4945, %r4944, 10;
	and.b32  	%r4946, %r4945, 31744;
	add.s32 	%r4947, %r4899, %r4946;
	shr.u32 	%r4948, %r4944, 4;
	and.b32  	%r4949, %r4948, 268435454;
	add.s32 	%r1040, %r4947, %r4949;
	ld.shared.u16 	%rs100, [%r1040];
	add.s16 	%rs388, %rs100, 1;
	st.shared.u16 	[%r1040], %rs388;
	// begin inline asm
	shr.b32 %r4821, %r1017, %r6349;
	// end inline asm
	and.b32  	%r4950, %r4794, %r4821;
	shl.b32 	%r4951, %r4950, 10;
	and.b32  	%r4952, %r4951, 31744;
	add.s32 	%r4953, %r4899, %r4952;
	shr.u32 	%r4954, %r4950, 4;
	and.b32  	%r4955, %r4954, 268435454;
	add.s32 	%r1041, %r4953, %r4955;
	ld.shared.u16 	%rs101, [%r1041];
	add.s16 	%rs389, %rs101, 1;
	st.shared.u16 	[%r1041], %rs389;
	// begin inline asm
	shr.b32 %r4824, %r1018, %r6349;
	// end inline asm
	and.b32  	%r4956, %r4794, %r4824;
	shl.b32 	%r4957, %r4956, 10;
	and.b32  	%r4958, %r4957, 31744;
	add.s32 	%r4959, %r4899, %r4958;
	shr.u32 	%r4960, %r4956, 4;
	and.b32  	%r4961, %r4960, 268435454;
	add.s32 	%r1042, %r4959, %r4961;
	ld.shared.u16 	%rs102, [%r1042];
	add.s16 	%rs390, %rs102, 1;
	st.shared.u16 	[%r1042], %rs390;
	// begin inline asm
	shr.b32 %r4827, %r1019, %r6349;
	// end inline asm
	and.b32  	%r4962, %r4794, %r4827;
	shl.b32 	%r4963, %r4962, 10;
	and.b32  	%r4964, %r4963, 31744;
	add.s32 	%r4965, %r4899, %r4964;
	shr.u32 	%r4966, %r4962, 4;
	and.b32  	%r4967, %r4966, 268435454;
	add.s32 	%r1043, %r4965, %r4967;
	ld.shared.u16 	%rs103, [%r1043];
	add.s16 	%rs391, %rs103, 1;
	st.shared.u16 	[%r1043], %rs391;
	// begin inline asm
	shr.b32 %r4830, %r1020, %r6349;
	// end inline asm
	and.b32  	%r4968, %r4794, %r4830;
	shl.b32 	%r4969, %r4968, 10;
	and.b32  	%r4970, %r4969, 31744;
	add.s32 	%r4971, %r4899, %r4970;
	shr.u32 	%r4972, %r4968, 4;
	and.b32  	%r4973, %r4972, 268435454;
	add.s32 	%r1044, %r4971, %r4973;
	ld.shared.u16 	%rs104, [%r1044];
	add.s16 	%rs392, %rs104, 1;
	st.shared.u16 	[%r1044], %rs392;
	// begin inline asm
	shr.b32 %r4833, %r1021, %r6349;
	// end inline asm
	and.b32  	%r4974, %r4794, %r4833;
	shl.b32 	%r4975, %r4974, 10;
	and.b32  	%r4976, %r4975, 31744;
	add.s32 	%r4977, %r4899, %r4976;
	shr.u32 	%r4978, %r4974, 4;
	and.b32  	%r4979, %r4978, 268435454;
	add.s32 	%r1045, %r4977, %r4979;
	ld.shared.u16 	%rs105, [%r1045];
	add.s16 	%rs393, %rs105, 1;
	st.shared.u16 	[%r1045], %rs393;
	// begin inline asm
	shr.b32 %r4836, %r1022, %r6349;
	// end inline asm
	and.b32  	%r4980, %r4794, %r4836;
	shl.b32 	%r4981, %r4980, 10;
	and.b32  	%r4982, %r4981, 31744;
	add.s32 	%r4983, %r4899, %r4982;
	shr.u32 	%r4984, %r4980, 4;
	and.b32  	%r4985, %r4984, 268435454;
	add.s32 	%r1046, %r4983, %r4985;
	ld.shared.u16 	%rs106, [%r1046];
	add.s16 	%rs394, %rs106, 1;
	st.shared.u16 	[%r1046], %rs394;
	// begin inline asm
	shr.b32 %r4839, %r1023, %r6349;
	// end inline asm
	and.b32  	%r4986, %r4794, %r4839;
	shl.b32 	%r4987, %r4986, 10;
	and.b32  	%r4988, %r4987, 31744;
	add.s32 	%r4989, %r4899, %r4988;
	shr.u32 	%r4990, %r4986, 4;
	and.b32  	%r4991, %r4990, 268435454;
	add.s32 	%r1047, %r4989, %r4991;
	ld.shared.u16 	%rs107, [%r1047];
	add.s16 	%rs395, %rs107, 1;
	st.shared.u16 	[%r1047], %rs395;
	// begin inline asm
	shr.b32 %r4842, %r1024, %r6349;
	// end inline asm
	and.b32  	%r4992, %r4794, %r4842;
	shl.b32 	%r4993, %r4992, 10;
	and.b32  	%r4994, %r4993, 31744;
	add.s32 	%r4995, %r4899, %r4994;
	shr.u32 	%r4996, %r4992, 4;
	and.b32  	%r4997, %r4996, 268435454;
	add.s32 	%r1048, %r4995, %r4997;
	ld.shared.u16 	%rs108, [%r1048];
	add.s16 	%rs396, %rs108, 1;
	st.shared.u16 	[%r1048], %rs396;
	// begin inline asm
	shr.b32 %r4845, %r1025, %r6349;
	// end inline asm
	and.b32  	%r4998, %r4794, %r4845;
	shl.b32 	%r4999, %r4998, 10;
	and.b32  	%r5000, %r4999, 31744;
	add.s32 	%r5001, %r4899, %r5000;
	shr.u32 	%r5002, %r4998, 4;
	and.b32  	%r5003, %r5002, 268435454;
	add.s32 	%r1049, %r5001, %r5003;
	ld.shared.u16 	%rs109, [%r1049];
	add.s16 	%rs397, %rs109, 1;
	st.shared.u16 	[%r1049], %rs397;
	// begin inline asm
	shr.b32 %r4848, %r1026, %r6349;
	// end inline asm
	and.b32  	%r5004, %r4794, %r4848;
	shl.b32 	%r5005, %r5004, 10;
	and.b32  	%r5006, %r5005, 31744;
	add.s32 	%r5007, %r4899, %r5006;
	shr.u32 	%r5008, %r5004, 4;
	and.b32  	%r5009, %r5008, 268435454;
	add.s32 	%r1050, %r5007, %r5009;
	ld.shared.u16 	%rs110, [%r1050];
	add.s16 	%rs398, %rs110, 1;
	st.shared.u16 	[%r1050], %rs398;
	// begin inline asm
	shr.b32 %r4851, %r1027, %r6349;
	// end inline asm
	and.b32  	%r5010, %r4794, %r4851;
	shl.b32 	%r5011, %r5010, 10;
	and.b32  	%r5012, %r5011, 31744;
	add.s32 	%r5013, %r4899, %r5012;
	shr.u32 	%r5014, %r5010, 4;
	and.b32  	%r5015, %r5014, 268435454;
	add.s32 	%r1051, %r5013, %r5015;
	ld.shared.u16 	%rs111, [%r1051];
	add.s16 	%rs399, %rs111, 1;
	st.shared.u16 	[%r1051], %rs399;
	// begin inline asm
	shr.b32 %r4854, %r1028, %r6349;
	// end inline asm
	and.b32  	%r5016, %r4794, %r4854;
	shl.b32 	%r5017, %r5016, 10;
	and.b32  	%r5018, %r5017, 31744;
	add.s32 	%r5019, %r4899, %r5018;
	shr.u32 	%r5020, %r5016, 4;
	and.b32  	%r5021, %r5020, 268435454;
	add.s32 	%r1052, %r5019, %r5021;
	ld.shared.u16 	%rs112, [%r1052];
	add.s16 	%rs400, %rs112, 1;
	st.shared.u16 	[%r1052], %rs400;
	// begin inline asm
	shr.b32 %r4857, %r1029, %r6349;
	// end inline asm
	and.b32  	%r5022, %r4794, %r4857;
	shl.b32 	%r5023, %r5022, 10;
	and.b32  	%r5024, %r5023, 31744;
	add.s32 	%r5025, %r4899, %r5024;
	shr.u32 	%r5026, %r5022, 4;
	and.b32  	%r5027, %r5026, 268435454;
	add.s32 	%r1053, %r5025, %r5027;
	ld.shared.u16 	%rs113, [%r1053];
	add.s16 	%rs401, %rs113, 1;
	st.shared.u16 	[%r1053], %rs401;
	// begin inline asm
	shr.b32 %r4860, %r1030, %r6349;
	// end inline asm
	and.b32  	%r5028, %r4794, %r4860;
	shl.b32 	%r5029, %r5028, 10;
	and.b32  	%r5030, %r5029, 31744;
	add.s32 	%r5031, %r4899, %r5030;
	shr.u32 	%r5032, %r5028, 4;
	and.b32  	%r5033, %r5032, 268435454;
	add.s32 	%r1054, %r5031, %r5033;
	ld.shared.u16 	%rs114, [%r1054];
	add.s16 	%rs402, %rs114, 1;
	st.shared.u16 	[%r1054], %rs402;
	// begin inline asm
	shr.b32 %r4863, %r1031, %r6349;
	// end inline asm
	and.b32  	%r5034, %r4794, %r4863;
	shl.b32 	%r5035, %r5034, 10;
	and.b32  	%r5036, %r5035, 31744;
	add.s32 	%r5037, %r4899, %r5036;
	shr.u32 	%r5038, %r5034, 4;
	and.b32  	%r5039, %r5038, 268435454;
	add.s32 	%r1055, %r5037, %r5039;
	ld.shared.u16 	%rs115, [%r1055];
	add.s16 	%rs403, %rs115, 1;
	st.shared.u16 	[%r1055], %rs403;
	bar.sync 	0;
	mad.lo.s32 	%r5040, %r4896, 124, %r4900;
	ld.shared.u32 	%r1056, [%r5040];
	ld.shared.u32 	%r5041, [%r5040+4];
	ld.shared.u32 	%r5042, [%r5040+8];
	ld.shared.u32 	%r5043, [%r5040+12];
	ld.shared.u32 	%r5044, [%r5040+16];
	ld.shared.u32 	%r5045, [%r5040+20];
	ld.shared.u32 	%r5046, [%r5040+24];
	ld.shared.u32 	%r5047, [%r5040+28];
	ld.shared.u32 	%r5048, [%r5040+32];
	ld.shared.u32 	%r5049, [%r5040+36];
	ld.shared.u32 	%r5050, [%r5040+40];
	ld.shared.u32 	%r5051, [%r5040+44];
	ld.shared.u32 	%r5052, [%r5040+48];
	ld.shared.u32 	%r5053, [%r5040+52];
	ld.shared.u32 	%r5054, [%r5040+56];
	ld.shared.u32 	%r5055, [%r5040+60];
	ld.shared.u32 	%r5056, [%r5040+64];
	ld.shared.u32 	%r5057, [%r5040+68];
	ld.shared.u32 	%r5058, [%r5040+72];
	ld.shared.u32 	%r5059, [%r5040+76];
	ld.shared.u32 	%r5060, [%r5040+80];
	ld.shared.u32 	%r5061, [%r5040+84];
	ld.shared.u32 	%r5062, [%r5040+88];
	ld.shared.u32 	%r5063, [%r5040+92];
	ld.shared.u32 	%r5064, [%r5040+96];
	ld.shared.u32 	%r5065, [%r5040+100];
	ld.shared.u32 	%r5066, [%r5040+104];
	ld.shared.u32 	%r5067, [%r5040+108];
	ld.shared.u32 	%r5068, [%r5040+112];
	ld.shared.u32 	%r5069, [%r5040+116];
	ld.shared.u32 	%r5070, [%r5040+120];
	ld.shared.u32 	%r5071, [%r5040+124];
	ld.shared.u32 	%r5072, [%r5040+128];
	add.s32 	%r1057, %r5041, %r1056;
	add.s32 	%r1058, %r5042, %r1057;
	add.s32 	%r1059, %r5043, %r1058;
	add.s32 	%r1060, %r5044, %r1059;
	add.s32 	%r1061, %r5045, %r1060;
	add.s32 	%r1062, %r5046, %r1061;
	add.s32 	%r1063, %r5047, %r1062;
	add.s32 	%r1064, %r5048, %r1063;
	add.s32 	%r1065, %r5049, %r1064;
	add.s32 	%r1066, %r5050, %r1065;
	add.s32 	%r1067, %r5051, %r1066;
	add.s32 	%r1068, %r5052, %r1067;
	add.s32 	%r1069, %r5053, %r1068;
	add.s32 	%r1070, %r5054, %r1069;
	add.s32 	%r1071, %r5055, %r1070;
	add.s32 	%r1072, %r5056, %r1071;
	add.s32 	%r1073, %r5057, %r1072;
	add.s32 	%r1074, %r5058, %r1073;
	add.s32 	%r1075, %r5059, %r1074;
	add.s32 	%r1076, %r5060, %r1075;
	add.s32 	%r1077, %r5061, %r1076;
	add.s32 	%r1078, %r5062, %r1077;
	add.s32 	%r1079, %r5063, %r1078;
	add.s32 	%r1080, %r5064, %r1079;
	add.s32 	%r1081, %r5065, %r1080;
	add.s32 	%r1082, %r5066, %r1081;
	add.s32 	%r1083, %r5067, %r1082;
	add.s32 	%r1084, %r5068, %r1083;
	add.s32 	%r1085, %r5069, %r1084;
	add.s32 	%r1086, %r5070, %r1085;
	add.s32 	%r1087, %r5071, %r1086;
	add.s32 	%r4870, %r5072, %r1087;
	mov.b32 	%r4868, 1;
	mov.b32 	%r4895, -1;
	// begin inline asm
	{  .reg .u32 r0;  .reg .pred p;  shfl.sync.up.b32 r0|p, %r4870, %r4868, %r4893, %r4895;  @p add.u32 r0, r0, %r4870;  mov.u32 %r4866, r0;}
	// end inline asm
	mov.b32 	%r4874, 2;
	// begin inline asm
	{  .reg .u32 r0;  .reg .pred p;  shfl.sync.up.b32 r0|p, %r4866, %r4874, %r4893, %r4895;  @p add.u32 r0, r0, %r4866;  mov.u32 %r4872, r0;}
	// end inline asm
	mov.b32 	%r4880, 4;
	// begin inline asm
	{  .reg .u32 r0;  .reg .pred p;  shfl.sync.up.b32 r0|p, %r4872, %r4880, %r4893, %r4895;  @p add.u32 r0, r0, %r4872;  mov.u32 %r4878, r0;}
	// end inline asm
	mov.b32 	%r4886, 8;
	// begin inline asm
	{  .reg .u32 r0;  .reg .pred p;  shfl.sync.up.b32 r0|p, %r4878, %r4886, %r4893, %r4895;  @p add.u32 r0, r0, %r4878;  mov.u32 %r4884, r0;}
	// end inline asm
	mov.b32 	%r4892, 16;
	// begin inline asm
	{  .reg .u32 r0;  .reg .pred p;  shfl.sync.up.b32 r0|p, %r4884, %r4892, %r4893, %r4895;  @p add.u32 r0, r0, %r4884;  mov.u32 %r4890, r0;}
	// end inline asm
	@%p296 bra 	$L__BB17_510;
	mov.u32 	%r5073, %tid.x;
	shr.u32 	%r5074, %r5073, 3;
	and.b32  	%r5075, %r5074, 124;
	mov.u32 	%r5076, _ZZN3cub18CUB_300001_SM_10006detail14segmented_sort33DeviceSegmentedSortFallbackKernelILNS0_9SortOrderE0ENS2_10policy_hubIjNS0_8NullTypeEE9Policy860EjS6_PmS9_lEEvPKT1_PSA_NS1_20device_double_bufferISA_EEPKT2_PSG_NSE_ISG_EET3_T4_E12temp_storage;
	add.s32 	%r5077, %r5076, %r5075;
	st.shared.u32 	[%r5077+33792], %r4890;
$L__BB17_510:
	sub.s32 	%r5078, %r4890, %r4870;
	mov.u32 	%r5079, %tid.x;
	setp.ne.s32 	%p297, %r1760, 0;
	setp.gt.u32 	%p298, %r5079, 31;
	shr.u32 	%r5080, %r5079, 5;
	setp.eq.s32 	%p299, %r5080, 7;
	setp.eq.s32 	%p300, %r5080, 6;
	setp.eq.s32 	%p301, %r5080, 5;
	setp.eq.s32 	%p302, %r5080, 4;
	setp.eq.s32 	%p303, %r5080, 3;
	setp.eq.s32 	%p304, %r5080, 2;
	setp.eq.s32 	%p305, %r5080, 1;
	bar.sync 	0;
	ld.shared.v4.u32 	{%r5081, %r5082, %r5083, %r5084}, [_ZZN3cub18CUB_300001_SM_10006detail14segmented_sort33DeviceSegmentedSortFallbackKernelILNS0_9SortOrderE0ENS2_10policy_hubIjNS0_8NullTypeEE9Policy860EjS6_PmS9_lEEvPKT1_PSA_NS1_20device_double_bufferISA_EEPKT2_PSG_NSE_ISG_EET3_T4_E12temp_storage+33792];
	selp.b32 	%r5085, %r5081, %r6441, %p305;
	add.s32 	%r5086, %r5082, %r5081;
	selp.b32 	%r5087, %r5086, %r5085, %p304;
	add.s32 	%r5088, %r5086, %r5083;
	selp.b32 	%r5089, %r5088, %r5087, %p303;
	add.s32 	%r5090, %r5088, %r5084;
	selp.b32 	%r5091, %r5090, %r5089, %p302;
	ld.shared.v4.u32 	{%r5092, %r5093, %r5094, %r5095}, [_ZZN3cub18CUB_300001_SM_10006detail14segmented_sort33DeviceSegmentedSortFallbackKernelILNS0_9SortOrderE0ENS2_10policy_hubIjNS0_8NullTypeEE9Policy860EjS6_PmS9_lEEvPKT1_PSA_NS1_20device_double_bufferISA_EEPKT2_PSG_NSE_ISG_EET3_T4_E12temp_storage+33808];
	add.s32 	%r5096, %r5090, %r5092;
	selp.b32 	%r5097, %r5096, %r5091, %p301;
	add.s32 	%r5098, %r5096, %r5093;
	selp.b32 	%r5099, %r5098, %r5097, %p300;
	add.s32 	%r5100, %r5098, %r5094;
	selp.b32 	%r6441, %r5100, %r5099, %p299;
	add.s32 	%r1091, %r5100, %r5095;
	selp.b32 	%r5101, %r5078, 0, %p297;
	add.s32 	%r5102, %r6441, %r5101;
	selp.b32 	%r6412, %r5102, %r5078, %p298;
	or.pred  	%p306, %p298, %p297;
	@%p306 bra 	$L__BB17_512;
	shl.b32 	%r6412, %r1091, 16;
	st.shared.u32 	[_ZZN3cub18CUB_300001_SM_10006detail14segmented_sort33DeviceSegmentedSortFallbackKernelILNS0_9SortOrderE0ENS2_10policy_hubIjNS0_8NullTypeEE9Policy860EjS6_PmS9_lEEvPKT1_PSA_NS1_20device_double_bufferISA_EEPKT2_PSG_NSE_ISG_EET3_T4_E12temp_storage+33832], %r6412;
$L__BB17_512:
	mov.u32 	%r5103, %tid.x;
	cvt.u64.u32 	%rd227, %r5103;
	setp.gt.u32 	%p307, %r5103, 63;
	setp.eq.s32 	%p308, %r5103, 0;
	bar.sync 	0;
	mov.u32 	%r5104, _ZZN3cub18CUB_300001_SM_10006detail14segmented_sort33DeviceSegmentedSortFallbackKernelILNS0_9SortOrderE0ENS2_10policy_hubIjNS0_8NullTypeEE9Policy860EjS6_PmS9_lEEvPKT1_PSA_NS1_20device_double_bufferISA_EEPKT2_PSG_NSE_ISG_EET3_T4_E12temp_storage;
	ld.shared.u32 	%r5105, [_ZZN3cub18CUB_300001_SM_10006detail14segmented_sort33DeviceSegmentedSortFallbackKernelILNS0_9SortOrderE0ENS2_10policy_hubIjNS0_8NullTypeEE9Policy860EjS6_PmS9_lEEvPKT1_PSA_NS1_20device_double_bufferISA_EEPKT2_PSG_NSE_ISG_EET3_T4_E12temp_storage+33832];
	selp.b32 	%r5106, 0, %r5105, %p308;
	add.s32 	%r5107, %r6412, %r5106;
	add.s32 	%r5108, %r1056, %r5107;
	add.s32 	%r5109, %r1057, %r5107;
	add.s32 	%r5110, %r1058, %r5107;
	add.s32 	%r5111, %r1059, %r5107;
	add.s32 	%r5112, %r1060, %r5107;
	add.s32 	%r5113, %r1061, %r5107;
	add.s32 	%r5114, %r1062, %r5107;
	add.s32 	%r5115, %r1063, %r5107;
	add.s32 	%r5116, %r1064, %r5107;
	add.s32 	%r5117, %r1065, %r5107;
	add.s32 	%r5118, %r1066, %r5107;
	add.s32 	%r5119, %r1067, %r5107;
	add.s32 	%r5120, %r1068, %r5107;
	add.s32 	%r5121, %r1069, %r5107;
	add.s32 	%r5122, %r1070, %r5107;
	add.s32 	%r5123, %r1071, %r5107;
	add.s32 	%r5124, %r1072, %r5107;
	add.s32 	%r5125, %r1073, %r5107;
	add.s32 	%r5126, %r1074, %r5107;
	add.s32 	%r5127, %r1075, %r5107;
	add.s32 	%r5128, %r1076, %r5107;
	add.s32 	%r5129, %r1077, %r5107;
	add.s32 	%r5130, %r1078, %r5107;
	add.s32 	%r5131, %r1079, %r5107;
	add.s32 	%r5132, %r1080, %r5107;
	add.s32 	%r5133, %r1081, %r5107;
	add.s32 	%r5134, %r1082, %r5107;
	add.s32 	%r5135, %r1083, %r5107;
	add.s32 	%r5136, %r1084, %r5107;
	add.s32 	%r5137, %r1085, %r5107;
	add.s32 	%r5138, %r1086, %r5107;
	add.s32 	%r5139, %r1087, %r5107;
	shl.b32 	%r5140, %r5103, 2;
	add.s32 	%r1095, %r5104, %r5140;
	add.s32 	%r1096, %r1095, %r5140;
	mad.lo.s32 	%r5141, %r5103, 124, %r1096;
	st.shared.u32 	[%r5141], %r5107;
	st.shared.u32 	[%r5141+4], %r5108;
	st.shared.u32 	[%r5141+8], %r5109;
	st.shared.u32 	[%r5141+12], %r5110;
	st.shared.u32 	[%r5141+16], %r5111;
	st.shared.u32 	[%r5141+20], %r5112;
	st.shared.u32 	[%r5141+24], %r5113;
	st.shared.u32 	[%r5141+28], %r5114;
	st.shared.u32 	[%r5141+32], %r5115;
	st.shared.u32 	[%r5141+36], %r5116;
	st.shared.u32 	[%r5141+40], %r5117;
	st.shared.u32 	[%r5141+44], %r5118;
	st.shared.u32 	[%r5141+48], %r5119;
	st.shared.u32 	[%r5141+52], %r5120;
	st.shared.u32 	[%r5141+56], %r5121;
	st.shared.u32 	[%r5141+60], %r5122;
	st.shared.u32 	[%r5141+64], %r5123;
	st.shared.u32 	[%r5141+68], %r5124;
	st.shared.u32 	[%r5141+72], %r5125;
	st.shared.u32 	[%r5141+76], %r5126;
	st.shared.u32 	[%r5141+80], %r5127;
	st.shared.u32 	[%r5141+84], %r5128;
	st.shared.u32 	[%r5141+88], %r5129;
	st.shared.u32 	[%r5141+92], %r5130;
	st.shared.u32 	[%r5141+96], %r5131;
	st.shared.u32 	[%r5141+100], %r5132;
	st.shared.u32 	[%r5141+104], %r5133;
	st.shared.u32 	[%r5141+108], %r5134;
	st.shared.u32 	[%r5141+112], %r5135;
	st.shared.u32 	[%r5141+116], %r5136;
	st.shared.u32 	[%r5141+120], %r5137;
	st.shared.u32 	[%r5141+124], %r5138;
	st.shared.u32 	[%r5141+128], %r5139;
	bar.sync 	0;
	cvt.u32.u16 	%r5142, %rs93;
	ld.shared.u16 	%r5143, [%r1033];
	add.s32 	%r1097, %r5143, %r5142;
	cvt.u32.u16 	%r5144, %rs94;
	ld.shared.u16 	%r5145, [%r1034];
	add.s32 	%r1098, %r5145, %r5144;
	cvt.u32.u16 	%r5146, %rs95;
	ld.shared.u16 	%r5147, [%r1035];
	add.s32 	%r1099, %r5147, %r5146;
	cvt.u32.u16 	%r5148, %rs96;
	ld.shared.u16 	%r5149, [%r1036];
	add.s32 	%r1100, %r5149, %r5148;
	cvt.u32.u16 	%r5150, %rs97;
	ld.shared.u16 	%r5151, [%r1037];
	add.s32 	%r1101, %r5151, %r5150;
	cvt.u32.u16 	%r5152, %rs98;
	ld.shared.u16 	%r5153, [%r1038];
	add.s32 	%r1102, %r5153, %r5152;
	cvt.u32.u16 	%r5154, %rs99;
	ld.shared.u16 	%r5155, [%r1039];
	add.s32 	%r1103, %r5155, %r5154;
	cvt.u32.u16 	%r5156, %rs100;
	ld.shared.u16 	%r5157, [%r1040];
	add.s32 	%r1104, %r5157, %r5156;
	cvt.u32.u16 	%r5158, %rs101;
	ld.shared.u16 	%r5159, [%r1041];
	add.s32 	%r1105, %r5159, %r5158;
	cvt.u32.u16 	%r5160, %rs102;
	ld.shared.u16 	%r5161, [%r1042];
	add.s32 	%r1106, %r5161, %r5160;
	cvt.u32.u16 	%r5162, %rs103;
	ld.shared.u16 	%r5163, [%r1043];
	add.s32 	%r1107, %r5163, %r5162;
	cvt.u32.u16 	%r5164, %rs104;
	ld.shared.u16 	%r5165, [%r1044];
	add.s32 	%r1108, %r5165, %r5164;
	cvt.u32.u16 	%r5166, %rs105;
	ld.shared.u16 	%r5167, [%r1045];
	add.s32 	%r1109, %r5167, %r5166;
	cvt.u32.u16 	%r5168, %rs106;
	ld.shared.u16 	%r5169, [%r1046];
	add.s32 	%r1110, %r5169, %r5168;
	cvt.u32.u16 	%r5170, %rs107;
	ld.shared.u16 	%r5171, [%r1047];
	add.s32 	%r1111, %r5171, %r5170;
	cvt.u32.u16 	%r5172, %rs108;
	ld.shared.u16 	%r5173, [%r1048];
	add.s32 	%r1112, %r5173, %r5172;
	cvt.u32.u16 	%r5174, %rs109;
	ld.shared.u16 	%r5175, [%r1049];
	add.s32 	%r1113, %r5175, %r5174;
	cvt.u32.u16 	%r5176, %rs110;
	ld.shared.u16 	%r5177, [%r1050];
	add.s32 	%r1114, %r5177, %r5176;
	cvt.u32.u16 	%r5178, %rs111;
	ld.shared.u16 	%r5179, [%r1051];
	add.s32 	%r1115, %r5179, %r5178;
	cvt.u32.u16 	%r5180, %rs112;
	ld.shared.u16 	%r5181, [%r1052];
	add.s32 	%r1116, %r5181, %r5180;
	cvt.u32.u16 	%r5182, %rs113;
	ld.shared.u16 	%r5183, [%r1053];
	add.s32 	%r1117, %r5183, %r5182;
	cvt.u32.u16 	%r5184, %rs114;
	ld.shared.u16 	%r5185, [%r1054];
	add.s32 	%r1118, %r5185, %r5184;
	cvt.u32.u16 	%r5186, %rs115;
	ld.shared.u16 	%r5187, [%r1055];
	add.s32 	%r1119, %r5187, %r5186;
	@%p307 bra 	$L__BB17_514;
	cvt.u32.u64 	%r5188, %rd227;
	shl.b32 	%r5189, %r5188, 10;
	and.b32  	%r5190, %r5189, 31744;
	add.s32 	%r5192, %r5104, %r5190;
	shr.u32 	%r5193, %r5188, 4;
	and.b32  	%r5194, %r5193, 62;
	add.s32 	%r5195, %r5192, %r5194;
	ld.shared.u16 	%r6438, [%r5195];
$L__BB17_514:
	cvt.u32.u64 	%r5196, %rd227;
	setp.gt.u32 	%p309, %r5196, 63;
	bar.sync 	0;
	@%p309 bra 	$L__BB17_516;
	cvt.s64.s32 	%rd1566, %r6438;
	st.shared.u64 	[%r1096], %rd1566;
$L__BB17_516:
	bar.sync 	0;
	bar.sync 	0;
	@%p309 bra 	$L__BB17_518;
	cvt.s64.s32 	%rd1567, %r6438;
	sub.s64 	%rd1568, %rd1801, %rd1567;
	st.shared.u64 	[%r1096+23552], %rd1568;
$L__BB17_518:
	bar.sync 	0;
	shl.b32 	%r5201, %r1097, 2;
	add.s32 	%r5203, %r5104, %r5201;
	st.shared.u32 	[%r5203], %r1009;
	shl.b32 	%r5204, %r1098, 2;
	add.s32 	%r5205, %r5104, %r5204;
	st.shared.u32 	[%r5205], %r1010;
	shl.b32 	%r5206, %r1099, 2;
	add.s32 	%r5207, %r5104, %r5206;
	st.shared.u32 	[%r5207], %r1011;
	shl.b32 	%r5208, %r1100, 2;
	add.s32 	%r5209, %r5104, %r5208;
	st.shared.u32 	[%r5209], %r1012;
	shl.b32 	%r5210, %r1101, 2;
	add.s32 	%r5211, %r5104, %r5210;
	st.shared.u32 	[%r5211], %r1013;
	shl.b32 	%r5212, %r1102, 2;
	add.s32 	%r5213, %r5104, %r5212;
	st.shared.u32 	[%r5213], %r1014;
	shl.b32 	%r5214, %r1103, 2;
	add.s32 	%r5215, %r5104, %r5214;
	st.shared.u32 	[%r5215], %r1015;
	shl.b32 	%r5216, %r1104, 2;
	add.s32 	%r5217, %r5104, %r5216;
	st.shared.u32 	[%r5217], %r1016;
	shl.b32 	%r5218, %r1105, 2;
	add.s32 	%r5219, %r5104, %r5218;
	st.shared.u32 	[%r5219], %r1017;
	shl.b32 	%r5220, %r1106, 2;
	add.s32 	%r5221, %r5104, %r5220;
	st.shared.u32 	[%r5221], %r1018;
	shl.b32 	%r5222, %r1107, 2;
	add.s32 	%r5223, %r5104, %r5222;
	st.shared.u32 	[%r5223], %r1019;
	shl.b32 	%r5224, %r1108, 2;
	add.s32 	%r5225, %r5104, %r5224;
	st.shared.u32 	[%r5225], %r1020;
	shl.b32 	%r5226, %r1109, 2;
	add.s32 	%r5227, %r5104, %r5226;
	st.shared.u32 	[%r5227], %r1021;
	shl.b32 	%r5228, %r1110, 2;
	add.s32 	%r5229, %r5104, %r5228;
	st.shared.u32 	[%r5229], %r1022;
	shl.b32 	%r5230, %r1111, 2;
	add.s32 	%r5231, %r5104, %r5230;
	st.shared.u32 	[%r5231], %r1023;
	shl.b32 	%r5232, %r1112, 2;
	add.s32 	%r5233, %r5104, %r5232;
	st.shared.u32 	[%r5233], %r1024;
	shl.b32 	%r5234, %r1113, 2;
	add.s32 	%r5235, %r5104, %r5234;
	st.shared.u32 	[%r5235], %r1025;
	shl.b32 	%r5236, %r1114, 2;
	add.s32 	%r5237, %r5104, %r5236;
	st.shared.u32 	[%r5237], %r1026;
	shl.b32 	%r5238, %r1115, 2;
	add.s32 	%r5239, %r5104, %r5238;
	st.shared.u32 	[%r5239], %r1027;
	shl.b32 	%r5240, %r1116, 2;
	add.s32 	%r5241, %r5104, %r5240;
	st.shared.u32 	[%r5241], %r1028;
	shl.b32 	%r5242, %r1117, 2;
	add.s32 	%r5243, %r5104, %r5242;
	st.shared.u32 	[%r5243], %r1029;
	shl.b32 	%r5244, %r1118, 2;
	add.s32 	%r5245, %r5104, %r5244;
	st.shared.u32 	[%r5245], %r1030;
	shl.b32 	%r5246, %r1119, 2;
	add.s32 	%r5247, %r5104, %r5246;
	st.shared.u32 	[%r5247], %r1031;
	bar.sync 	0;
	ld.shared.u32 	%r1122, [%r1095];
	// begin inline asm
	shr.b32 %r5198, %r1122, %r6349;
	// end inline asm
	setp.le.s64 	%p311, %rd1804, %rd227;
	@%p311 bra 	$L__BB17_520;
	and.b32  	%r5248, %r4794, %r5198;
	shl.b32 	%r5249, %r5248, 3;
	add.s32 	%r5251, %r5104, %r5249;
	ld.shared.u64 	%rd1569, [%r5251+23552];
	add.s64 	%rd1570, %rd1569, %rd227;
	shl.b64 	%rd1571, %rd1570, 2;
	add.s64 	%rd1572, %rd112, %rd1571;
	st.global.u32 	[%rd1572], %r1122;
$L__BB17_520:
	ld.shared.u32 	%r1124, [%r1095+1024];
	// begin inline asm
	shr.b32 %r5252, %r1124, %r6349;
	// end inline asm
	add.s32 	%r5256, %r5196, 256;
	cvt.u64.u32 	%rd1573, %r5256;
	setp.le.s64 	%p312, %rd1804, %rd1573;
	@%p312 bra 	$L__BB17_522;
	and.b32  	%r5257, %r4794, %r5252;
	shl.b32 	%r5258, %r5257, 3;
	add.s32 	%r5260, %r5104, %r5258;
	ld.shared.u64 	%rd1574, [%r5260+23552];
	add.s64 	%rd1575, %rd1574, %rd227;
	shl.b64 	%rd1576, %rd1575, 2;
	add.s64 	%rd1577, %rd112, %rd1576;
	st.global.u32 	[%rd1577+1024], %r1124;
$L__BB17_522:
	ld.shared.u32 	%r1126, [%r1095+2048];
	// begin inline asm
	shr.b32 %r5261, %r1126, %r6349;
	// end inline asm
	add.s32 	%r5265, %r5196, 512;
	cvt.u64.u32 	%rd1578, %r5265;
	setp.le.s64 	%p313, %rd1804, %rd1578;
	@%p313 bra 	$L__BB17_524;
	and.b32  	%r5266, %r4794, %r5261;
	shl.b32 	%r5267, %r5266, 3;
	add.s32 	%r5269, %r5104, %r5267;
	ld.shared.u64 	%rd1579, [%r5269+23552];
	add.s64 	%rd1580, %rd1579, %rd227;
	shl.b64 	%rd1581, %rd1580, 2;
	add.s64 	%rd1582, %rd112, %rd1581;
	st.global.u32 	[%rd1582+2048], %r1126;
$L__BB17_524:
	ld.shared.u32 	%r1128, [%r1095+3072];
	// begin inline asm
	shr.b32 %r5270, %r1128, %r6349;
	// end inline asm
	add.s32 	%r5274, %r5196, 768;
	cvt.u64.u32 	%rd1583, %r5274;
	setp.le.s64 	%p314, %rd1804, %rd1583;
	@%p314 bra 	$L__BB17_526;
	and.b32  	%r5275, %r4794, %r5270;
	shl.b32 	%r5276, %r5275, 3;
	add.s32 	%r5278, %r5104, %r5276;
	ld.shared.u64 	%rd1584, [%r5278+23552];
	add.s64 	%rd1585, %rd1584, %rd227;
	shl.b64 	%rd1586, %rd1585, 2;
	add.s64 	%rd1587, %rd112, %rd1586;
	st.global.u32 	[%rd1587+3072], %r1128;
$L__BB17_526:
	ld.shared.u32 	%r1130, [%r1095+4096];
	// begin inline asm
	shr.b32 %r5279, %r1130, %r6349;
	// end inline asm
	or.b32  	%r5283, %r5196, 1024;
	cvt.u64.u32 	%rd1588, %r5283;
	setp.le.s64 	%p315, %rd1804, %rd1588;
	@%p315 bra 	$L__BB17_528;
	and.b32  	%r5284, %r4794, %r5279;
	shl.b32 	%r5285, %r5284, 3;
	add.s32 	%r5287, %r5104, %r5285;
	ld.shared.u64 	%rd1589, [%r5287+23552];
	add.s64 	%rd1590, %rd1589, %rd227;
	shl.b64 	%rd1591, %rd1590, 2;
	add.s64 	%rd1592, %rd112, %rd1591;
	st.global.u32 	[%rd1592+4096], %r1130;
$L__BB17_528:
	ld.shared.u32 	%r1132, [%r1095+5120];
	// begin inline asm
	shr.b32 %r5288, %r1132, %r6349;
	// end inline asm
	add.s32 	%r5292, %r5196, 1280;
	cvt.u64.u32 	%rd1593, %r5292;
	setp.le.s64 	%p316, %rd1804, %rd1593;
	@%p316 bra 	$L__BB17_530;
	and.b32  	%r5293, %r4794, %r5288;
	shl.b32 	%r5294, %r5293, 3;
	add.s32 	%r5296, %r5104, %r5294;
	ld.shared.u64 	%rd1594, [%r5296+23552];
	add.s64 	%rd1595, %rd1594, %rd227;
	shl.b64 	%rd1596, %rd1595, 2;
	add.s64 	%rd1597, %rd112, %rd1596;
	st.global.u32 	[%rd1597+5120], %r1132;
$L__BB17_530:
	ld.shared.u32 	%r1134, [%r1095+6144];
	// begin inline asm
	shr.b32 %r5297, %r1134, %r6349;
	// end inline asm
	add.s32 	%r5301, %r5196, 1536;
	cvt.u64.u32 	%rd1598, %r5301;
	setp.le.s64 	%p317, %rd1804, %rd1598;
	@%p317 bra 	$L__BB17_532;
	and.b32  	%r5302, %r4794, %r5297;
	shl.b32 	%r5303, %r5302, 3;
	add.s32 	%r5305, %r5104, %r5303;
	ld.shared.u64 	%rd1599, [%r5305+23552];
	add.s64 	%rd1600, %rd1599, %rd227;
	shl.b64 	%rd1601, %rd1600, 2;
	add.s64 	%rd1602, %rd112, %rd1601;
	st.global.u32 	[%rd1602+6144], %r1134;
$L__BB17_532:
	ld.shared.u32 	%r1136, [%r1095+7168];
	// begin inline asm
	shr.b32 %r5306, %r1136, %r6349;
	// end inline asm
	add.s32 	%r5310, %r5196, 1792;
	cvt.u64.u32 	%rd1603, %r5310;
	setp.le.s64 	%p318, %rd1804, %rd1603;
	@%p318 bra 	$L__BB17_534;
	and.b32  	%r5311, %r4794, %r5306;
	shl.b32 	%r5312, %r5311, 3;
	add.s32 	%r5314, %r5104, %r5312;
	ld.shared.u64 	%rd1604, [%r5314+23552];
	add.s64 	%rd1605, %rd1604, %rd227;
	shl.b64 	%rd1606, %rd1605, 2;
	add.s64 	%rd1607, %rd112, %rd1606;
	st.global.u32 	[%rd1607+7168], %r1136;
$L__BB17_534:
	ld.shared.u32 	%r1138, [%r1095+8192];
	// begin inline asm
	shr.b32 %r5315, %r1138, %r6349;
	// end inline asm
	or.b32  	%r5319, %r5196, 2048;
	cvt.u64.u32 	%rd1608, %r5319;
	setp.le.s64 	%p319, %rd1804, %rd1608;
	@%p319 bra 	$L__BB17_536;
	and.b32  	%r5320, %r4794, %r5315;
	shl.b32 	%r5321, %r5320, 3;
	add.s32 	%r5323, %r5104, %r5321;
	ld.shared.u64 	%rd1609, [%r5323+23552];
	add.s64 	%rd1610, %rd1609, %rd227;
	shl.b64 	%rd1611, %rd1610, 2;
	add.s64 	%rd1612, %rd112, %rd1611;
	st.global.u32 	[%rd1612+8192], %r1138;
$L__BB17_536:
	ld.shared.u32 	%r1140, [%r1095+9216];
	// begin inline asm
	shr.b32 %r5324, %r1140, %r6349;
	// end inline asm
	add.s32 	%r5328, %r5196, 2304;
	cvt.u64.u32 	%rd1613, %r5328;
	setp.le.s64 	%p320, %rd1804, %rd1613;
	@%p320 bra 	$L__BB17_538;
	and.b32  	%r5329, %r4794, %r5324;
	shl.b32 	%r5330, %r5329, 3;
	add.s32 	%r5332, %r5104, %r5330;
	ld.shared.u64 	%rd1614, [%r5332+23552];
	add.s64 	%rd1615, %rd1614, %rd227;
	shl.b64 	%rd1616, %rd1615, 2;
	add.s64 	%rd1617, %rd112, %rd1616;
	st.global.u32 	[%rd1617+9216], %r1140;
$L__BB17_538:
	ld.shared.u32 	%r1142, [%r1095+10240];
	// begin inline asm
	shr.b32 %r5333, %r1142, %r6349;
	// end inline asm
	add.s32 	%r5337, %r5196, 2560;
	cvt.u64.u32 	%rd1618, %r5337;
	setp.le.s64 	%p321, %rd1804, %rd1618;
	@%p321 bra 	$L__BB17_540;
	and.b32  	%r5338, %r4794, %r5333;
	shl.b32 	%r5339, %r5338, 3;
	add.s32 	%r5341, %r5104, %r5339;
	ld.shared.u64 	%rd1619, [%r5341+23552];
	add.s64 	%rd1620, %rd1619, %rd227;
	shl.b64 	%rd1621, %rd1620, 2;
	add.s64 	%rd1622, %rd112, %rd1621;
	st.global.u32 	[%rd1622+10240], %r1142;
$L__BB17_540:
	ld.shared.u32 	%r1144, [%r1095+11264];
	// begin inline asm
	shr.b32 %r5342, %r1144, %r6349;
	// end inline asm
	add.s32 	%r5346, %r5196, 2816;
	cvt.u64.u32 	%rd1623, %r5346;
	setp.le.s64 	%p322, %rd1804, %rd1623;
	@%p322 bra 	$L__BB17_542;
	and.b32  	%r5347, %r4794, %r5342;
	shl.b32 	%r5348, %r5347, 3;
	add.s32 	%r5350, %r5104, %r5348;
	ld.shared.u64 	%rd1624, [%r5350+23552];
	add.s64 	%rd1625, %rd1624, %rd227;
	shl.b64 	%rd1626, %rd1625, 2;
	add.s64 	%rd1627, %rd112, %rd1626;
	st.global.u32 	[%rd1627+11264], %r1144;
$L__BB17_542:
	ld.shared.u32 	%r1146, [%r1095+12288];
	// begin inline asm
	shr.b32 %r5351, %r1146, %r6349;
	// end inline asm
	or.b32  	%r5355, %r5196, 3072;
	cvt.u64.u32 	%rd1628, %r5355;
	setp.le.s64 	%p323, %rd1804, %rd1628;
	@%p323 bra 	$L__BB17_544;
	and.b32  	%r5356, %r4794, %r5351;
	shl.b32 	%r5357, %r5356, 3;
	add.s32 	%r5359, %r5104, %r5357;
	ld.shared.u64 	%rd1629, [%r5359+23552];
	add.s64 	%rd1630, %rd1629, %rd227;
	shl.b64 	%rd1631, %rd1630, 2;
	add.s64 	%rd1632, %rd112, %rd1631;
	st.global.u32 	[%rd1632+12288], %r1146;
$L__BB17_544:
	ld.shared.u32 	%r1148, [%r1095+13312];
	// begin inline asm
	shr.b32 %r5360, %r1148, %r6349;
	// end inline asm
	add.s32 	%r5364, %r5196, 3328;
	cvt.u64.u32 	%rd1633, %r5364;
	setp.le.s64 	%p324, %rd1804, %rd1633;
	@%p324 bra 	$L__BB17_546;
	and.b32  	%r5365, %r4794, %r5360;
	shl.b32 	%r5366, %r5365, 3;
	add.s32 	%r5368, %r5104, %r5366;
	ld.shared.u64 	%rd1634, [%r5368+23552];
	add.s64 	%rd1635, %rd1634, %rd227;
	shl.b64 	%rd1636, %rd1635, 2;
	add.s64 	%rd1637, %rd112, %rd1636;
	st.global.u32 	[%rd1637+13312], %r1148;
$L__BB17_546:
	ld.shared.u32 	%r1150, [%r1095+14336];
	// begin inline asm
	shr.b32 %r5369, %r1150, %r6349;
	// end inline asm
	add.s32 	%r5373, %r5196, 3584;
	cvt.u64.u32 	%rd1638, %r5373;
	setp.le.s64 	%p325, %rd1804, %rd1638;
	@%p325 bra 	$L__BB17_548;
	and.b32  	%r5374, %r4794, %r5369;
	shl.b32 	%r5375, %r5374, 3;
	add.s32 	%r5377, %r5104, %r5375;
	ld.shared.u64 	%rd1639, [%r5377+23552];
	add.s64 	%rd1640, %rd1639, %rd227;
	shl.b64 	%rd1641, %rd1640, 2;
	add.s64 	%rd1642, %rd112, %rd1641;
	st.global.u32 	[%rd1642+14336], %r1150;
$L__BB17_548:
	ld.shared.u32 	%r1152, [%r1095+15360];
	// begin inline asm
	shr.b32 %r5378, %r1152, %r6349;
	// end inline asm
	add.s32 	%r5382, %r5196, 3840;
	cvt.u64.u32 	%rd1643, %r5382;
	setp.le.s64 	%p326, %rd1804, %rd1643;
	@%p326 bra 	$L__BB17_550;
	and.b32  	%r5383, %r4794, %r5378;
	shl.b32 	%r5384, %r5383, 3;
	add.s32 	%r5386, %r5104, %r5384;
	ld.shared.u64 	%rd1644, [%r5386+23552];
	add.s64 	%rd1645, %rd1644, %rd227;
	shl.b64 	%rd1646, %rd1645, 2;
	add.s64 	%rd1647, %rd112, %rd1646;
	st.global.u32 	[%rd1647+15360], %r1152;
$L__BB17_550:
	ld.shared.u32 	%r1154, [%r1095+16384];
	// begin inline asm
	shr.b32 %r5387, %r1154, %r6349;
	// end inline asm
	or.b32  	%r5391, %r5196, 4096;
	cvt.u64.u32 	%rd1648, %r5391;
	setp.le.s64 	%p327, %rd1804, %rd1648;
	@%p327 bra 	$L__BB17_552;
	and.b32  	%r5392, %r4794, %r5387;
	shl.b32 	%r5393, %r5392, 3;
	add.s32 	%r5395, %r5104, %r5393;
	ld.shared.u64 	%rd1649, [%r5395+23552];
	add.s64 	%rd1650, %rd1649, %rd227;
	shl.b64 	%rd1651, %rd1650, 2;
	add.s64 	%rd1652, %rd112, %rd1651;
	st.global.u32 	[%rd1652+16384], %r1154;
$L__BB17_552:
	ld.shared.u32 	%r1156, [%r1095+17408];
	// begin inline asm
	shr.b32 %r5396, %r1156, %r6349;
	// end inline asm
	add.s32 	%r5400, %r5196, 4352;
	cvt.u64.u32 	%rd1653, %r5400;
	setp.le.s64 	%p328, %rd1804, %rd1653;
	@%p328 bra 	$L__BB17_554;
	and.b32  	%r5401, %r4794, %r5396;
	shl.b32 	%r5402, %r5401, 3;
	add.s32 	%r5404, %r5104, %r5402;
	ld.shared.u64 	%rd1654, [%r5404+23552];
	add.s64 	%rd1655, %rd1654, %rd227;
	shl.b64 	%rd1656, %rd1655, 2;
	add.s64 	%rd1657, %rd112, %rd1656;
	st.global.u32 	[%rd1657+17408], %r1156;
$L__BB17_554:
	ld.shared.u32 	%r1158, [%r1095+18432];
	// begin inline asm
	shr.b32 %r5405, %r1158, %r6349;
	// end inline asm
	add.s32 	%r5409, %r5196, 4608;
	cvt.u64.u32 	%rd1658, %r5409;
	setp.le.s64 	%p329, %rd1804, %rd1658;
	@%p329 bra 	$L__BB17_556;
	and.b32  	%r5410, %r4794, %r5405;
	shl.b32 	%r5411, %r5410, 3;
	add.s32 	%r5413, %r5104, %r5411;
	ld.shared.u64 	%rd1659, [%r5413+23552];
	add.s64 	%rd1660, %rd1659, %rd227;
	shl.b64 	%rd1661, %rd1660, 2;
	add.s64 	%rd1662, %rd112, %rd1661;
	st.global.u32 	[%rd1662+18432], %r1158;
$L__BB17_556:
	ld.shared.u32 	%r1160, [%r1095+19456];
	// begin inline asm
	shr.b32 %r5414, %r1160, %r6349;
	// end inline asm
	add.s32 	%r5418, %r5196, 4864;
	cvt.u64.u32 	%rd1663, %r5418;
	setp.le.s64 	%p330, %rd1804, %rd1663;
	@%p330 bra 	$L__BB17_558;
	and.b32  	%r5419, %r4794, %r5414;
	shl.b32 	%r5420, %r5419, 3;
	add.s32 	%r5422, %r5104, %r5420;
	ld.shared.u64 	%rd1664, [%r5422+23552];
	add.s64 	%rd1665, %rd1664, %rd227;
	shl.b64 	%rd1666, %rd1665, 2;
	add.s64 	%rd1667, %rd112, %rd1666;
	st.global.u32 	[%rd1667+19456], %r1160;
$L__BB17_558:
	ld.shared.u32 	%r1162, [%r1095+20480];
	// begin inline asm
	shr.b32 %r5423, %r1162, %r6349;
	// end inline asm
	or.b32  	%r5427, %r5196, 5120;
	cvt.u64.u32 	%rd1668, %r5427;
	setp.le.s64 	%p331, %rd1804, %rd1668;
	@%p331 bra 	$L__BB17_560;
	and.b32  	%r5428, %r4794, %r5423;
	shl.b32 	%r5429, %r5428, 3;
	add.s32 	%r5431, %r5104, %r5429;
	ld.shared.u64 	%rd1669, [%r5431+23552];
	add.s64 	%rd1670, %rd1669, %rd227;
	shl.b64 	%rd1671, %rd1670, 2;
	add.s64 	%rd1672, %rd112, %rd1671;
	st.global.u32 	[%rd1672+20480], %r1162;
$L__BB17_560:
	ld.shared.u32 	%r1164, [%r1095+21504];
	// begin inline asm
	shr.b32 %r5432, %r1164, %r6349;
	// end inline asm
	add.s32 	%r5436, %r5196, 5376;
	cvt.u64.u32 	%rd1673, %r5436;
	setp.le.s64 	%p332, %rd1804, %rd1673;
	@%p332 bra 	$L__BB17_562;
	and.b32  	%r5437, %r4794, %r5432;
	shl.b32 	%r5438, %r5437, 3;
	add.s32 	%r5440, %r5104, %r5438;
	ld.shared.u64 	%rd1674, [%r5440+23552];
	add.s64 	%rd1675, %rd1674, %rd227;
	shl.b64 	%rd1676, %rd1675, 2;
	add.s64 	%rd1677, %rd112, %rd1676;
	st.global.u32 	[%rd1677+21504], %r1164;
$L__BB17_562:
	ld.shared.u32 	%r1166, [%r1095+22528];
	// begin inline asm
	shr.b32 %r5441, %r1166, %r6349;
	// end inline asm
	and.b32  	%r1167, %r4794, %r5441;
	add.s32 	%r5445, %r5196, 5632;
	cvt.u64.u32 	%rd1678, %r5445;
	setp.le.s64 	%p333, %rd1804, %rd1678;
	@%p333 bra 	$L__BB17_660;
	shl.b32 	%r5446, %r1167, 3;
	add.s32 	%r5448, %r5104, %r5446;
	ld.shared.u64 	%rd1679, [%r5448+23552];
	add.s64 	%rd1680, %rd1679, %rd227;
	shl.b64 	%rd1681, %rd1680, 2;
	add.s64 	%rd1682, %rd112, %rd1681;
	st.global.u32 	[%rd1682+22528], %r1166;
	bra.uni 	$L__BB17_660;
$L__BB17_564:
	setp.lt.s64 	%p203, %rd4, 5888;
	mov.b64 	%rd1797, 0;
	mov.u64 	%rd1798, %rd4;
	@%p203 bra 	$L__BB17_567;
	mov.b64 	%rd1797, 0;
$L__BB17_566:
	add.s64 	%rd1456, %rd1797, %rd115;
	shl.b64 	%rd1457, %rd1456, 2;
	add.s64 	%rd1458, %rd1753, %rd1457;
	ld.global.u32 	%r4017, [%rd1458];
	ld.global.u32 	%r4018, [%rd1458+1024];
	ld.global.u32 	%r4019, [%rd1458+2048];
	ld.global.u32 	%r4020, [%rd1458+3072];
	ld.global.u32 	%r4021, [%rd1458+4096];
	ld.global.u32 	%r4022, [%rd1458+5120];
	ld.global.u32 	%r4023, [%rd1458+6144];
	ld.global.u32 	%r4024, [%rd1458+7168];
	ld.global.u32 	%r4025, [%rd1458+8192];
	ld.global.u32 	%r4026, [%rd1458+9216];
	ld.global.u32 	%r4027, [%rd1458+10240];
	ld.global.u32 	%r4028, [%rd1458+11264];
	ld.global.u32 	%r4029, [%rd1458+12288];
	ld.global.u32 	%r4030, [%rd1458+13312];
	ld.global.u32 	%r4031, [%rd1458+14336];
	ld.global.u32 	%r4032, [%rd1458+15360];
	ld.global.u32 	%r4033, [%rd1458+16384];
	ld.global.u32 	%r4034, [%rd1458+17408];
	ld.global.u32 	%r4035, [%rd1458+18432];
	ld.global.u32 	%r4036, [%rd1458+19456];
	ld.global.u32 	%r4037, [%rd1458+20480];
	ld.global.u32 	%r4038, [%rd1458+21504];
	ld.global.u32 	%r4039, [%rd1458+22528];
	bar.sync 	0;
	add.s64 	%rd1459, %rd112, %rd1457;
	st.global.u32 	[%rd1459], %r4017;
	st.global.u32 	[%rd1459+1024], %r4018;
	st.global.u32 	[%rd1459+2048], %r4019;
	st.global.u32 	[%rd1459+3072], %r4020;
	st.global.u32 	[%rd1459+4096], %r4021;
	st.global.u32 	[%rd1459+5120], %r4022;
	st.global.u32 	[%rd1459+6144], %r4023;
	st.global.u32 	[%rd1459+7168], %r4024;
	st.global.u32 	[%rd1459+8192], %r4025;
	st.global.u32 	[%rd1459+9216], %r4026;
	st.global.u32 	[%rd1459+10240], %r4027;
	st.global.u32 	[%rd1459+11264], %r4028;
	st.global.u32 	[%rd1459+12288], %r4029;
	st.global.u32 	[%rd1459+13312], %r4030;
	st.global.u32 	[%rd1459+14336], %r4031;
	st.global.u32 	[%rd1459+15360], %r4032;
	st.global.u32 	[%rd1459+16384], %r4033;
	st.global.u32 	[%rd1459+17408], %r4034;
	st.global.u32 	[%rd1459+18432], %r4035;
	st.global.u32 	[%rd1459+19456], %r4036;
	st.global.u32 	[%rd1459+20480], %r4037;
	st.global.u32 	[%rd1459+21504], %r4038;
	st.global.u32 	[%rd1459+22528], %r4039;
	add.s64 	%rd1797, %rd1797, 5888;
	sub.s64 	%rd1798, %rd4, %rd1797;
	setp.gt.s64 	%p204, %rd1798, 5887;
	@%p204 bra 	$L__BB17_566;
$L__BB17_567:
	setp.ge.s64 	%p205, %rd1797, %rd4;
	@%p205 bra 	$L__BB17_660;
	cvt.u32.u64 	%r793, %rd1798;
	setp.ge.s32 	%p206, %r3863, %r793;
	add.s64 	%rd190, %rd1797, %rd115;
	shl.b64 	%rd1460, %rd190, 2;
	add.s64 	%rd191, %rd1753, %rd1460;
	@%p206 bra 	$L__BB17_570;
	ld.global.u32 	%r6414, [%rd191];
$L__BB17_570:
	add.s32 	%r4042, %r3863, 256;
	cvt.u64.u32 	%rd192, %r4042;
	setp.ge.s32 	%p207, %r4042, %r793;
	@%p207 bra 	$L__BB17_572;
	ld.global.u32 	%r6415, [%rd191+1024];
$L__BB17_572:
	add.s32 	%r4044, %r3863, 512;
	cvt.u64.u32 	%rd193, %r4044;
	setp.ge.s32 	%p208, %r4044, %r793;
	@%p208 bra 	$L__BB17_574;
	ld.global.u32 	%r6416, [%rd191+2048];
$L__BB17_574:
	add.s32 	%r4046, %r3863, 768;
	cvt.u64.u32 	%rd194, %r4046;
	setp.ge.s32 	%p209, %r4046, %r793;
	@%p209 bra 	$L__BB17_576;
	ld.global.u32 	%r6417, [%rd191+3072];
$L__BB17_576:
	or.b32  	%r4048, %r3863, 1024;
	cvt.u64.u32 	%rd195, %r4048;
	setp.ge.s32 	%p210, %r4048, %r793;
	@%p210 bra 	$L__BB17_578;
	ld.global.u32 	%r6418, [%rd191+4096];
$L__BB17_578:
	add.s32 	%r4050, %r3863, 1280;
	cvt.u64.u32 	%rd196, %r4050;
	setp.ge.s32 	%p211, %r4050, %r793;
	@%p211 bra 	$L__BB17_580;
	ld.global.u32 	%r6419, [%rd191+5120];
$L__BB17_580:
	add.s32 	%r4052, %r3863, 1536;
	cvt.u64.u32 	%rd197, %r4052;
	setp.ge.s32 	%p212, %r4052, %r793;
	@%p212 bra 	$L__BB17_582;
	ld.global.u32 	%r6420, [%rd191+6144];
$L__BB17_582:
	add.s32 	%r4054, %r3863, 1792;
	cvt.u64.u32 	%rd198, %r4054;
	setp.ge.s32 	%p213, %r4054, %r793;
	@%p213 bra 	$L__BB17_584;
	ld.global.u32 	%r6421, [%rd191+7168];
$L__BB17_584:
	or.b32  	%r4056, %r3863, 2048;
	cvt.u64.u32 	%rd199, %r4056;
	setp.ge.s32 	%p214, %r4056, %r793;
	@%p214 bra 	$L__BB17_586;
	ld.global.u32 	%r6422, [%rd191+8192];
$L__BB17_586:
	add.s32 	%r4058, %r3863, 2304;
	cvt.u64.u32 	%rd200, %r4058;
	setp.ge.s32 	%p215, %r4058, %r793;
	@%p215 bra 	$L__BB17_588;
	ld.global.u32 	%r6423, [%rd191+9216];
$L__BB17_588:
	add.s32 	%r4060, %r3863, 2560;
	cvt.u64.u32 	%rd201, %r4060;
	setp.ge.s32 	%p216, %r4060, %r793;
	@%p216 bra 	$L__BB17_590;
	ld.global.u32 	%r6424, [%rd191+10240];
$L__BB17_590:
	add.s32 	%r4062, %r3863, 2816;
	cvt.u64.u32 	%rd202, %r4062;
	setp.ge.s32 	%p217, %r4062, %r793;
	@%p217 bra 	$L__BB17_592;
	ld.global.u32 	%r6425, [%rd191+11264];
$L__BB17_592:
	or.b32  	%r4064, %r3863, 3072;
	cvt.u64.u32 	%rd203, %r4064;
	setp.ge.s32 	%p218, %r4064, %r793;
	@%p218 bra 	$L__BB17_594;
	ld.global.u32 	%r6426, [%rd191+12288];
$L__BB17_594:
	add.s32 	%r4066, %r3863, 3328;
	cvt.u64.u32 	%rd204, %r4066;
	setp.ge.s32 	%p219, %r4066, %r793;
	@%p219 bra 	$L__BB17_596;
	ld.global.u32 	%r6427, [%rd191+13312];
$L__BB17_596:
	add.s32 	%r4068, %r3863, 3584;
	cvt.u64.u32 	%rd205, %r4068;
	setp.ge.s32 	%p220, %r4068, %r793;
	@%p220 bra 	$L__BB17_598;
	ld.global.u32 	%r6428, [%rd191+14336];
$L__BB17_598:
	add.s32 	%r4070, %r3863, 3840;
	cvt.u64.u32 	%rd206, %r4070;
	setp.ge.s32 	%p221, %r4070, %r793;
	@%p221 bra 	$L__BB17_600;
	ld.global.u32 	%r6429, [%rd191+15360];
$L__BB17_600:
	or.b32  	%r4072, %r3863, 4096;
	cvt.u64.u32 	%rd207, %r4072;
	setp.ge.s32 	%p222, %r4072, %r793;
	@%p222 bra 	$L__BB17_602;
	ld.global.u32 	%r6430, [%rd191+16384];
$L__BB17_602:
	add.s32 	%r4074, %r3863, 4352;
	cvt.u64.u32 	%rd208, %r4074;
	setp.ge.s32 	%p223, %r4074, %r793;
	@%p223 bra 	$L__BB17_604;
	ld.global.u32 	%r6431, [%rd191+17408];
$L__BB17_604:
	add.s32 	%r4076, %r3863, 4608;
	cvt.u64.u32 	%rd209, %r4076;
	setp.ge.s32 	%p224, %r4076, %r793;
	@%p224 bra 	$L__BB17_606;
	ld.global.u32 	%r6432, [%rd191+18432];
$L__BB17_606:
	add.s32 	%r4078, %r3863, 4864;
	cvt.u64.u32 	%rd210, %r4078;
	setp.ge.s32 	%p225, %r4078, %r793;
	@%p225 bra 	$L__BB17_608;
	ld.global.u32 	%r6433, [%rd191+19456];
$L__BB17_608:
	or.b32  	%r4080, %r3863, 5120;
	cvt.u64.u32 	%rd211, %r4080;
	setp.ge.s32 	%p226, %r4080, %r793;
	@%p226 bra 	$L__BB17_610;
	ld.global.u32 	%r6434, [%rd191+20480];
$L__BB17_610:
	add.s32 	%r4082, %r3863, 5376;
	cvt.u64.u32 	%rd212, %r4082;
	setp.ge.s32 	%p227, %r4082, %r793;
	@%p227 bra 	$L__BB17_612;
	ld.global.u32 	%r6435, [%rd191+21504];
$L__BB17_612:
	add.s32 	%r4084, %r3863, 5632;
	cvt.u64.u32 	%rd213, %r4084;
	setp.ge.s32 	%p228, %r4084, %r793;
	@%p228 bra 	$L__BB17_614;
	ld.global.u32 	%r6436, [%rd191+22528];
$L__BB17_614:
	setp.ge.s32 	%p229, %r3863, %r793;
	bar.sync 	0;
	add.s64 	%rd214, %rd112, %rd1460;
	@%p229 bra 	$L__BB17_616;
	st.global.u32 	[%rd214], %r6414;
$L__BB17_616:
	cvt.u32.u64 	%r4086, %rd192;
	setp.ge.s32 	%p230, %r4086, %r793;
	@%p230 bra 	$L__BB17_618;
	st.global.u32 	[%rd214+1024], %r6415;
$L__BB17_618:
	cvt.u32.u64 	%r4087, %rd193;
	setp.ge.s32 	%p231, %r4087, %r793;
	@%p231 bra 	$L__BB17_620;
	st.global.u32 	[%rd214+2048], %r6416;
$L__BB17_620:
	cvt.u32.u64 	%r4088, %rd194;
	setp.ge.s32 	%p232, %r4088, %r793;
	@%p232 bra 	$L__BB17_622;
	st.global.u32 	[%rd214+3072], %r6417;
$L__BB17_622:
	cvt.u32.u64 	%r4089, %rd195;
	setp.ge.s32 	%p233, %r4089, %r793;
	@%p233 bra 	$L__BB17_624;
	st.global.u32 	[%rd214+4096], %r6418;
$L__BB17_624:
	cvt.u32.u64 	%r4090, %rd196;
	setp.ge.s32 	%p234, %r4090, %r793;
	@%p234 bra 	$L__BB17_626;
	st.global.u32 	[%rd214+5120], %r6419;
$L__BB17_626:
	cvt.u32.u64 	%r4091, %rd197;
	setp.ge.s32 	%p235, %r4091, %r793;
	@%p235 bra 	$L__BB17_628;
	st.global.u32 	[%rd214+6144], %r6420;
$L__BB17_628:
	cvt.u32.u64 	%r4092, %rd198;
	setp.ge.s32 	%p236, %r4092, %r793;
	@%p236 bra 	$L__BB17_630;
	st.global.u32 	[%rd214+7168], %r6421;
$L__BB17_630:
	cvt.u32.u64 	%r4093, %rd199;
	setp.ge.s32 	%p237, %r4093, %r793;
	@%p237 bra 	$L__BB17_632;
	st.global.u32 	[%rd214+8192], %r6422;
$L__BB17_632:
	cvt.u32.u64 	%r4094, %rd200;
	setp.ge.s32 	%p238, %r4094, %r793;
	@%p238 bra 	$L__BB17_634;
	st.global.u32 	[%rd214+9216], %r6423;
$L__BB17_634:
	cvt.u32.u64 	%r4095, %rd201;
	setp.ge.s32 	%p239, %r4095, %r793;
	@%p239 bra 	$L__BB17_636;
	st.global.u32 	[%rd214+10240], %r6424;
$L__BB17_636:
	cvt.u32.u64 	%r4096, %rd202;
	setp.ge.s32 	%p240, %r4096, %r793;
	@%p240 bra 	$L__BB17_638;
	st.global.u32 	[%rd214+11264], %r6425;
$L__BB17_638:
	cvt.u32.u64 	%r4097, %rd203;
	setp.ge.s32 	%p241, %r4097, %r793;
	@%p241 bra 	$L__BB17_640;
	st.global.u32 	[%rd214+12288], %r6426;
$L__BB17_640:
	cvt.u32.u64 	%r4098, %rd204;
	setp.ge.s32 	%p242, %r4098, %r793;
	@%p242 bra 	$L__BB17_642;
	st.global.u32 	[%rd214+13312], %r6427;
$L__BB17_642:
	cvt.u32.u64 	%r4099, %rd205;
	setp.ge.s32 	%p243, %r4099, %r793;
	@%p243 bra 	$L__BB17_644;
	st.global.u32 	[%rd214+14336], %r6428;
$L__BB17_644:
	cvt.u32.u64 	%r4100, %rd206;
	setp.ge.s32 	%p244, %r4100, %r793;
	@%p244 bra 	$L__BB17_646;
	st.global.u32 	[%rd214+15360], %r6429;
$L__BB17_646:
	cvt.u32.u64 	%r4101, %rd207;
	setp.ge.s32 	%p245, %r4101, %r793;
	@%p245 bra 	$L__BB17_648;
	st.global.u32 	[%rd214+16384], %r6430;
$L__BB17_648:
	cvt.u32.u64 	%r4102, %rd208;
	setp.ge.s32 	%p246, %r4102, %r793;
	@%p246 bra 	$L__BB17_650;
	st.global.u32 	[%rd214+17408], %r6431;
$L__BB17_650:
	cvt.u32.u64 	%r4103, %rd209;
	setp.ge.s32 	%p247, %r4103, %r793;
	@%p247 bra 	$L__BB17_652;
	st.global.u32 	[%rd214+18432], %r6432;
$L__BB17_652:
	cvt.u32.u64 	%r4104, %rd210;
	setp.ge.s32 	%p248, %r4104, %r793;
	@%p248 bra 	$L__BB17_654;
	st.global.u32 	[%rd214+19456], %r6433;
$L__BB17_654:
	cvt.u32.u64 	%r4105, %rd211;
	setp.ge.s32 	%p249, %r4105, %r793;
	@%p249 bra 	$L__BB17_656;
	st.global.u32 	[%rd214+20480], %r6434;
$L__BB17_656:
	cvt.u32.u64 	%r4106, %rd212;
	setp.ge.s32 	%p250, %r4106, %r793;
	@%p250 bra 	$L__BB17_658;
	st.global.u32 	[%rd214+21504], %r6435;
$L__BB17_658:
	cvt.u32.u64 	%r4107, %rd213;
	setp.ge.s32 	%p251, %r4107, %r793;
	@%p251 bra 	$L__BB17_660;
	st.global.u32 	[%rd214+22528], %r6436;
$L__BB17_660:
	add.s32 	%r6349, %r786, %r6349;
	setp.lt.u32 	%p334, %r6349, 32;
	mov.u64 	%rd1751, %rd112;
	mov.u64 	%rd1752, %rd113;
	@%p334 bra 	$L__BB17_420;
$L__BB17_661:
	ret;
$L__BB17_662:
	add.s32 	%r6269, %r6269, 6;
	shl.b32 	%r5988, %r283, 2;
	add.s32 	%r5990, %r5810, %r5988;
	st.shared.u32 	[%r5990], %r6267;
	shl.b32 	%r5991, %r284, 2;
	add.s32 	%r5992, %r5810, %r5991;
	st.shared.u32 	[%r5992], %r6266;
	shl.b32 	%r5993, %r285, 2;
	add.s32 	%r5994, %r5810, %r5993;
	st.shared.u32 	[%r5994], %r6265;
	shl.b32 	%r5995, %r286, 2;
	add.s32 	%r5996, %r5810, %r5995;
	st.shared.u32 	[%r5996], %r6264;
	shl.b32 	%r5997, %r287, 2;
	add.s32 	%r5998, %r5810, %r5997;
	st.shared.u32 	[%r5998], %r6263;
	shl.b32 	%r5999, %r288, 2;
	add.s32 	%r6000, %r5810, %r5999;
	st.shared.u32 	[%r6000], %r6262;
	shl.b32 	%r6001, %r289, 2;
	add.s32 	%r6002, %r5810, %r6001;
	st.shared.u32 	[%r6002], %r6261;
	shl.b32 	%r6003, %r290, 2;
	add.s32 	%r6004, %r5810, %r6003;
	st.shared.u32 	[%r6004], %r6260;
	shl.b32 	%r6005, %r291, 2;
	add.s32 	%r6006, %r5810, %r6005;
	st.shared.u32 	[%r6006], %r6259;
	shl.b32 	%r6007, %r292, 2;
	add.s32 	%r6008, %r5810, %r6007;
	st.shared.u32 	[%r6008], %r6258;
	shl.b32 	%r6009, %r293, 2;
	add.s32 	%r6010, %r5810, %r6009;
	st.shared.u32 	[%r6010], %r6257;
	shl.b32 	%r6011, %r294, 2;
	add.s32 	%r6012, %r5810, %r6011;
	st.shared.u32 	[%r6012], %r6256;
	shl.b32 	%r6013, %r295, 2;
	add.s32 	%r6014, %r5810, %r6013;
	st.shared.u32 	[%r6014], %r6255;
	shl.b32 	%r6015, %r296, 2;
	add.s32 	%r6016, %r5810, %r6015;
	st.shared.u32 	[%r6016], %r6254;
	shl.b32 	%r6017, %r297, 2;
	add.s32 	%r6018, %r5810, %r6017;
	st.shared.u32 	[%r6018], %r6253;
	shl.b32 	%r6019, %r298, 2;
	add.s32 	%r6020, %r5810, %r6019;
	st.shared.u32 	[%r6020], %r6252;
	shl.b32 	%r6021, %r299, 2;
	add.s32 	%r6022, %r5810, %r6021;
	st.shared.u32 	[%r6022], %r6251;
	shl.b32 	%r6023, %r300, 2;
	add.s32 	%r6024, %r5810, %r6023;
	st.shared.u32 	[%r6024], %r6250;
	shl.b32 	%r6025, %r301, 2;
	add.s32 	%r6026, %r5810, %r6025;
	st.shared.u32 	[%r6026], %r6249;
	shl.b32 	%r6027, %r302, 2;
	add.s32 	%r6028, %r5810, %r6027;
	st.shared.u32 	[%r6028], %r6248;
	shl.b32 	%r6029, %r303, 2;
	add.s32 	%r6030, %r5810, %r6029;
	st.shared.u32 	[%r6030], %r6247;
	shl.b32 	%r6031, %r304, 2;
	add.s32 	%r6032, %r5810, %r6031;
	st.shared.u32 	[%r6032], %r6246;
	shl.b32 	%r6033, %r305, 2;
	add.s32 	%r6034, %r5810, %r6033;
	st.shared.u32 	[%r6034], %r6245;
	bar.sync 	0;
	ld.shared.u32 	%r6267, [%r282];
	ld.shared.u32 	%r6266, [%r282+4];
	ld.shared.u32 	%r6265, [%r282+8];
	ld.shared.u32 	%r6264, [%r282+12];
	ld.shared.u32 	%r6263, [%r282+16];
	ld.shared.u32 	%r6262, [%r282+20];
	ld.shared.u32 	%r6261, [%r282+24];
	ld.shared.u32 	%r6260, [%r282+28];
	ld.shared.u32 	%r6259, [%r282+32];
	ld.shared.u32 	%r6258, [%r282+36];
	ld.shared.u32 	%r6257, [%r282+40];
	ld.shared.u32 	%r6256, [%r282+44];
	ld.shared.u32 	%r6255, [%r282+48];
	ld.shared.u32 	%r6254, [%r282+52];
	ld.shared.u32 	%r6253, [%r282+56];
	ld.shared.u32 	%r6252, [%r282+60];
	ld.shared.u32 	%r6251, [%r282+64];
	ld.shared.u32 	%r6250, [%r282+68];
	ld.shared.u32 	%r6249, [%r282+72];
	ld.shared.u32 	%r6248, [%r282+76];
	ld.shared.u32 	%r6247, [%r282+80];
	ld.shared.u32 	%r6246, [%r282+84];
	ld.shared.u32 	%r6245, [%r282+88];
	bar.sync 	0;
	add.s32 	%r6244, %r6244, -6;
	bra.uni 	$L__BB17_124;
$L__BB17_663:
	add.s64 	%rd1157, %rd1763, %rd115;
	shl.b64 	%rd1158, %rd1157, 2;
	add.s64 	%rd1159, %rd1754, %rd1158;
	ld.global.u32 	%r3642, [%rd1159];
	ld.global.u32 	%r3648, [%rd1159+1024];
	ld.global.u32 	%r3651, [%rd1159+2048];
	ld.global.u32 	%r3654, [%rd1159+3072];
	ld.global.u32 	%r3657, [%rd1159+4096];
	ld.global.u32 	%r3660, [%rd1159+5120];
	ld.global.u32 	%r3663, [%rd1159+6144];
	ld.global.u32 	%r3666, [%rd1159+7168];
	ld.global.u32 	%r3669, [%rd1159+8192];
	ld.global.u32 	%r3672, [%rd1159+9216];
	ld.global.u32 	%r3675, [%rd1159+10240];
	ld.global.u32 	%r3678, [%rd1159+11264];
	ld.global.u32 	%r3681, [%rd1159+12288];
	ld.global.u32 	%r3684, [%rd1159+13312];
	ld.global.u32 	%r3687, [%rd1159+14336];
	ld.global.u32 	%r3690, [%rd1159+15360];
	ld.global.u32 	%r3693, [%rd1159+16384];
	ld.global.u32 	%r3696, [%rd1159+17408];
	ld.global.u32 	%r3699, [%rd1159+18432];
	ld.global.u32 	%r3702, [%rd1159+19456];
	ld.global.u32 	%r3705, [%rd1159+20480];
	ld.global.u32 	%r3708, [%rd1159+21504];
	ld.global.u32 	%r3711, [%rd1159+22528];
	bar.sync 	0;
	// begin inline asm
	shr.b32 %r3641, %r3642, %r6349;
	// end inline asm
	mov.b32 	%r3645, 0;
	// begin inline asm
	bmsk.clamp.b32 %r3644, %r3645, %r786;
	// end inline asm
	and.b32  	%r3713, %r3644, %r3641;
	and.b32  	%r3714, %r3713, 3;
	shl.b32 	%r3715, %r3713, 8;
	and.b32  	%r3716, %r3715, -1024;
	add.s32 	%r3717, %r787, %r3716;
	add.s32 	%r3718, %r3717, %r3714;
	ld.shared.u8 	%rs310, [%r3718];
	add.s16 	%rs311, %rs310, 1;
	st.shared.u8 	[%r3718], %rs311;
	// begin inline asm
	shr.b32 %r3647, %r3648, %r6349;
	// end inline asm
	and.b32  	%r3719, %r3644, %r3647;
	and.b32  	%r3720, %r3719, 3;
	shl.b32 	%r3721, %r3719, 8;
	and.b32  	%r3722, %r3721, -1024;
	add.s32 	%r3723, %r787, %r3722;
	add.s32 	%r3724, %r3723, %r3720;
	ld.shared.u8 	%rs312, [%r3724];
	add.s16 	%rs313, %rs312, 1;
	st.shared.u8 	[%r3724], %rs313;
	// begin inline asm
	shr.b32 %r3650, %r3651, %r6349;
	// end inline asm
	and.b32  	%r3725, %r3644, %r3650;
	and.b32  	%r3726, %r3725, 3;
	shl.b32 	%r3727, %r3725, 8;
	and.b32  	%r3728, %r3727, -1024;
	add.s32 	%r3729, %r787, %r3728;
	add.s32 	%r3730, %r3729, %r3726;
	ld.shared.u8 	%rs314, [%r3730];
	add.s16 	%rs315, %rs314, 1;
	st.shared.u8 	[%r3730], %rs315;
	// begin inline asm
	shr.b32 %r3653, %r3654, %r6349;
	// end inline asm
	and.b32  	%r3731, %r3644, %r3653;
	and.b32  	%r3732, %r3731, 3;
	shl.b32 	%r3733, %r3731, 8;
	and.b32  	%r3734, %r3733, -1024;
	add.s32 	%r3735, %r787, %r3734;
	add.s32 	%r3736, %r3735, %r3732;
	ld.shared.u8 	%rs316, [%r3736];
	add.s16 	%rs317, %rs316, 1;
	st.shared.u8 	[%r3736], %rs317;
	// begin inline asm
	shr.b32 %r3656, %r3657, %r6349;
	// end inline asm
	and.b32  	%r3737, %r3644, %r3656;
	and.b32  	%r3738, %r3737, 3;
	shl.b32 	%r3739, %r3737, 8;
	and.b32  	%r3740, %r3739, -1024;
	add.s32 	%r3741, %r787, %r3740;
	add.s32 	%r3742, %r3741, %r3738;
	ld.shared.u8 	%rs318, [%r3742];
	add.s16 	%rs319, %rs318, 1;
	st.shared.u8 	[%r3742], %rs319;
	// begin inline asm
	shr.b32 %r3659, %r3660, %r6349;
	// end inline asm
	and.b32  	%r3743, %r3644, %r3659;
	and.b32  	%r3744, %r3743, 3;
	shl.b32 	%r3745, %r3743, 8;
	and.b32  	%r3746, %r3745, -1024;
	add.s32 	%r3747, %r787, %r3746;
	add.s32 	%r3748, %r3747, %r3744;
	ld.shared.u8 	%rs320, [%r3748];
	add.s16 	%rs321, %rs320, 1;
	st.shared.u8 	[%r3748], %rs321;
	// begin inline asm
	shr.b32 %r3662, %r3663, %r6349;
	// end inline asm
	and.b32  	%r3749, %r3644, %r3662;
	and.b32  	%r3750, %r3749, 3;
	shl.b32 	%r3751, %r3749, 8;
	and.b32  	%r3752, %r3751, -1024;
	add.s32 	%r3753, %r787, %r3752;
	add.s32 	%r3754, %r3753, %r3750;
	ld.shared.u8 	%rs322, [%r3754];
	add.s16 	%rs323, %rs322, 1;
	st.shared.u8 	[%r3754], %rs323;
	// begin inline asm
	shr.b32 %r3665, %r3666, %r6349;
	// end inline asm
	and.b32  	%r3755, %r3644, %r3665;
	and.b32  	%r3756, %r3755, 3;
	shl.b32 	%r3757, %r3755, 8;
	and.b32  	%r3758, %r3757, -1024;
	add.s32 	%r3759, %r787, %r3758;
	add.s32 	%r3760, %r3759, %r3756;
	ld.shared.u8 	%rs324, [%r3760];
	add.s16 	%rs325, %rs324, 1;
	st.shared.u8 	[%r3760], %rs325;
	// begin inline asm
	shr.b32 %r3668, %r3669, %r6349;
	// end inline asm
	and.b32  	%r3761, %r3644, %r3668;
	and.b32  	%r3762, %r3761, 3;
	shl.b32 	%r3763, %r3761, 8;
	and.b32  	%r3764, %r3763, -1024;
	add.s32 	%r3765, %r787, %r3764;
	add.s32 	%r3766, %r3765, %r3762;
	ld.shared.u8 	%rs326, [%r3766];
	add.s16 	%rs327, %rs326, 1;
	st.shared.u8 	[%r3766], %rs327;
	// begin inline asm
	shr.b32 %r3671, %r3672, %r6349;
	// end inline asm
	and.b32  	%r3767, %r3644, %r3671;
	and.b32  	%r3768, %r3767, 3;
	shl.b32 	%r3769, %r3767, 8;
	and.b32  	%r3770, %r3769, -1024;
	add.s32 	%r3771, %r787, %r3770;
	add.s32 	%r3772, %r3771, %r3768;
	ld.shared.u8 	%rs328, [%r3772];
	add.s16 	%rs329, %rs328, 1;
	st.shared.u8 	[%r3772], %rs329;
	// begin inline asm
	shr.b32 %r3674, %r3675, %r6349;
	// end inline asm
	and.b32  	%r3773, %r3644, %r3674;
	and.b32  	%r3774, %r3773, 3;
	shl.b32 	%r3775, %r3773, 8;
	and.b32  	%r3776, %r3775, -1024;
	add.s32 	%r3777, %r787, %r3776;
	add.s32 	%r3778, %r3777, %r3774;
	ld.shared.u8 	%rs330, [%r3778];
	add.s16 	%rs331, %rs330, 1;
	st.shared.u8 	[%r3778], %rs331;
	// begin inline asm
	shr.b32 %r3677, %r3678, %r6349;
	// end inline asm
	and.b32  	%r3779, %r3644, %r3677;
	and.b32  	%r3780, %r3779, 3;
	shl.b32 	%r3781, %r3779, 8;
	and.b32  	%r3782, %r3781, -1024;
	add.s32 	%r3783, %r787, %r3782;
	add.s32 	%r3784, %r3783, %r3780;
	ld.shared.u8 	%rs332, [%r3784];
	add.s16 	%rs333, %rs332, 1;
	st.shared.u8 	[%r3784], %rs333;
	// begin inline asm
	shr.b32 %r3680, %r3681, %r6349;
	// end inline asm
	and.b32  	%r3785, %r3644, %r3680;
	and.b32  	%r3786, %r3785, 3;
	shl.b32 	%r3787, %r3785, 8;
	and.b32  	%r3788, %r3787, -1024;
	add.s32 	%r3789, %r787, %r3788;
	add.s32 	%r3790, %r3789, %r3786;
	ld.shared.u8 	%rs334, [%r3790];
	add.s16 	%rs335, %rs334, 1;
	st.shared.u8 	[%r3790], %rs335;
	// begin inline asm
	shr.b32 %r3683, %r3684, %r6349;
	// end inline asm
	and.b32  	%r3791, %r3644, %r3683;
	and.b32  	%r3792, %r3791, 3;
	shl.b32 	%r3793, %r3791, 8;
	and.b32  	%r3794, %r3793, -1024;
	add.s32 	%r3795, %r787, %r3794;
	add.s32 	%r3796, %r3795, %r3792;
	ld.shared.u8 	%rs336, [%r3796];
	add.s16 	%rs337, %rs336, 1;
	st.shared.u8 	[%r3796], %rs337;
	// begin inline asm
	shr.b32 %r3686, %r3687, %r6349;
	// end inline asm
	and.b32  	%r3797, %r3644, %r3686;
	and.b32  	%r3798, %r3797, 3;
	shl.b32 	%r3799, %r3797, 8;
	and.b32  	%r3800, %r3799, -1024;
	add.s32 	%r3801, %r787, %r3800;
	add.s32 	%r3802, %r3801, %r3798;
	ld.shared.u8 	%rs338, [%r3802];
	add.s16 	%rs339, %rs338, 1;
	st.shared.u8 	[%r3802], %rs339;
	// begin inline asm
	shr.b32 %r3689, %r3690, %r6349;
	// end inline asm
	and.b32  	%r3803, %r3644, %r3689;
	and.b32  	%r3804, %r3803, 3;
	shl.b32 	%r3805, %r3803, 8;
	and.b32  	%r3806, %r3805, -1024;
	add.s32 	%r3807, %r787, %r3806;
	add.s32 	%r3808, %r3807, %r3804;
	ld.shared.u8 	%rs340, [%r3808];
	add.s16 	%rs341, %rs340, 1;
	st.shared.u8 	[%r3808], %rs341;
	// begin inline asm
	shr.b32 %r3692, %r3693, %r6349;
	// end inline asm
	and.b32  	%r3809, %r3644, %r3692;
	and.b32  	%r3810, %r3809, 3;
	shl.b32 	%r3811, %r3809, 8;
	and.b32  	%r3812, %r3811, -1024;
	add.s32 	%r3813, %r787, %r3812;
	add.s32 	%r3814, %r3813, %r3810;
	ld.shared.u8 	%rs342, [%r3814];
	add.s16 	%rs343, %rs342, 1;
	st.shared.u8 	[%r3814], %rs343;
	// begin inline asm
	shr.b32 %r3695, %r3696, %r6349;
	// end inline asm
	and.b32  	%r3815, %r3644, %r3695;
	and.b32  	%r3816, %r3815, 3;
	shl.b32 	%r3817, %r3815, 8;
	and.b32  	%r3818, %r3817, -1024;
	add.s32 	%r3819, %r787, %r3818;
	add.s32 	%r3820, %r3819, %r3816;
	ld.shared.u8 	%rs344, [%r3820];
	add.s16 	%rs345, %rs344, 1;
	st.shared.u8 	[%r3820], %rs345;
	// begin inline asm
	shr.b32 %r3698, %r3699, %r6349;
	// end inline asm
	and.b32  	%r3821, %r3644, %r3698;
	and.b32  	%r3822, %r3821, 3;
	shl.b32 	%r3823, %r3821, 8;
	and.b32  	%r3824, %r3823, -1024;
	add.s32 	%r3825, %r787, %r3824;
	add.s32 	%r3826, %r3825, %r3822;
	ld.shared.u8 	%rs346, [%r3826];
	add.s16 	%rs347, %rs346, 1;
	st.shared.u8 	[%r3826], %rs347;
	// begin inline asm
	shr.b32 %r3701, %r3702, %r6349;
	// end inline asm
	and.b32  	%r3827, %r3644, %r3701;
	and.b32  	%r3828, %r3827, 3;
	shl.b32 	%r3829, %r3827, 8;
	and.b32  	%r3830, %r3829, -1024;
	add.s32 	%r3831, %r787, %r3830;
	add.s32 	%r3832, %r3831, %r3828;
	ld.shared.u8 	%rs348, [%r3832];
	add.s16 	%rs349, %rs348, 1;
	st.shared.u8 	[%r3832], %rs349;
	// begin inline asm
	shr.b32 %r3704, %r3705, %r6349;
	// end inline asm
	and.b32  	%r3833, %r3644, %r3704;
	and.b32  	%r3834, %r3833, 3;
	shl.b32 	%r3835, %r3833, 8;
	and.b32  	%r3836, %r3835, -1024;
	add.s32 	%r3837, %r787, %r3836;
	add.s32 	%r3838, %r3837, %r3834;
	ld.shared.u8 	%rs350, [%r3838];
	add.s16 	%rs351, %rs350, 1;
	st.shared.u8 	[%r3838], %rs351;
	// begin inline asm
	shr.b32 %r3707, %r3708, %r6349;
	// end inline asm
	and.b32  	%r3839, %r3644, %r3707;
	and.b32  	%r3840, %r3839, 3;
	shl.b32 	%r3841, %r3839, 8;
	and.b32  	%r3842, %r3841, -1024;
	add.s32 	%r3843, %r787, %r3842;
	add.s32 	%r3844, %r3843, %r3840;
	ld.shared.u8 	%rs352, [%r3844];
	add.s16 	%rs353, %rs352, 1;
	st.shared.u8 	[%r3844], %rs353;
	// begin inline asm
	shr.b32 %r3710, %r3711, %r6349;
	// end inline asm
	and.b32  	%r3845, %r3644, %r3710;
	and.b32  	%r3846, %r3845, 3;
	shl.b32 	%r3847, %r3845, 8;
	and.b32  	%r3848, %r3847, -1024;
	add.s32 	%r3849, %r787, %r3848;
	add.s32 	%r3850, %r3849, %r3846;
	ld.shared.u8 	%rs354, [%r3850];
	add.s16 	%rs355, %rs354, 1;
	st.shared.u8 	[%r3850], %rs355;
	add.s64 	%rd1763, %rd1763, 5888;
	sub.s64 	%rd1785, %rd4, %rd1763;
	setp.gt.s64 	%p182, %rd1785, 5887;
	@%p182 bra 	$L__BB17_663;
	bra.uni 	$L__BB17_430;

}


// ===== COMPILED SASS (sm_100) =====

	.target	sm_100

	.elftype	@"ET_EXEC"


//--------------------- .note.nv.tkinfo           --------------------------
	.section	.note.nv.tkinfo,"",@"SHT_NOTE"
	.sectionflags	@"SHF_NOTE_NV_TKINFO"
	.tkinfo
        /*0018*/ 	.word	0x00000002
        /*0030*/ 	.string	""
        /*0030*/ 	.string	"ptxas"
        /*0030*/ 	.string	"Cuda compilation tools, release 13.0, V13.0.88"
        /*0030*/ 	.string	"Build cuda_13.0.r13.0/compiler.36424714_0"
        /*0030*/ 	.string	"-arch sm_100 -m 64 "



//--------------------- .note.nv.cuinfo           --------------------------
	.section	.note.nv.cuinfo,"",@"SHT_NOTE"
	.sectionflags	@"SHF_NOTE_NV_CUINFO"
        /*0018*/ 	.short	0x0002
        /*001a*/ 	.short	0x0064
        /*001c*/ 	.short	0x0082
	.zero		2


//--------------------- .nv.info                  --------------------------
	.section	.nv.info,"",@"SHT_CUDA_INFO"
	.align	4


	//----- nvinfo : EIATTR_REGCOUNT
	.align		4
        /*0000*/ 	.byte	0x04, 0x2f
        /*0002*/ 	.short	(.L_41 - .L_40)
	.align		4
.L_40:
        /*0004*/ 	.word	index@(_Z28edge_get_edgelist_GPU_kernelPKmPKjPK6edge_tjmmPj)
        /*0008*/ 	.word	0x00000010


	//----- nvinfo : EIATTR_FRAME_SIZE
	.align		4
.L_41:
        /*000c*/ 	.byte	0x04, 0x11
        /*000e*/ 	.short	(.L_43 - .L_42)
	.align		4
.L_42:
        /*0010*/ 	.word	index@(_Z28edge_get_edgelist_GPU_kernelPKmPKjPK6edge_tjmmPj)
        /*0014*/ 	.word	0x00000000


	//----- nvinfo : EIATTR_REGCOUNT
	.align		4
.L_43:
        /*0018*/ 	.byte	0x04, 0x2f
        /*001a*/ 	.short	(.L_45 - .L_44)
	.align		4
.L_44:
        /*001c*/ 	.word	index@(_Z37edge_get_edgelist_src_only_GPU_kernelPKmPKjPK10edge_src_tjmmPj)
        /*0020*/ 	.word	0x00000011


	//----- nvinfo : EIATTR_FRAME_SIZE
	.align		4
.L_45:
        /*0024*/ 	.byte	0x04, 0x11
        /*0026*/ 	.short	(.L_47 - .L_46)
	.align		4
.L_46:
        /*0028*/ 	.word	index@(_Z37edge_get_edgelist_src_only_GPU_kernelPKmPKjPK10edge_src_tjmmPj)
        /*002c*/ 	.word	0x00000000


	//----- nvinfo : EIATTR_REGCOUNT
	.align		4
.L_47:
        /*0030*/ 	.byte	0x04, 0x2f
        /*0032*/ 	.short	(.L_49 - .L_48)
	.align		4
.L_48:
        /*0034*/ 	.word	index@(_Z33edge_get_binary_search_GPU_kernelPKmPKjjmmPj)
        /*0038*/ 	.word	0x00000012


	//----- nvinfo : EIATTR_FRAME_SIZE
	.align		4
.L_49:
        /*003c*/ 	.byte	0x04, 0x11
        /*003e*/ 	.short	(.L_51 - .L_50)
	.align		4
.L_50:
        /*0040*/ 	.word	index@(_Z33edge_get_binary_search_GPU_kernelPKmPKjjmmPj)
        /*0044*/ 	.word	0x00000000


	//----- nvinfo : EIATTR_REGCOUNT
	.align		4
.L_51:
        /*0048*/ 	.byte	0x04, 0x2f
        /*004a*/ 	.short	(.L_53 - .L_52)
	.align		4
.L_52:
        /*004c*/ 	.word	index@(_Z40edge_get_binary_search_cached_GPU_kernelPKmPKjjmmPj)
        /*0050*/ 	.word	0x00000014


	//----- nvinfo : EIATTR_FRAME_SIZE
	.align		4
.L_53:
        /*0054*/ 	.byte	0x04, 0x11
        /*0056*/ 	.short	(.L_55 - .L_54)
	.align		4
.L_54:
        /*0058*/ 	.word	index@(_Z40edge_get_binary_search_cached_GPU_kernelPKmPKjjmmPj)
        /*005c*/ 	.word	0x00000000


	//----- nvinfo : EIATTR_REGCOUNT
	.align		4
.L_55:
        /*0060*/ 	.byte	0x04, 0x2f
        /*0062*/ 	.short	(.L_57 - .L_56)
	.align		4
.L_56:
        /*0064*/ 	.word	index@(_ZN3cub18CUB_300001_SM_10006detail11EmptyKernelIvEEvv)
        /*0068*/ 	.word	0x00000004


	//----- nvinfo : EIATTR_FRAME_SIZE
	.align		4
.L_57:
        /*006c*/ 	.byte	0x04, 0x11
        /*006e*/ 	.short	(.L_59 - .L_58)
	.align		4
.L_58:
        /*0070*/ 	.word	index@(_ZN3cub18CUB_300001_SM_10006detail11EmptyKernelIvEEvv)
        /*0074*/ 	.word	0x00000000


	//----- nvinfo : EIATTR_REGCOUNT
	.align		4
.L_59:
        /*0078*/ 	.byte	0x04, 0x2f
        /*007a*/ 	.short	(.L_61 - .L_60)
	.align		4
.L_60:
        /*007c*/ 	.word	index@(_ZN3cub18CUB_300001_SM_10006detail10radix_sort31DeviceRadixSortSingleTileKernelINS1_5radix10policy_hubI6edge_tNS0_8NullTypeEjE10Policy1000ELNS0_9SortOrderE0ES6_S7_j17edge_decomposer_tEEvPKT1_PSC_PKT2_PSG_T3_iiT4_)
        /*0080*/ 	.word	0x0000005f


	//----- nvinfo : EIATTR_FRAME_SIZE
	.align		4
.L_61:
        /*0084*/ 	.byte	0x04, 0x11
        /*0086*/ 	.short	(.L_63 - .L_62)
	.align		4
.L_62:
        /*0088*/ 	.word	index@(_ZN3cub18CUB_300001_SM_10006detail10radix_sort31DeviceRadixSortSingleTileKernelINS1_5radix10policy_hubI6edge_tNS0_8NullTypeEjE10Policy1000ELNS0_9SortOrderE0ES6_S7_j17edge_decomposer_tEEvPKT1_PSC_PKT2_PSG_T3_iiT4_)
        /*008c*/ 	.word	0x00000000


	//----- nvinfo : EIATTR_REGCOUNT
	.align		4
.L_63:
        /*0090*/ 	.byte	0x04, 0x2f
        /*0092*/ 	.short	(.L_65 - .L_64)
	.align		4
.L_64:
        /*0094*/ 	.word	index@(_ZN3cub18CUB_300001_SM_10006detail10radix_sort30DeviceRadixSortHistogramKernelINS1_5radix10policy_hubI6edge_tNS0_8NullTypeEjE10Policy1000ELNS0_9SortOrderE0ES6_j17edge_decomposer_tEEvPT2_PKT1_SC_iiT3_)
        /*0098*/ 	.word	0x00000030


	//----- nvinfo : EIATTR_FRAME_SIZE
	.align		4
.L_65:
        /*009c*/ 	.byte	0x04, 0x11
        /*009e*/ 	.short	(.L_67 - .L_66)
	.align		4
.L_66:
        /*00a0*/ 	.word	index@(_ZN3cub18CUB_300001_SM_10006detail10radix_sort30DeviceRadixSortHistogramKernelINS1_5radix10policy_hubI6edge_tNS0_8NullTypeEjE10Policy1000ELNS0_9SortOrderE0ES6_j17edge_decomposer_tEEvPT2_PKT1_SC_iiT3_)
        /*00a4*/ 	.word	0x00000000


	//----- nvinfo : EIATTR_REGCOUNT
	.align		4
.L_67:
        /*00a8*/ 	.byte	0x04, 0x2f
        /*00aa*/ 	.short	(.L_69 - .L_68)
	.align		4
.L_68:
        /*00ac*/ 	.word	index@(_ZN3cub18CUB_300001_SM_10006detail10radix_sort33DeviceRadixSortExclusiveSumKernelINS1_5radix10policy_hubI6edge_tNS0_8NullTypeEjE10Policy1000EjEEvPT0_)
        /*00b0*/ 	.word	0x00000018


	//----- nvinfo : EIATTR_FRAME_SIZE
	.align		4
.L_69:
        /*00b4*/ 	.byte	0x04, 0x11
        /*00b6*/ 	.short	(.L_71 - .L_70)
	.align		4
.L_70:
        /*00b8*/ 	.word	index@(_ZN3cub18CUB_300001_SM_10006detail10radix_sort33DeviceRadixSortExclusiveSumKernelINS1_5radix10policy_hubI6edge_tNS0_8NullTypeEjE10Policy1000EjEEvPT0_)
        /*00bc*/ 	.word	0x00000000


	//----- nvinfo : EIATTR_REGCOUNT
	.align		4
.L_71:
        /*00c0*/ 	.byte	0x04, 0x2f
        /*00c2*/ 	.short	(.L_73 - .L_72)
	.align		4
.L_72:
        /*00c4*/ 	.word	index@(_ZN3cub18CUB_300001_SM_10006detail10radix_sort29DeviceRadixSortOnesweepKernelINS1_5radix10policy_hubI6edge_tNS0_8NullTypeEjE10Policy1000ELNS0_9SortOrderE0ES6_S7_jii17edge_decomposer_tEEvPT5_SD_PT3_PKSE_PT1_PKSI_PT2_PKSM_T4_iiT6_)
        /*00c8*/ 	.word	0x0000004c


	//----- nvinfo : EIATTR_FRAME_SIZE
	.align		4
.L_73:
        /*00cc*/ 	.byte	0x04, 0x11
        /*00ce*/ 	.short	(.L_75 - .L_74)
	.align		4
.L_74:
        /*00d0*/ 	.word	index@(_ZN3cub18CUB_300001_SM_10006detail10radix_sort29DeviceRadixSortOnesweepKernelINS1_5radix10policy_hubI6edge_tNS0_8NullTypeEjE10Policy1000ELNS0_9SortOrderE0ES6_S7_jii17edge_decomposer_tEEvPT5_SD_PT3_PKSE_PT1_PKSI_PT2_PKSM_T4_iiT6_)
        /*00d4*/ 	.word	0x00000000


	//----- nvinfo : EIATTR_REGCOUNT
	.align		4
.L_75:
        /*00d8*/ 	.byte	0x04, 0x2f
        /*00da*/ 	.short	(.L_77 - .L_76)
	.align		4
.L_76:
        /*00dc*/ 	.word	index@(_ZN3cub18CUB_300001_SM_10006detail10radix_sort31DeviceRadixSortSingleTileKernelINS1_5radix10policy_hubI19preprocess_vertex_tNS0_8NullTypeEjE10Policy1000ELNS0_9SortOrderE0ES6_S7_j30preprocess_vertex_decomposer_tEEvPKT1_PSC_PKT2_PSG_T3_iiT4_)
        /*00e0*/ 	.word	0x0000005f


	//----- nvinfo : EIATTR_FRAME_SIZE
	.align		4
.L_77:
        /*00e4*/ 	.byte	0x04, 0x11
        /*00e6*/ 	.short	(.L_79 - .L_78)
	.align		4
.L_78:
        /*00e8*/ 	.word	index@(_ZN3cub18CUB_300001_SM_10006detail10radix_sort31DeviceRadixSortSingleTileKernelINS1_5radix10policy_hubI19preprocess_vertex_tNS0_8NullTypeEjE10Policy1000ELNS0_9SortOrderE0ES6_S7_j30preprocess_vertex_decomposer_tEEvPKT1_PSC_PKT2_PSG_T3_iiT4_)
        /*00ec*/ 	.word	0x00000000


	//----- nvinfo : EIATTR_REGCOUNT
	.align		4
.L_79:
        /*00f0*/ 	.byte	0x04, 0x2f
        /*00f2*/ 	.short	(.L_81 - .L_80)
	.align		4
.L_80:
        /*00f4*/ 	.word	index@(_ZN3cub18CUB_300001_SM_10006detail10radix_sort30DeviceRadixSortHistogramKernelINS1_5radix10policy_hubI19preprocess_vertex_tNS0_8NullTypeEjE10Policy1000ELNS0_9SortOrderE0ES6_j30preprocess_vertex_decomposer_tEEvPT2_PKT1_SC_iiT3_)
        /*00f8*/ 	.word	0x00000038


	//----- nvinfo : EIATTR_FRAME_SIZE
	.align		4
.L_81:
        /*00fc*/ 	.byte	0x04, 0x11
        /*00fe*/ 	.short	(.L_83 - .L_82)
	.align		4
.L_82:
        /*0100*/ 	.word	index@(_ZN3cub18CUB_300001_SM_10006detail10radix_sort30DeviceRadixSortHistogramKernelINS1_5radix10policy_hubI19preprocess_vertex_tNS0_8NullTypeEjE10Policy1000ELNS0_9SortOrderE0ES6_j30preprocess_vertex_decomposer_tEEvPT2_PKT1_SC_iiT3_)
        /*0104*/ 	.word	0x00000000


	//----- nvinfo : EIATTR_REGCOUNT
	.align		4
.L_83:
        /*0108*/ 	.byte	0x04, 0x2f
        /*010a*/ 	.short	(.L_85 - .L_84)
	.align		4
.L_84:
        /*010c*/ 	.word	index@(_ZN3cub18CUB_300001_SM_10006detail10radix_sort33DeviceRadixSortExclusiveSumKernelINS1_5radix10policy_hubI19preprocess_vertex_tNS0_8NullTypeEjE10Policy1000EjEEvPT0_)
        /*0110*/ 	.word	0x00000018


	//----- nvinfo : EIATTR_FRAME_SIZE
	.align		4
.L_85:
        /*0114*/ 	.byte	0x04, 0x11
        /*0116*/ 	.short	(.L_87 - .L_86)
	.align		4
.L_86:
        /*0118*/ 	.word	index@(_ZN3cub18CUB_300001_SM_10006detail10radix_sort33DeviceRadixSortExclusiveSumKernelINS1_5radix10policy_hubI19preprocess_vertex_tNS0_8NullTypeEjE10Policy1000EjEEvPT0_)
        /*011c*/ 	.word	0x00000000


	//----- nvinfo : EIATTR_REGCOUNT
	.align		4
.L_87:
        /*0120*/ 	.byte	0x04, 0x2f
        /*0122*/ 	.short	(.L_89 - .L_88)
	.align		4
.L_88:
        /*0124*/ 	.word	index@(_ZN3cub18CUB_300001_SM_10006detail10radix_sort29DeviceRadixSortOnesweepKernelINS1_5radix10policy_hubI19preprocess_vertex_tNS0_8NullTypeEjE10Policy1000ELNS0_9SortOrderE0ES6_S7_jii30preprocess_vertex_decomposer_tEEvPT5_SD_PT3_PKSE_PT1_PKSI_PT2_PKSM_T4_iiT6_)
        /*0128*/ 	.word	0x00000050


	//----- nvinfo : EIATTR_FRAME_SIZE
	.align		4
.L_89:
        /*012c*/ 	.byte	0x04, 0x11
        /*012e*/ 	.short	(.L_91 - .L_90)
	.align		4
.L_90:
        /*0130*/ 	.word	index@(_ZN3cub18CUB_300001_SM_10006detail10radix_sort29DeviceRadixSortOnesweepKernelINS1_5radix10policy_hubI19preprocess_vertex_tNS0_8NullTypeEjE10Policy1000ELNS0_9SortOrderE0ES6_S7_jii30preprocess_vertex_decomposer_tEEvPT5_SD_PT3_PKSE_PT1_PKSI_PT2_PKSM_T4_iiT6_)
        /*0134*/ 	.word	0x00000000


	//----- nvinfo : EIATTR_REGCOUNT
	.align		4
.L_91:
        /*0138*/ 	.byte	0x04, 0x2f
        /*013a*/ 	.short	(.L_93 - .L_92)
	.align		4
.L_92:
        /*013c*/ 	.word	index@(_ZN3cub18CUB_300001_SM_10006detail19three_way_partition33DeviceThreeWayPartitionInitKernelINS0_13ScanTileStateImLb1EEEPjEEvT_iT0_)
        /*0140*/ 	.word	0x00000010


	//----- nvinfo : EIATTR_FRAME_SIZE
	.align		4
.L_93:
        /*0144*/ 	.byte	0x04, 0x11
        /*0146*/ 	.short	(.L_95 - .L_94)
	.align		4
.L_94:
        /*0148*/ 	.word	index@(_ZN3cub18CUB_300001_SM_10006detail19three_way_partition33DeviceThreeWayPartitionInitKernelINS0_13ScanTileStateImLb1EEEPjEEvT_iT0_)
        /*014c*/ 	.word	0x00000000


	//----- nvinfo : EIATTR_REGCOUNT
	.align		4
.L_95:
        /*0150*/ 	.byte	0x04, 0x2f
        /*0152*/ 	.short	(.L_97 - .L_96)
	.align		4
.L_96:
        /*0154*/ 	.word	index@(_ZN3cub18CUB_300001_SM_10006detail19three_way_partition29DeviceThreeWayPartitionKernelINS2_10policy_hubIjiE10Policy1000EN6thrust24THRUST_300001_SM_1000_NS17counting_iteratorIjNS8_11use_defaultESA_SA_EEPjSC_NS8_16reverse_iteratorISC_EESC_NS0_13ScanTileStateImLb1EEENS0_21DispatchSegmentedSortILNS0_9SortOrderE0EjNS0_8NullTypeElPmSK_NS1_14segmented_sort10policy_hubIjSJ_EEE22LargeSegmentsSelectorTENSO_22SmallSegmentsSelectorTEiNS2_19streaming_context_tIlEEEEvT0_T1_T2_T3_T4_T5_T6_T7_T8_iT9_)
        /*0158*/ 	.word	0x0000005a


	//----- nvinfo : EIATTR_FRAME_SIZE
	.align		4
.L_97:
        /*015c*/ 	.byte	0x04, 0x11
        /*015e*/ 	.short	(.L_99 - .L_98)
	.align		4
.L_98:
        /*0160*/ 	.word	index@(_ZN3cub18CUB_300001_SM_10006detail19three_way_partition29DeviceThreeWayPartitionKernelINS2_10policy_hubIjiE10Policy1000EN6thrust24THRUST_300001_SM_1000_NS17counting_iteratorIjNS8_11use_defaultESA_SA_EEPjSC_NS8_16reverse_iteratorISC_EESC_NS0_13ScanTileStateImLb1EEENS0_21DispatchSegmentedSortILNS0_9SortOrderE0EjNS0_8NullTypeElPmSK_NS1_14segmented_sort10policy_hubIjSJ_EEE22LargeSegmentsSelectorTENSO_22SmallSegmentsSelectorTEiNS2_19streaming_context_tIlEEEEvT0_T1_T2_T3_T4_T5_T6_T7_T8_iT9_)
        /*0164*/ 	.word	0x00000000


	//----- nvinfo : EIATTR_REGCOUNT
	.align		4
.L_99:
        /*0168*/ 	.byte	0x04, 0x2f
        /*016a*/ 	.short	(.L_101 - .L_100)
	.align		4
.L_100:
        /*016c*/ 	.word	index@(_ZN3cub18CUB_300001_SM_10006detail14segmented_sort30DeviceSegmentedSortKernelLargeILNS0_9SortOrderE0ENS2_10policy_hubIjNS0_8NullTypeEE9Policy860EjS6_PmS9_lEEvPKjPKT1_PSC_NS1_20device_double_bufferISC_EEPKT2_PSI_NSG_ISI_EET3_T4_)
        /*0170*/ 	.word	0x000000d8


	//----- nvinfo : EIATTR_FRAME_SIZE
	.align		4
.L_101:
        /*0174*/ 	.byte	0x04, 0x11
        /*0176*/ 	.short	(.L_103 - .L_102)
	.align		4
.L_102:
        /*0178*/ 	.word	index@(_ZN3cub18CUB_300001_SM_10006detail14segmented_sort30DeviceSegmentedSortKernelLargeILNS0_9SortOrderE0ENS2_10policy_hubIjNS0_8NullTypeEE9Policy860EjS6_PmS9_lEEvPKjPKT1_PSC_NS1_20device_double_bufferISC_EEPKT2_PSI_NSG_ISI_EET3_T4_)
        /*017c*/ 	.word	0x00000000


	//----- nvinfo : EIATTR_REGCOUNT
	.align		4
.L_103:
        /*0180*/ 	.byte	0x04, 0x2f
        /*0182*/ 	.short	(.L_105 - .L_104)
	.align		4
.L_104:
        /*0184*/ 	.word	index@(_ZN3cub18CUB_300001_SM_10006detail14segmented_sort30DeviceSegmentedSortKernelSmallILNS0_9SortOrderE0ENS2_10policy_hubIjNS0_8NullTypeEE9Policy860EjS6_PmS9_lEEvjjjPKjSB_PKT1_PSC_PKT2_PSG_T3_T4_)
        /*0188*/ 	.word	0x00000020


	//----- nvinfo : EIATTR_FRAME_SIZE
	.align		4
.L_105:
        /*018c*/ 	.byte	0x04, 0x11
        /*018e*/ 	.short	(.L_107 - .L_106)
	.align		4
.L_106:
        /*0190*/ 	.word	index@(_ZN3cub18CUB_300001_SM_10006detail14segmented_sort30DeviceSegmentedSortKernelSmallILNS0_9SortOrderE0ENS2_10policy_hubIjNS0_8NullTypeEE9Policy860EjS6_PmS9_lEEvjjjPKjSB_PKT1_PSC_PKT2_PSG_T3_T4_)
        /*0194*/ 	.word	0x00000000


	//----- nvinfo : EIATTR_REGCOUNT
	.align		4
.L_107:
        /*0198*/ 	.byte	0x04, 0x2f
        /*019a*/ 	.short	(.L_109 - .L_108)
	.align		4
.L_108:
        /*019c*/ 	.word	index@(_ZN3cub18CUB_300001_SM_10006detail14segmented_sort33DeviceSegmentedSortFallbackKernelILNS0_9SortOrderE0ENS2_10policy_hubIjNS0_8NullTypeEE9Policy860EjS6_PmS9_lEEvPKT1_PSA_NS1_20device_double_bufferISA_EEPKT2_PSG_NSE_ISG_EET3_T4_)
        /*01a0*/ 	.word	0x000000d3


	//----- nvinfo : EIATTR_FRAME_SIZE
	.align		4
.L_109:
        /*01a4*/ 	.byte	0x04, 0x11
        /*01a6*/ 	.short	(.L_111 - .L_110)
	.align		4
.L_110:
        /*01a8*/ 	.word	index@(_ZN3cub18CUB_300001_SM_10006detail14segmented_sort33DeviceSegmentedSortFallbackKernelILNS0_9SortOrderE0ENS2_10policy_hubIjNS0_8NullTypeEE9Policy860EjS6_PmS9_lEEvPKT1_PSA_NS1_20device_double_bufferISA_EEPKT2_PSG_NSE_ISG_EET3_T4_)
        /*01ac*/ 	.word	0x00000000


	//----- nvinfo : EIATTR_MIN_STACK_SIZE
	.align		4
.L_111:
        /*01b0*/ 	.byte	0x04, 0x12
        /*01b2*/ 	.short	(.L_113 - .L_112)
	.align		4
.L_112:
        /*01b4*/ 	.word	index@(_ZN3cub18CUB_300001_SM_10006detail14segmented_sort33DeviceSegmentedSortFallbackKernelILNS0_9SortOrderE0ENS2_10policy_hubIjNS0_8NullTypeEE9Policy860EjS6_PmS9_lEEvPKT1_PSA_NS1_20device_double_bufferISA_EEPKT2_PSG_NSE_ISG_EET3_T4_)
        /*01b8*/ 	.word	0x00000000


	//----- nvinfo : EIATTR_MIN_STACK_SIZE
	.align		4
.L_113:
        /*01bc*/ 	.byte	0x04, 0x12
        /*01be*/ 	.short	(.L_115 - .L_114)
	.align		4
.L_114:
        /*01c0*/ 	.word	index@(_ZN3cub18CUB_300001_SM_10006detail14segmented_sort30DeviceSegmentedSortKernelSmallILNS0_9SortOrderE0ENS2_10policy_hubIjNS0_8NullTypeEE9Policy860EjS6_PmS9_lEEvjjjPKjSB_PKT1_PSC_PKT2_PSG_T3_T4_)
        /*01c4*/ 	.word	0x00000000


	//----- nvinfo : EIATTR_MIN_STACK_SIZE
	.align		4
.L_115:
        /*01c8*/ 	.byte	0x04, 0x12
        /*01ca*/ 	.short	(.L_117 - .L_116)
	.align		4
.L_116:
        /*01cc*/ 	.word	index@(_ZN3cub18CUB_300001_SM_10006detail14segmented_sort30DeviceSegmentedSortKernelLargeILNS0_9SortOrderE0ENS2_10policy_hubIjNS0_8NullTypeEE9Policy860EjS6_PmS9_lEEvPKjPKT1_PSC_NS1_20device_double_bufferISC_EEPKT2_PSI_NSG_ISI_EET3_T4_)
        /*01d0*/ 	.word	0x00000000


	//----- nvinfo : EIATTR_MIN_STACK_SIZE
	.align		4
.L_117:
        /*01d4*/ 	.byte	0x04, 0x12
        /*01d6*/ 	.short	(.L_119 - .L_118)
	.align		4
.L_118:
        /*01d8*/ 	.word	index@(_ZN3cub18CUB_300001_SM_10006detail19three_way_partition29DeviceThreeWayPartitionKernelINS2_10policy_hubIjiE10Policy1000EN6thrust24THRUST_300001_SM_1000_NS17counting_iteratorIjNS8_11use_defaultESA_SA_EEPjSC_NS8_16reverse_iteratorISC_EESC_NS0_13ScanTileStateImLb1EEENS0_21DispatchSegmentedSortILNS0_9SortOrderE0EjNS0_8NullTypeElPmSK_NS1_14segmented_sort10policy_hubIjSJ_EEE22LargeSegmentsSelectorTENSO_22SmallSegmentsSelectorTEiNS2_19streaming_context_tIlEEEEvT0_T1_T2_T3_T4_T5_T6_T7_T8_iT9_)
        /*01dc*/ 	.word	0x00000000


	//----- nvinfo : EIATTR_MIN_STACK_SIZE
	.align		4
.L_119:
        /*01e0*/ 	.byte	0x04, 0x12
        /*01e2*/ 	.short	(.L_121 - .L_120)
	.align		4
.L_120:
        /*01e4*/ 	.word	index@(_ZN3cub18CUB_300001_SM_10006detail19three_way_partition33DeviceThreeWayPartitionInitKernelINS0_13ScanTileStateImLb1EEEPjEEvT_iT0_)
        /*01e8*/ 	.word	0x00000000


	//----- nvinfo : EIATTR_MIN_STACK_SIZE
	.align		4
.L_121:
        /*01ec*/ 	.byte	0x04, 0x12
        /*01ee*/ 	.short	(.L_123 - .L_122)
	.align		4
.L_122:
        /*01f0*/ 	.word	index@(_ZN3cub18CUB_300001_SM_10006detail10radix_sort29DeviceRadixSortOnesweepKernelINS1_5radix10policy_hubI19preprocess_vertex_tNS0_8NullTypeEjE10Policy1000ELNS0_9SortOrderE0ES6_S7_jii30preprocess_vertex_decomposer_tEEvPT5_SD_PT3_PKSE_PT1_PKSI_PT2_PKSM_T4_iiT6_)
        /*01f4*/ 	.word	0x00000000


	//----- nvinfo : EIATTR_MIN_STACK_SIZE
	.align		4
.L_123:
        /*01f8*/ 	.byte	0x04, 0x12
        /*01fa*/ 	.short	(.L_125 - .L_124)
	.align		4
.L_124:
        /*01fc*/ 	.word	index@(_ZN3cub18CUB_300001_SM_10006detail10radix_sort33DeviceRadixSortExclusiveSumKernelINS1_5radix10policy_hubI19preprocess_vertex_tNS0_8NullTypeEjE10Policy1000EjEEvPT0_)
        /*0200*/ 	.word	0x00000000


	//----- nvinfo : EIATTR_MIN_STACK_SIZE
	.align		4
.L_125:
        /*0204*/ 	.byte	0x04, 0x12
        /*0206*/ 	.short	(.L_127 - .L_126)
	.align		4
.L_126:
        /*0208*/ 	.word	index@(_ZN3cub18CUB_300001_SM_10006detail10radix_sort30DeviceRadixSortHistogramKernelINS1_5radix10policy_hubI19preprocess_vertex_tNS0_8NullTypeEjE10Policy1000ELNS0_9SortOrderE0ES6_j30preprocess_vertex_decomposer_tEEvPT2_PKT1_SC_iiT3_)
        /*020c*/ 	.word	0x00000000


	//----- nvinfo : EIATTR_MIN_STACK_SIZE
	.align		4
.L_127:
        /*0210*/ 	.byte	0x04, 0x12
        /*0212*/ 	.short	(.L_129 - .L_128)
	.align		4
.L_128:
        /*0214*/ 	.word	index@(_ZN3cub18CUB_300001_SM_10006detail10radix_sort31DeviceRadixSortSingleTileKernelINS1_5radix10policy_hubI19preprocess_vertex_tNS0_8NullTypeEjE10Policy1000ELNS0_9SortOrderE0ES6_S7_j30preprocess_vertex_decomposer_tEEvPKT1_PSC_PKT2_PSG_T3_iiT4_)
        /*0218*/ 	.word	0x00000000


	//----- nvinfo : EIATTR_MIN_STACK_SIZE
	.align		4
.L_129:
        /*021c*/ 	.byte	0x04, 0x12
        /*021e*/ 	.short	(.L_131 - .L_130)
	.align		4
.L_130:
        /*0220*/ 	.word	index@(_ZN3cub18CUB_300001_SM_10006detail10radix_sort29DeviceRadixSortOnesweepKernelINS1_5radix10policy_hubI6edge_tNS0_8NullTypeEjE10Policy1000ELNS0_9SortOrderE0ES6_S7_jii17edge_decomposer_tEEvPT5_SD_PT3_PKSE_PT1_PKSI_PT2_PKSM_T4_iiT6_)
        /*0224*/ 	.word	0x00000000


	//----- nvinfo : EIATTR_MIN_STACK_SIZE
	.align		4
.L_131:
        /*0228*/ 	.byte	0x04, 0x12
        /*022a*/ 	.short	(.L_133 - .L_132)
	.align		4
.L_132:
        /*022c*/ 	.word	index@(_ZN3cub18CUB_300001_SM_10006detail10radix_sort33DeviceRadixSortExclusiveSumKernelINS1_5radix10policy_hubI6edge_tNS0_8NullTypeEjE10Policy1000EjEEvPT0_)
        /*0230*/ 	.word	0x00000000


	//----- nvinfo : EIATTR_MIN_STACK_SIZE
	.align		4
.L_133:
        /*0234*/ 	.byte	0x04, 0x12
        /*0236*/ 	.short	(.L_135 - .L_134)
	.align		4
.L_134:
        /*0238*/ 	.word	index@(_ZN3cub18CUB_300001_SM_10006detail10radix_sort30DeviceRadixSortHistogramKernelINS1_5radix10policy_hubI6edge_tNS0_8NullTypeEjE10Policy1000ELNS0_9SortOrderE0ES6_j17edge_decomposer_tEEvPT2_PKT1_SC_iiT3_)
        /*023c*/ 	.word	0x00000000


	//----- nvinfo : EIATTR_MIN_STACK_SIZE
	.align		4
.L_135:
        /*0240*/ 	.byte	0x04, 0x12
        /*0242*/ 	.short	(.L_137 - .L_136)
	.align		4
.L_136:
        /*0244*/ 	.word	index@(_ZN3cub18CUB_300001_SM_10006detail10radix_sort31DeviceRadixSortSingleTileKernelINS1_5radix10policy_hubI6edge_tNS0_8NullTypeEjE10Policy1000ELNS0_9SortOrderE0ES6_S7_j17edge_decomposer_tEEvPKT1_PSC_PKT2_PSG_T3_iiT4_)
        /*0248*/ 	.word	0x00000000


	//----- nvinfo : EIATTR_MIN_STACK_SIZE
	.align		4
.L_137:
        /*024c*/ 	.byte	0x04, 0x12
        /*024e*/ 	.short	(.L_139 - .L_138)
	.align		4
.L_138:
        /*0250*/ 	.word	index@(_ZN3cub18CUB_300001_SM_10006detail11EmptyKernelIvEEvv)
        /*0254*/ 	.word	0x00000000


	//----- nvinfo : EIATTR_MIN_STACK_SIZE
	.align		4
.L_139:
        /*0258*/ 	.byte	0x04, 0x12
        /*025a*/ 	.short	(.L_141 - .L_140)
	.align		4
.L_140:
        /*025c*/ 	.word	index@(_Z40edge_get_binary_search_cached_GPU_kernelPKmPKjjmmPj)
        /*0260*/ 	.word	0x00000000


	//----- nvinfo : EIATTR_MIN_STACK_SIZE
	.align		4
.L_141:
        /*0264*/ 	.byte	0x04, 0x12
        /*0266*/ 	.short	(.L_143 - .L_142)
	.align		4
.L_142:
        /*0268*/ 	.word	index@(_Z33edge_get_binary_search_GPU_kernelPKmPKjjmmPj)
        /*026c*/ 	.word	0x00000000


	//----- nvinfo : EIATTR_MIN_STACK_SIZE
	.align		4
.L_143:
        /*0270*/ 	.byte	0x04, 0x12
        /*0272*/ 	.short	(.L_145 - .L_144)
	.align		4
.L_144:
        /*0274*/ 	.word	index@(_Z37edge_get_edgelist_src_only_GPU_kernelPKmPKjPK10edge_src_tjmmPj)
        /*0278*/ 	.word	0x00000000


	//----- nvinfo : EIATTR_MIN_STACK_SIZE
	.align		4
.L_145:
        /*027c*/ 	.byte	0x04, 0x12
        /*027e*/ 	.short	(.L_147 - .L_146)
	.align		4
.L_146:
        /*0280*/ 	.word	index@(_Z28edge_get_edgelist_GPU_kernelPKmPKjPK6edge_tjmmPj)
        /*0284*/ 	.word	0x00000000
.L_147:


//--------------------- .nv.compat                --------------------------
	.section	.nv.compat,"",@"SHT_CUDA_COMPAT_INFO"
	.align	4
        /*0000*/ 	.byte	0x02, 0x09, 0x00, 0x00, 0x02, 0x02, 0x01, 0x00, 0x02, 0x05, 0x05, 0x00, 0x03, 0x07, 0x01, 0x01
        /*0010*/ 	.byte	0x02, 0x03, 0x00, 0x00, 0x02, 0x06, 0x01, 0x00, 0x04, 0x0b, 0x08, 0x00, 0x09, 0x00, 0x00, 0x00
        /*0020*/ 	.byte	0x00, 0x00, 0x00, 0x00


//--------------------- .nv.info._ZN3cub18CUB_300001_SM_10006detail14segmented_sort33DeviceSegmentedSortFallbackKernelILNS0_9SortOrderE0ENS2_10policy_hubIjNS0_8NullTypeEE9Policy860EjS6_PmS9_lEEvPKT1_PSA_NS1_20device_double_bufferISA_EEPKT2_PSG_NSE_ISG_EET3_T4_ --------------------------
	.section	.nv.info._ZN3cub18CUB_300001_SM_10006detail14segmented_sort33DeviceSegmentedSortFallbackKernelILNS0_9SortOrderE0ENS2_10policy_hubIjNS0_8NullTypeEE9Policy860EjS6_PmS9_lEEvPKT1_PSA_NS1_20device_double_bufferISA_EEPKT2_PSG_NSE_ISG_EET3_T4_,"",@"SHT_CUDA_INFO"
	.sectionflags	@""
	.align	4


	//----- nvinfo : EIATTR_CUDA_API_VERSION
	.align		4
        /*0000*/ 	.byte	0x04, 0x37
        /*0002*/ 	.short	(.L_149 - .L_148)
.L_148:
        /*0004*/ 	.word	0x00000082


	//----- nvinfo : EIATTR_KPARAM_INFO
	.align		4
.L_149:
        /*0008*/ 	.byte	0x04, 0x17
        /*000a*/ 	.short	(.L_151 - .L_150)
.L_150:
        /*000c*/ 	.word	0x00000000
        /*0010*/ 	.short	0x0007
        /*0012*/ 	.short	0x0048
        /*0014*/ 	.byte	0x00, 0xf5, 0x21, 0x00


	//----- nvinfo : EIATTR_KPARAM_INFO
	.align		4
.L_151:
        /*0018*/ 	.byte	0x04, 0x17
        /*001a*/ 	.short	(.L_153 - .L_152)
.L_152:
        /*001c*/ 	.word	0x00000000
        /*0020*/ 	.short	0x0006
        /*0022*/ 	.short	0x0040
        /*0024*/ 	.byte	0x00, 0xf5, 0x21, 0x00


	//----- nvinfo : EIATTR_KPARAM_INFO
	.align		4
.L_153:
        /*0028*/ 	.byte	0x04, 0x17
        /*002a*/ 	.short	(.L_155 - .L_154)
.L_154:
        /*002c*/ 	.word	0x00000000
        /*0030*/ 	.short	0x0005
        /*0032*/ 	.short	0x0030
        /*0034*/ 	.byte	0x00, 0xf0, 0x41, 0x00


	//----- nvinfo : EIATTR_KPARAM_INFO
	.align		4
.L_155:
        /*0038*/ 	.byte	0x04, 0x17
        /*003a*/ 	.short	(.L_157 - .L_156)
.L_156:
        /*003c*/ 	.word	0x00000000
        /*0040*/ 	.short	0x0004
        /*0042*/ 	.short	0x0028
        /*0044*/ 	.byte	0x00, 0xf5, 0x21, 0x00


	//----- nvinfo : EIATTR_KPARAM_INFO
	.align		4
.L_157:
        /*0048*/ 	.byte	0x04, 0x17
        /*004a*/ 	.short	(.L_159 - .L_158)
.L_158:
        /*004c*/ 	.word	0x00000000
        /*0050*/ 	.short	0x0003
        /*0052*/ 	.short	0x0020
        /*0054*/ 	.byte	0x00, 0xf5, 0x21, 0x00


	//----- nvinfo : EIATTR_KPARAM_INFO
	.align		4
.L_159:
        /*0058*/ 	.byte	0x04, 0x17
        /*005a*/ 	.short	(.L_161 - .L_160)
.L_160:
        /*005c*/ 	.word	0x00000000
        /*0060*/ 	.short	0x0002
        /*0062*/ 	.short	0x0010
        /*0064*/ 	.byte	0x00, 0xf0, 0x41, 0x00


	//----- nvinfo : EIATTR_KPARAM_INFO
	.align		4
.L_161:
        /*0068*/ 	.byte	0x04, 0x17
        /*006a*/ 	.short	(.L_163 - .L_162)
.L_162:
        /*006c*/ 	.word	0x00000000
        /*0070*/ 	.short	0x0001
        /*0072*/ 	.short	0x0008
        /*0074*/ 	.byte	0x00, 0xf5, 0x21, 0x00


	//----- nvinfo : EIATTR_KPARAM_INFO
	.align		4
.L_163:
        /*0078*/ 	.byte	0x04, 0x17
        /*007a*/ 	.short	(.L_165 - .L_164)
.L_164:
        /*007c*/ 	.word	0x00000000
        /*0080*/ 	.short	0x0000
        /*0082*/ 	.short	0x0000
        /*0084*/ 	.byte	0x00, 0xf5, 0x21, 0x00


	//----- nvinfo : EIATTR_SPARSE_MMA_MASK
	.align		4
.L_165:
        /*0088*/ 	.byte	0x03, 0x50
        /*008a*/ 	.short	0x0000


	//----- nvinfo : EIATTR_MAXREG_COUNT
	.align		4
        /*008c*/ 	.byte	0x03, 0x1b
        /*008e*/ 	.short	0x00ff


	//----- nvinfo : EIATTR_NUM_BARRIERS
	.align		4
        /*0090*/ 	.byte	0x02, 0x4c
        /*0092*/ 	.byte	0x01
	.zero		1


	//----- nvinfo : EIATTR_MERCURY_ISA_VERSION
	.align		4
        /*0094*/ 	.byte	0x03, 0x5f
        /*0096*/ 	.short	0x0101


	//----- nvinfo : EIATTR_INT_WARP_WIDE_INSTR_OFFSETS
	.align		4
        /*0098*/ 	.byte	0x04, 0x31
        /*009a*/ 	.short	(.L_167 - .L_166)


	//   ....[0]....
.L_166:
        /*009c*/ 	.word	0x00000650


	//   ....[1]....
        /*00a0*/ 	.word	0x000006d0


	//   ....[2]....
        /*00a4*/ 	.word	0x000006e0


	//   ....[3]....
        /*00a8*/ 	.word	0x00000b50


	//   ....[4]....
        /*00ac*/ 	.word	0x00000b60


	//   ....[5]....
        /*00b0*/ 	.word	0x00000b70


	//   ....[6]....
        /*00b4*/ 	.word	0x00001430


	//   ....[7]....
        /*00b8*/ 	.word	0x00001440


	//   ....[8]....
        /*00bc*/ 	.word	0x00001450


	//----- nvinfo : EIATTR_COOP_GROUP_MASK_REGIDS
	.align		4
.L_167:
        /*00c0*/ 	.byte	0x04, 0x29
        /*00c2*/ 	.short	(.L_169 - .L_168)


	//   ....[0]....
.L_168:
        /*00c4*/ 	.word	0x05000006


	//   ....[1]....
        /*00c8*/ 	.word	0x05000006


	//   ....[2]....
        /*00cc*/ 	.word	0x05000006


	//   ....[3]....
        /*00d0*/ 	.word	0x05000006


	//   ....[4]....
        /*00d4*/ 	.word	0x05000006


	//   ....[5]....
        /*00d8*/ 	.word	0xffffffff


	//   ....[6]....
        /*00dc*/ 	.word	0xffffffff


	//   ....[7]....
        /*00e0*/ 	.word	0xffffffff


	//   ....[8]....
        /*00e4*/ 	.word	0xffffffff


	//   ....[9]....
        /*00e8*/ 	.word	0xffffffff


	//   ....[10]....
        /*00ec*/ 	.word	0xffffffff


	//   ....[11]....
        /*00f0*/ 	.word	0xffffffff


	//   ....[12]....
        /*00f4*/ 	.word	0xffffffff


	//   ....[13]....
        /*00f8*/ 	.word	0xffffffff


	//   ....[14]....
        /*00fc*/ 	.word	0xffffffff


	//   ....[15]....
        /*0100*/ 	.word	0xffffffff


	//   ....[16]....
        /*0104*/ 	.word	0xffffffff


	//   ....[17]....
        /*0108*/ 	.word	0xffffffff


	//   ....[18]....
        /*010c*/ 	.word	0xffffffff


	//   ....[19]....
        /*0110*/ 	.word	0xffffffff


	//   ....[20]....
        /*0114*/ 	.word	0xffffffff


	//   ....[21]....
        /*0118*/ 	.word	0xffffffff


	//   ....[22]....
        /*011c*/ 	.word	0xffffffff


	//   ....[23]....
        /*0120*/ 	.word	0xffffffff


	//   ....[24]....
        /*0124*/ 	.word	0xffffffff


	//   ....[25]....
        /*0128*/ 	.word	0xffffffff


	//   ....[26]....
        /*012c*/ 	.word	0xffffffff


	//   ....[27]....
        /*0130*/ 	.word	0xffffffff


	//   ....[28]....
        /*0134*/ 	.word	0xffffffff


	//   ....[29]....
        /*0138*/ 	.word	0xffffffff


	//   ....[30]....
        /*013c*/ 	.word	0xffffffff


	//   ....[31]....
        /*0140*/ 	.word	0xffffffff


	//   ....[32]....
        /*0144*/ 	.word	0xffffffff


	//   ....[33]....
        /*0148*/ 	.word	0xffffffff


	//   ....[34]....
        /*014c*/ 	.word	0xffffffff


	//   ....[35]....
        /*0150*/ 	.word	0xffffffff


	//   ....[36]....
        /*0154*/ 	.word	0xffffffff


	//   ....[37]....
        /*0158*/ 	.word	0xffffffff


	//   ....[38]....
        /*015c*/ 	.word	0xffffffff


	//   ....[39]....
        /*0160*/ 	.word	0xffffffff


	//   ....[40]....
        /*0164*/ 	.word	0xffffffff


	//   ....[41]....
        /*0168*/ 	.word	0xffffffff


	//   ....[42]....
        /*016c*/ 	.word	0xffffffff


	//   ....[43]....
        /*0170*/ 	.word	0xffffffff


	//   ....[44]....
        /*0174*/ 	.word	0xffffffff


	//   ....[45]....
        /*0178*/ 	.word	0xffffffff


	//   ....[46]....
        /*017c*/ 	.word	0xffffffff


	//   ....[47]....
        /*0180*/ 	.word	0xffffffff


	//   ....[48]....
        /*0184*/ 	.word	0xffffffff


	//   ....[49]....
        /*0188*/ 	.word	0xffffffff


	//   ....[50]....
        /*018c*/ 	.word	0xffffffff


	//   ....[51]....
        /*0190*/ 	.word	0xffffffff


	//   ....[52]....
        /*0194*/ 	.word	0x05000051


	//   ....[53]....
        /*0198*/ 	.word	0x05000051


	//   ....[54]....
        /*019c*/ 	.word	0x05000051


	//   ....[55]....
        /*01a0*/ 	.word	0x05000051


	//   ....[56]....
        /*01a4*/ 	.word	0x05000051


	//   ....[57]....
        /*01a8*/ 	.word	0x05000051


	//   ....[58]....
        /*01ac*/ 	.word	0x05000051


	//   ....[59]....
        /*01b0*/ 	.word	0x05000051


	//   ....[60]....
        /*01b4*/ 	.word	0x05000051


	//   ....[61]....
        /*01b8*/ 	.word	0x05000051


	//   ....[62]....
        /*01bc*/ 	.word	0x05000051


	//   ....[63]....
        /*01c0*/ 	.word	0x05000051


	//   ....[64]....
        /*01c4*/ 	.word	0x05000051


	//   ....[65]....
        /*01c8*/ 	.word	0x05000051


	//   ....[66]....
        /*01cc*/ 	.word	0x05000051


	//   ....[67]....
        /*01d0*/ 	.word	0x05000051


	//   ....[68]....
        /*01d4*/ 	.word	0x05000051


	//   ....[69]....
        /*01d8*/ 	.word	0x05000051


	//   ....[70]....
        /*01dc*/ 	.word	0x05000051


	//   ....[71]....
        /*01e0*/ 	.word	0x05000051


	//   ....[72]....
        /*01e4*/ 	.word	0x05000051


	//   ....[73]....
        /*01e8*/ 	.word	0x05000051


	//   ....[74]....
        /*01ec*/ 	.word	0x05000051


	//   ....[75]....
        /*01f0*/ 	.word	0x05000051


	//   ....[76]....
        /*01f4*/ 	.word	0x05000051


	//   ....[77]....
        /*01f8*/ 	.word	0x05000051


	//   ....[78]....
        /*01fc*/ 	.word	0x05000051


	//   ....[79]....
        /*0200*/ 	.word	0x05000051


	//----- nvinfo : EIATTR_COOP_GROUP_INSTR_OFFSETS
	.align		4
.L_169:
        /*0204*/ 	.byte	0x04, 0x28
        /*0206*/ 	.short	(.L_171 - .L_170)


	//   ....[0]....
.L_170:
        /*0208*/ 	.word	0x00000640


	//   ....[1]....
        /*020c*/ 	.word	0x00000750


	//   ....[2]....
        /*0210*/ 	.word	0x00000ba0


	//   ....[3]....
        /*0214*/ 	.word	0x00000c40


	//   ....[4]....
        /*0218*/ 	.word	0x00001480


	//   ....[5]....
        /*021c*/ 	.word	0x00003510


	//   ....[6]....
        /*0220*/ 	.word	0x00003530


	//   ....[7]....
        /*0224*/ 	.word	0x00003550


	//   ....[8]....
        /*0228*/ 	.word	0x00003570


	//   ....[9]....
        /*022c*/ 	.word	0x00003590


	//   ....[10]....
        /*0230*/ 	.word	0x00009690


	//   ....[11]....
        /*0234*/ 	.word	0x000096b0


	//   ....[12]....
        /*0238*/ 	.word	0x00009700


	//   ....[13]....
        /*023c*/ 	.word	0x00009720


	//   ....[14]....
        /*0240*/ 	.word	0x00009770


	//   ....[15]....
        /*0244*/ 	.word	0x00009790


	//   ....[16]....
        /*0248*/ 	.word	0x000097d0


	//   ....[17]....
        /*024c*/ 	.word	0x00009800


	//   ....[18]....
        /*0250*/ 	.word	0x00009840


	//   ....[19]....
        /*0254*/ 	.word	0x00009860


	//   ....[20]....
        /*0258*/ 	.word	0x0000b400


	//   ....[21]....
        /*025c*/ 	.word	0x0000b430


	//   ....[22]....
        /*0260*/ 	.word	0x0000b490


	//   ....[23]....
        /*0264*/ 	.word	0x0000b4c0


	//   ....[24]....
        /*0268*/ 	.word	0x0000b4e0


	//   ....[25]....
        /*026c*/ 	.word	0x0000d0b0


	//   ....[26]....
        /*0270*/ 	.word	0x0000ee00


	//   ....[27]....
        /*0274*/ 	.word	0x0000ee20


	//   ....[28]....
        /*0278*/ 	.word	0x0000ee40


	//   ....[29]....
        /*027c*/ 	.word	0x0000ee60


	//   ....[30]....
        /*0280*/ 	.word	0x0000ee80


	//   ....[31]....
        /*0284*/ 	.word	0x00016d90


	//   ....[32]....
        /*0288*/ 	.word	0x00016da0


	//   ....[33]....
        /*028c*/ 	.word	0x00016df0


	//   ....[34]....
        /*0290*/ 	.word	0x00016e00


	//   ....[35]....
        /*0294*/ 	.word	0x00016e40


	//   ....[36]....
        /*0298*/ 	.word	0x00016e60


	//   ....[37]....
        /*029c*/ 	.word	0x00016ea0


	//   ....[38]....
        /*02a0*/ 	.word	0x00016ec0


	//   ....[39]....
        /*02a4*/ 	.word	0x00016f00


	//   ....[40]....
        /*02a8*/ 	.word	0x00016f20


	//   ....[41]....
        /*02ac*/ 	.word	0x00018ca0


	//   ....[42]....
        /*02b0*/ 	.word	0x00018cc0


	//   ....[43]....
        /*02b4*/ 	.word	0x00018ce0


	//   ....[44]....
        /*02b8*/ 	.word	0x00018d00


	//   ....[45]....
        /*02bc*/ 	.word	0x00018d20


	//   ....[46]....
        /*02c0*/ 	.word	0x0001aa30


	//   ....[47]....
        /*02c4*/ 	.word	0x0001c8c0


	//   ....[48]....
        /*02c8*/ 	.word	0x0001c8e0


	//   ....[49]....
        /*02cc*/ 	.word	0x0001c900


	//   ....[50]....
        /*02d0*/ 	.word	0x0001c920


	//   ....[51]....
        /*02d4*/ 	.word	0x0001c940


	//   ....[52]....
        /*02d8*/ 	.word	0x0001fbf0


	//   ....[53]....
        /*02dc*/ 	.word	0x0001fc60


	//   ....[54]....
        /*02e0*/ 	.word	0x0001fd50


	//   ....[55]....
        /*02e4*/ 	.word	0x0001fdc0


	//   ....[56]....
        /*02e8*/ 	.word	0x0001fe60


	//   ....[57]....
        /*02ec*/ 	.word	0x0001feb0


	//   ....[58]....
        /*02f0*/ 	.word	0x0001ff60


	//   ....[59]....
        /*02f4*/ 	.word	0x0001ffb0


	//   ....[60]....
        /*02f8*/ 	.word	0x00020060


	//   ....[61]....
        /*02fc*/ 	.word	0x000200b0


	//   ....[62]....
        /*0300*/ 	.word	0x00020160


	//   ....[63]....
        /*0304*/ 	.word	0x000201b0


	//   ....[64]....
        /*0308*/ 	.word	0x00020250


	//   ....[65]....
        /*030c*/ 	.word	0x000202a0


	//   ....[66]....
        /*0310*/ 	.word	0x00020330


	//   ....[67]....
        /*0314*/ 	.word	0x000203d0


	//   ....[68]....
        /*0318*/ 	.word	0x00020460


	//   ....[69]....
        /*031c*/ 	.word	0x000204b0


	//   ....[70]....
        /*0320*/ 	.word	0x00020540


	//   ....[71]....
        /*0324*/ 	.word	0x00020590


	//   ....[72]....
        /*0328*/ 	.word	0x00020620


	//   ....[73]....
        /*032c*/ 	.word	0x00020670


	//   ....[74]....
        /*0330*/ 	.word	0x00020700


	//   ....[75]....
        /*0334*/ 	.word	0x00020750


	//   ....[76]....
        /*0338*/ 	.word	0x000207e0


	//   ....[77]....
        /*033c*/ 	.word	0x00020830


	//   ....[78]....
        /*0340*/ 	.word	0x000208b0


	//   ....[79]....
        /*0344*/ 	.word	0x00020950


	//----- nvinfo : EIATTR_VRC_CTA_INIT_COUNT
	.align		4
.L_171:
        /*0348*/ 	.byte	0x02, 0x4a
	.zero		1
	.zero		1


	//----- nvinfo : EIATTR_EXIT_INSTR_OFFSETS
	.align		4
        /*034c*/ 	.byte	0x04, 0x1c
        /*034e*/ 	.short	(.L_173 - .L_172)


	//   ....[0]....
.L_172:
        /*0350*/ 	.word	0x000000d0


	//   ....[1]....
        /*0354*/ 	.word	0x00000180


	//   ....[2]....
        /*0358*/ 	.word	0x000002a0


	//   ....[3]....
        /*035c*/ 	.word	0x000002d0


	//   ....[4]....
        /*0360*/ 	.word	0x000002f0


	//   ....[5]....
        /*0364*/ 	.word	0x00000350


	//   ....[6]....
        /*0368*/ 	.word	0x00000380


	//   ....[7]....
        /*036c*/ 	.word	0x00001570


	//   ....[8]....
        /*0370*/ 	.word	0x00001590


	//   ....[9]....
        /*0374*/ 	.word	0x00004c90


	//   ....[10]....
        /*0378*/ 	.word	0x00004cc0


	//   ....[11]....
        /*037c*/ 	.word	0x0001fbb0


	//----- nvinfo : EIATTR_MAX_THREADS
	.align		4
.L_173:
        /*0380*/ 	.byte	0x04, 0x05
        /*0382*/ 	.short	(.L_175 - .L_174)
.L_174:
        /*0384*/ 	.word	0x00000100
        /*0388*/ 	.word	0x00000001
        /*038c*/ 	.word	0x00000001


	//----- nvinfo : EIATTR_CRS_STACK_SIZE
	.align		4
.L_175:
        /*0390*/ 	.byte	0x04, 0x1e
        /*0392*/ 	.short	(.L_177 - .L_176)
.L_176:
        /*0394*/ 	.word	0x00000000


	//----- nvinfo : EIATTR_CBANK_PARAM_SIZE
	.align		4
.L_177:
        /*0398*/ 	.byte	0x03, 0x19
        /*039a*/ 	.short	0x0050


	//----- nvinfo : EIATTR_PARAM_CBANK
	.align		4
        /*039c*/ 	.byte	0x04, 0x0a
        /*039e*/ 	.short	(.L_179 - .L_178)
	.align		4
.L_178:
        /*03a0*/ 	.word	index@(.nv.constant0._ZN3cub18CUB_300001_SM_10006detail14segmented_sort33DeviceSegmentedSortFallbackKernelILNS0_9SortOrderE0ENS2_10policy_hubIjNS0_8NullTypeEE9Policy860EjS6_PmS9_lEEvPKT1_PSA_NS1_20device_double_bufferISA_EEPKT2_PSG_NSE_ISG_EET3_T4_)
        /*03a4*/ 	.short	0x0380
        /*03a6*/ 	.short	0x0050


	//----- nvinfo : EIATTR_SW_WAR
	.align		4
.L_179:
        /*03a8*/ 	.byte	0x04, 0x36
        /*03aa*/ 	.short	(.L_181 - .L_180)
.L_180:
        /*03ac*/ 	.word	0x00000008
.L_181:


//--------------------- .nv.info._ZN3cub18CUB_300001_SM_10006detail14segmented_sort30DeviceSegmentedSortKernelSmallILNS0_9SortOrderE0ENS2_10policy_hubIjNS0_8NullTypeEE9Policy860EjS6_PmS9_lEEvjjjPKjSB_PKT1_PSC_PKT2_PSG_T3_T4_ --------------------------
	.section	.nv.info._ZN3cub18CUB_300001_SM_10006detail14segmented_sort30DeviceSegmentedSortKernelSmallILNS0_9SortOrderE0ENS2_10policy_hubIjNS0_8NullTypeEE9Policy860EjS6_PmS9_lEEvjjjPKjSB_PKT1_PSC_PKT2_PSG_T3_T4_,"",@"SHT_CUDA_INFO"
	.sectionflags	@""
	.align	4


	//----- nvinfo : EIATTR_CUDA_API_VERSION
	.align		4
        /*0000*/ 	.byte	0x04, 0x37
        /*0002*/ 	.short	(.L_183 - .L_182)
.L_182:
        /*0004*/ 	.word	0x00000082


	//----- nvinfo : EIATTR_KPARAM_INFO
	.align		4
.L_183:
        /*0008*/ 	.byte	0x04, 0x17
        /*000a*/ 	.short	(.L_185 - .L_184)
.L_184:
        /*000c*/ 	.word	0x00000000
        /*0010*/ 	.short	0x000a
        /*0012*/ 	.short	0x0048
        /*0014*/ 	.byte	0x00, 0xf5, 0x21, 0x00


	//----- nvinfo : EIATTR_KPARAM_INFO
	.align		4
.L_185:
        /*0018*/ 	.byte	0x04, 0x17
        /*001a*/ 	.short	(.L_187 - .L_186)
.L_186:
        /*001c*/ 	.word	0x00000000
        /*0020*/ 	.short	0x0009
        /*0022*/ 	.short	0x0040
        /*0024*/ 	.byte	0x00, 0xf5, 0x21, 0x00


	//----- nvinfo : EIATTR_KPARAM_INFO
	.align		4
.L_187:
        /*0028*/ 	.byte	0x04, 0x17
        /*002a*/ 	.short	(.L_189 - .L_188)
.L_188:
        /*002c*/ 	.word	0x00000000
        /*0030*/ 	.short	0x0008
        /*0032*/ 	.short	0x0038
        /*0034*/ 	.byte	0x00, 0xf5, 0x21, 0x00


	//----- nvinfo : EIATTR_KPARAM_INFO
	.align		4
.L_189:
        /*0038*/ 	.byte	0x04, 0x17
        /*003a*/ 	.short	(.L_191 - .L_190)
.L_190:
        /*003c*/ 	.word	0x00000000
        /*0040*/ 	.short	0x0007
        /*0042*/ 	.short	0x0030
        /*0044*/ 	.byte	0x00, 0xf5, 0x21, 0x00


	//----- nvinfo : EIATTR_KPARAM_INFO
	.align		4
.L_191:
        /*0048*/ 	.byte	0x04, 0x17
        /*004a*/ 	.short	(.L_193 - .L_192)
.L_192:
        /*004c*/ 	.word	0x00000000
        /*0050*/ 	.short	0x0006
        /*0052*/ 	.short	0x0028
        /*0054*/ 	.byte	0x00, 0xf5, 0x21, 0x00


	//----- nvinfo : EIATTR_KPARAM_INFO
	.align		4
.L_193:
        /*0058*/ 	.byte	0x04, 0x17
        /*005a*/ 	.short	(.L_195 - .L_194)
.L_194:
        /*005c*/ 	.word	0x00000000
        /*0060*/ 	.short	0x0005
        /*0062*/ 	.short	0x0020
        /*0064*/ 	.byte	0x00, 0xf5, 0x21, 0x00


	//----- nvinfo : EIATTR_KPARAM_INFO
	.align		4
.L_195:
        /*0068*/ 	.byte	0x04, 0x17
        /*006a*/ 	.short	(.L_197 - .L_196)
.L_196:
        /*006c*/ 	.word	0x00000000
        /*0070*/ 	.short	0x0004
        /*0072*/ 	.short	0x0018
        /*0074*/ 	.byte	0x00, 0xf5, 0x21, 0x00


	//----- nvinfo : EIATTR_KPARAM_INFO
	.align		4
.L_197:
        /*0078*/ 	.byte	0x04, 0x17
        /*007a*/ 	.short	(.L_199 - .L_198)
.L_198:
        /*007c*/ 	.word	0x00000000
        /*0080*/ 	.short	0x0003
        /*0082*/ 	.short	0x0010
        /*0084*/ 	.byte	0x00, 0xf5, 0x21, 0x00


	//----- nvinfo : EIATTR_KPARAM_INFO
	.align		4
.L_199:
        /*0088*/ 	.byte	0x04, 0x17
        /*008a*/ 	.short	(.L_201 - .L_200)
.L_200:
        /*008c*/ 	.word	0x00000000
        /*0090*/ 	.short	0x0002
        /*0092*/ 	.short	0x0008
        /*0094*/ 	.byte	0x00, 0xf0, 0x11, 0x00


	//----- nvinfo : EIATTR_KPARAM_INFO
	.align		4
.L_201:
        /*0098*/ 	.byte	0x04, 0x17
        /*009a*/ 	.short	(.L_203 - .L_202)
.L_202:
        /*009c*/ 	.word	0x00000000
        /*00a0*/ 	.short	0x0001
        /*00a2*/ 	.short	0x0004
        /*00a4*/ 	.byte	0x00, 0xf0, 0x11, 0x00


	//----- nvinfo : EIATTR_KPARAM_INFO
	.align		4
.L_203:
        /*00a8*/ 	.byte	0x04, 0x17
        /*00aa*/ 	.short	(.L_205 - .L_204)
.L_204:
        /*00ac*/ 	.word	0x00000000
        /*00b0*/ 	.short	0x0000
        /*00b2*/ 	.short	0x0000
        /*00b4*/ 	.byte	0x00, 0xf0, 0x11, 0x00


	//----- nvinfo : EIATTR_SPARSE_MMA_MASK
	.align		4
.L_205:
        /*00b8*/ 	.byte	0x03, 0x50
        /*00ba*/ 	.short	0x0000


	//----- nvinfo : EIATTR_MAXREG_COUNT
	.align		4
        /*00bc*/ 	.byte	0x03, 0x1b
        /*00be*/ 	.short	0x00ff


	//----- nvinfo : EIATTR_MERCURY_ISA_VERSION
	.align		4
        /*00c0*/ 	.byte	0x03, 0x5f
        /*00c2*/ 	.short	0x0101


	//----- nvinfo : EIATTR_INT_WARP_WIDE_INSTR_OFFSETS
	.align		4
        /*00c4*/ 	.byte	0x04, 0x31
        /*00c6*/ 	.short	(.L_207 - .L_206)


	//   ....[0]....
.L_206:
        /*00c8*/ 	.word	0x000005c0


	//   ....[1]....
        /*00cc*/ 	.word	0x000005d0


	//   ....[2]....
        /*00d0*/ 	.word	0x00000600


	//   ....[3]....
        /*00d4*/ 	.word	0x00000ba0


	//   ....[4]....
        /*00d8*/ 	.word	0x00000bb0


	//   ....[5]....
        /*00dc*/ 	.word	0x00000bc0


	//   ....[6]....
        /*00e0*/ 	.word	0x00001470


	//   ....[7]....
        /*00e4*/ 	.word	0x00001480


	//   ....[8]....
        /*00e8*/ 	.word	0x00001490


	//   ....[9]....
        /*00ec*/ 	.word	0x00001b90


	//   ....[10]....
        /*00f0*/ 	.word	0x00001bb0


	//   ....[11]....
        /*00f4*/ 	.word	0x00001bc0


	//   ....[12]....
        /*00f8*/ 	.word	0x00002410


	//   ....[13]....
        /*00fc*/ 	.word	0x00002420


	//   ....[14]....
        /*0100*/ 	.word	0x00002430


	//   ....[15]....
        /*0104*/ 	.word	0x00002740


	//   ....[16]....
        /*0108*/ 	.word	0x00002e00


	//   ....[17]....
        /*010c*/ 	.word	0x00002e10


	//----- nvinfo : EIATTR_COOP_GROUP_MASK_REGIDS
	.align		4
.L_207:
        /*0110*/ 	.byte	0x04, 0x29
        /*0112*/ 	.short	(.L_209 - .L_208)


	//   ....[0]....
.L_208:
        /*0114*/ 	.word	0x05000004


	//   ....[1]....
        /*0118*/ 	.word	0x05000004


	//   ....[2]....
        /*011c*/ 	.word	0x05000004


	//   ....[3]....
        /*0120*/ 	.word	0x05000004


	//   ....[4]....
        /*0124*/ 	.word	0x05000004


	//   ....[5]....
        /*0128*/ 	.word	0x05000004


	//   ....[6]....
        /*012c*/ 	.word	0x05000004


	//   ....[7]....
        /*0130*/ 	.word	0x05000004


	//   ....[8]....
        /*0134*/ 	.word	0x05000004


	//   ....[9]....
        /*0138*/ 	.word	0x0500000c


	//   ....[10]....
        /*013c*/ 	.word	0x05000004


	//   ....[11]....
        /*0140*/ 	.word	0x05000004


	//   ....[12]....
        /*0144*/ 	.word	0x05000004


	//   ....[13]....
        /*0148*/ 	.word	0x05000004


	//   ....[14]....
        /*014c*/ 	.word	0x05000004


	//   ....[15]....
        /*0150*/ 	.word	0x05000004


	//   ....[16]....
        /*0154*/ 	.word	0x05000004


	//   ....[17]....
        /*0158*/ 	.word	0x05000004


	//   ....[18]....
        /*015c*/ 	.word	0x05000004


	//   ....[19]....
        /*0160*/ 	.word	0x05000004


	//----- nvinfo : EIATTR_COOP_GROUP_INSTR_OFFSETS
	.align		4
.L_209:
        /*0164*/ 	.byte	0x04, 0x28
        /*0166*/ 	.short	(.L_211 - .L_210)


	//   ....[0]....
.L_210:
        /*0168*/ 	.word	0x000006c0


	//   ....[1]....
        /*016c*/ 	.word	0x000007b0


	//   ....[2]....
        /*0170*/ 	.word	0x00000bf0


	//   ....[3]....
        /*0174*/ 	.word	0x00000c90


	//   ....[4]....
        /*0178*/ 	.word	0x000014c0


	//   ....[5]....
        /*017c*/ 	.word	0x00001cc0


	//   ....[6]....
        /*0180*/ 	.word	0x00001e00


	//   ....[7]....
        /*0184*/ 	.word	0x00002460


	//   ....[8]....
        /*0188*/ 	.word	0x00002500


	//   ....[9]....
        /*018c*/ 	.word	0x00002e60


	//   ....[10]....
        /*0190*/ 	.word	0x00002fe0


	//   ....[11]....
        /*0194*/ 	.word	0x000030d0


	//   ....[12]....
        /*0198*/ 	.word	0x00003170


	//   ....[13]....
        /*019c*/ 	.word	0x00003250


	//   ....[14]....
        /*01a0*/ 	.word	0x000032b0


	//   ....[15]....
        /*01a4*/ 	.word	0x00003320


	//   ....[16]....
        /*01a8*/ 	.word	0x00003460


	//   ....[17]....
        /*01ac*/ 	.word	0x00003500


	//   ....[18]....
        /*01b0*/ 	.word	0x000035e0


	//   ....[19]....
        /*01b4*/ 	.word	0x00003650


	//----- nvinfo : EIATTR_VRC_CTA_INIT_COUNT
	.align		4
.L_211:
        /*01b8*/ 	.byte	0x02, 0x4a
	.zero		1
	.zero		1


	//----- nvinfo : EIATTR_EXIT_INSTR_OFFSETS
	.align		4
        /*01bc*/ 	.byte	0x04, 0x1c
        /*01be*/ 	.short	(.L_213 - .L_212)


	//   ....[0]....
.L_212:
        /*01c0*/ 	.word	0x000000c0


	//   ....[1]....
        /*01c4*/ 	.word	0x000002b0


	//   ....[2]....
        /*01c8*/ 	.word	0x000002f0


	//   ....[3]....
        /*01cc*/ 	.word	0x00000320


	//   ....[4]....
        /*01d0*/ 	.word	0x00000340


	//   ....[5]....
        /*01d4*/ 	.word	0x000003a0


	//   ....[6]....
        /*01d8*/ 	.word	0x000003d0


	//   ....[7]....
        /*01dc*/ 	.word	0x000015b0


	//   ....[8]....
        /*01e0*/ 	.word	0x000015d0


	//   ....[9]....
        /*01e4*/ 	.word	0x00001640


	//   ....[10]....
        /*01e8*/ 	.word	0x00001830


	//   ....[11]....
        /*01ec*/ 	.word	0x00001870


	//   ....[12]....
        /*01f0*/ 	.word	0x000018a0


	//   ....[13]....
        /*01f4*/ 	.word	0x000018c0


	//   ....[14]....
        /*01f8*/ 	.word	0x00001920


	//   ....[15]....
        /*01fc*/ 	.word	0x00001950


	//   ....[16]....
        /*0200*/ 	.word	0x00002f80


	//   ....[17]....
        /*0204*/ 	.word	0x00002fa0


	//----- nvinfo : EIATTR_MAX_THREADS
	.align		4
.L_213:
        /*0208*/ 	.byte	0x04, 0x05
        /*020a*/ 	.short	(.L_215 - .L_214)
.L_214:
        /*020c*/ 	.word	0x00000100
        /*0210*/ 	.word	0x00000001
        /*0214*/ 	.word	0x00000001


	//----- nvinfo : EIATTR_CRS_STACK_SIZE
	.align		4
.L_215:
        /*0218*/ 	.byte	0x04, 0x1e
        /*021a*/ 	.short	(.L_217 - .L_216)
.L_216:
        /*021c*/ 	.word	0x00000000


	//----- nvinfo : EIATTR_CBANK_PARAM_SIZE
	.align		4
.L_217:
        /*0220*/ 	.byte	0x03, 0x19
        /*0222*/ 	.short	0x0050


	//----- nvinfo : EIATTR_PARAM_CBANK
	.align		4
        /*0224*/ 	.byte	0x04, 0x0a
        /*0226*/ 	.short	(.L_219 - .L_218)
	.align		4
.L_218:
        /*0228*/ 	.word	index@(.nv.constant0._ZN3cub18CUB_300001_SM_10006detail14segmented_sort30DeviceSegmentedSortKernelSmallILNS0_9SortOrderE0ENS2_10policy_hubIjNS0_8NullTypeEE9Policy860EjS6_PmS9_lEEvjjjPKjSB_PKT1_PSC_PKT2_PSG_T3_T4_)
        /*022c*/ 	.short	0x0380
        /*022e*/ 	.short	0x0050


	//----- nvinfo : EIATTR_SW_WAR
	.align		4
.L_219:
        /*0230*/ 	.byte	0x04, 0x36
        /*0232*/ 	.short	(.L_221 - .L_220)
.L_220:
        /*0234*/ 	.word	0x00000008
.L_221:


//--------------------- .nv.info._ZN3cub18CUB_300001_SM_10006detail14segmented_sort30DeviceSegmentedSortKernelLargeILNS0_9SortOrderE0ENS2_10policy_hubIjNS0_8NullTypeEE9Policy860EjS6_PmS9_lEEvPKjPKT1_PSC_NS1_20device_double_bufferISC_EEPKT2_PSI_NSG_ISI_EET3_T4_ --------------------------
	.section	.nv.info._ZN3cub18CUB_300001_SM_10006detail14segmented_sort30DeviceSegmentedSortKernelLargeILNS0_9SortOrderE0ENS2_10policy_hubIjNS0_8NullTypeEE9Policy860EjS6_PmS9_lEEvPKjPKT1_PSC_NS1_20device_double_bufferISC_EEPKT2_PSI_NSG_ISI_EET3_T4_,"",@"SHT_CUDA_INFO"
	.sectionflags	@""
	.align	4


	//----- nvinfo : EIATTR_CUDA_API_VERSION
	.align		4
        /*0000*/ 	.byte	0x04, 0x37
        /*0002*/ 	.short	(.L_223 - .L_222)
.L_222:
        /*0004*/ 	.word	0x00000082


	//----- nvinfo : EIATTR_KPARAM_INFO
	.align		4
.L_223:
        /*0008*/ 	.byte	0x04, 0x17
        /*000a*/ 	.short	(.L_225 - .L_224)
.L_224:
        /*000c*/ 	.word	0x00000000
        /*0010*/ 	.short	0x0008
        /*0012*/ 	.short	0x0050
        /*0014*/ 	.byte	0x00, 0xf5, 0x21, 0x00


	//----- nvinfo : EIATTR_KPARAM_INFO
	.align		4
.L_225:
        /*0018*/ 	.byte	0x04, 0x17
        /*001a*/ 	.short	(.L_227 - .L_226)
.L_226:
        /*001c*/ 	.word	0x00000000
        /*0020*/ 	.short	0x0007
        /*0022*/ 	.short	0x0048
        /*0024*/ 	.byte	0x00, 0xf5, 0x21, 0x00


	//----- nvinfo : EIATTR_KPARAM_INFO
	.align		4
.L_227:
        /*0028*/ 	.byte	0x04, 0x17
        /*002a*/ 	.short	(.L_229 - .L_228)
.L_228:
        /*002c*/ 	.word	0x00000000
        /*0030*/ 	.short	0x0006
        /*0032*/ 	.short	0x0038
        /*0034*/ 	.byte	0x00, 0xf0, 0x41, 0x00


	//----- nvinfo : EIATTR_KPARAM_INFO
	.align		4
.L_229:
        /*0038*/ 	.byte	0x04, 0x17
        /*003a*/ 	.short	(.L_231 - .L_230)
.L_230:
        /*003c*/ 	.word	0x00000000
        /*0040*/ 	.short	0x0005
        /*0042*/ 	.short	0x0030
        /*0044*/ 	.byte	0x00, 0xf5, 0x21, 0x00


	//----- nvinfo : EIATTR_KPARAM_INFO
	.align		4
.L_231:
        /*0048*/ 	.byte	0x04, 0x17
        /*004a*/ 	.short	(.L_233 - .L_232)
.L_232:
        /*004c*/ 	.word	0x00000000
        /*0050*/ 	.short	0x0004
        /*0052*/ 	.short	0x0028
        /*0054*/ 	.byte	0x00, 0xf5, 0x21, 0x00


	//----- nvinfo : EIATTR_KPARAM_INFO
	.align		4
.L_233:
        /*0058*/ 	.byte	0x04, 0x17
        /*005a*/ 	.short	(.L_235 - .L_234)
.L_234:
        /*005c*/ 	.word	0x00000000
        /*0060*/ 	.short	0x0003
        /*0062*/ 	.short	0x0018
        /*0064*/ 	.byte	0x00, 0xf0, 0x41, 0x00


	//----- nvinfo : EIATTR_KPARAM_INFO
	.align		4
.L_235:
        /*0068*/ 	.byte	0x04, 0x17
        /*006a*/ 	.short	(.L_237 - .L_236)
.L_236:
        /*006c*/ 	.word	0x00000000
        /*0070*/ 	.short	0x0002
        /*0072*/ 	.short	0x0010
        /*0074*/ 	.byte	0x00, 0xf5, 0x21, 0x00


	//----- nvinfo : EIATTR_KPARAM_INFO
	.align		4
.L_237:
        /*0078*/ 	.byte	0x04, 0x17
        /*007a*/ 	.short	(.L_239 - .L_238)
.L_238:
        /*007c*/ 	.word	0x00000000
        /*0080*/ 	.short	0x0001
        /*0082*/ 	.short	0x0008
        /*0084*/ 	.byte	0x00, 0xf5, 0x21, 0x00


	//----- nvinfo : EIATTR_KPARAM_INFO
	.align		4
.L_239:
        /*0088*/ 	.byte	0x04, 0x17
        /*008a*/ 	.short	(.L_241 - .L_240)
.L_240:
        /*008c*/ 	.word	0x00000000
        /*0090*/ 	.short	0x0000
        /*0092*/ 	.short	0x0000
        /*0094*/ 	.byte	0x00, 0xf5, 0x21, 0x00


	//----- nvinfo : EIATTR_SPARSE_MMA_MASK
	.align		4
.L_241:
        /*0098*/ 	.byte	0x03, 0x50
        /*009a*/ 	.short	0x0000


	//----- nvinfo : EIATTR_MAXREG_COUNT
	.align		4
        /*009c*/ 	.byte	0x03, 0x1b
        /*009e*/ 	.short	0x00ff


	//----- nvinfo : EIATTR_NUM_BARRIERS
	.align		4
        /*00a0*/ 	.byte	0x02, 0x4c
        /*00a2*/ 	.byte	0x01
	.zero		1


	//----- nvinfo : EIATTR_MERCURY_ISA_VERSION
	.align		4
        /*00a4*/ 	.byte	0x03, 0x5f
        /*00a6*/ 	.short	0x0101


	//----- nvinfo : EIATTR_COOP_GROUP_MASK_REGIDS
	.align		4
        /*00a8*/ 	.byte	0x04, 0x29
        /*00aa*/ 	.short	(.L_243 - .L_242)


	//   ....[0]....
.L_242:
        /*00ac*/ 	.word	0xffffffff


	//   ....[1]....
        /*00b0*/ 	.word	0xffffffff


	//   ....[2]....
        /*00b4*/ 	.word	0xffffffff


	//   ....[3]....
        /*00b8*/ 	.word	0xffffffff


	//   ....[4]....
        /*00bc*/ 	.word	0xffffffff


	//   ....[5]....
        /*00c0*/ 	.word	0xffffffff


	//   ....[6]....
        /*00c4*/ 	.word	0xffffffff


	//   ....[7]....
        /*00c8*/ 	.word	0xffffffff


	//   ....[8]....
        /*00cc*/ 	.word	0xffffffff


	//   ....[9]....
        /*00d0*/ 	.word	0xffffffff


	//   ....[10]....
        /*00d4*/ 	.word	0xffffffff


	//   ....[11]....
        /*00d8*/ 	.word	0xffffffff


	//   ....[12]....
        /*00dc*/ 	.word	0xffffffff


	//   ....[13]....
        /*00e0*/ 	.word	0xffffffff


	//   ....[14]....
        /*00e4*/ 	.word	0xffffffff


	//   ....[15]....
        /*00e8*/ 	.word	0xffffffff


	//   ....[16]....
        /*00ec*/ 	.word	0xffffffff


	//   ....[17]....
        /*00f0*/ 	.word	0xffffffff


	//   ....[18]....
        /*00f4*/ 	.word	0xffffffff


	//   ....[19]....
        /*00f8*/ 	.word	0xffffffff


	//   ....[20]....
        /*00fc*/ 	.word	0xffffffff


	//   ....[21]....
        /*0100*/ 	.word	0xffffffff


	//   ....[22]....
        /*0104*/ 	.word	0xffffffff


	//   ....[23]....
        /*0108*/ 	.word	0xffffffff


	//   ....[24]....
        /*010c*/ 	.word	0xffffffff


	//   ....[25]....
        /*0110*/ 	.word	0xffffffff


	//   ....[26]....
        /*0114*/ 	.word	0xffffffff


	//   ....[27]....
        /*0118*/ 	.word	0xffffffff


	//   ....[28]....
        /*011c*/ 	.word	0xffffffff


	//   ....[29]....
        /*0120*/ 	.word	0xffffffff


	//   ....[30]....
        /*0124*/ 	.word	0xffffffff


	//   ....[31]....
        /*0128*/ 	.word	0xffffffff


	//   ....[32]....
        /*012c*/ 	.word	0xffffffff


	//   ....[33]....
        /*0130*/ 	.word	0xffffffff


	//   ....[34]....
        /*0134*/ 	.word	0xffffffff


	//   ....[35]....
        /*0138*/ 	.word	0xffffffff


	//   ....[36]....
        /*013c*/ 	.word	0xffffffff


	//   ....[37]....
        /*0140*/ 	.word	0xffffffff


	//   ....[38]....
        /*0144*/ 	.word	0xffffffff


	//   ....[39]....
        /*0148*/ 	.word	0xffffffff


	//   ....[40]....
        /*014c*/ 	.word	0xffffffff


	//   ....[41]....
        /*0150*/ 	.word	0xffffffff


	//   ....[42]....
        /*0154*/ 	.word	0xffffffff


	//   ....[43]....
        /*0158*/ 	.word	0xffffffff


	//   ....[44]....
        /*015c*/ 	.word	0xffffffff


	//   ....[45]....
        /*0160*/ 	.word	0xffffffff


	//   ....[46]....
        /*0164*/ 	.word	0xffffffff


	//   ....[47]....
        /*0168*/ 	.word	0x05000055


	//   ....[48]....
        /*016c*/ 	.word	0x05000055


	//   ....[49]....
        /*0170*/ 	.word	0x05000055


	//   ....[50]....
        /*0174*/ 	.word	0x05000055


	//   ....[51]....
        /*0178*/ 	.word	0x05000055


	//   ....[52]....
        /*017c*/ 	.word	0x05000055


	//   ....[53]....
        /*0180*/ 	.word	0x05000055


	//   ....[54]....
        /*0184*/ 	.word	0x05000055


	//   ....[55]....
        /*0188*/ 	.word	0x05000055


	//   ....[56]....
        /*018c*/ 	.word	0x05000055


	//   ....[57]....
        /*0190*/ 	.word	0x05000055


	//   ....[58]....
        /*0194*/ 	.word	0x05000055


	//   ....[59]....
        /*0198*/ 	.word	0x05000055


	//   ....[60]....
        /*019c*/ 	.word	0x05000055


	//   ....[61]....
        /*01a0*/ 	.word	0x05000055


	//   ....[62]....
        /*01a4*/ 	.word	0x05000055


	//   ....[63]....
        /*01a8*/ 	.word	0x05000055


	//   ....[64]....
        /*01ac*/ 	.word	0x05000055


	//   ....[65]....
        /*01b0*/ 	.word	0x05000055


	//   ....[66]....
        /*01b4*/ 	.word	0x05000055


	//   ....[67]....
        /*01b8*/ 	.word	0x05000055


	//   ....[68]....
        /*01bc*/ 	.word	0x05000055


	//   ....[69]....
        /*01c0*/ 	.word	0x05000055


	//   ....[70]....
        /*01c4*/ 	.word	0x05000055


	//----- nvinfo : EIATTR_COOP_GROUP_INSTR_OFFSETS
	.align		4
.L_243:
        /*01c8*/ 	.byte	0x04, 0x28
        /*01ca*/ 	.short	(.L_245 - .L_244)


	//   ....[0]....
.L_244:
        /*01cc*/ 	.word	0x00002070


	//   ....[1]....
        /*01d0*/ 	.word	0x00002090


	//   ....[2]....
        /*01d4*/ 	.word	0x000020b0


	//   ....[3]....
        /*01d8*/ 	.word	0x000020d0


	//   ....[4]....
        /*01dc*/ 	.word	0x000020f0


	//   ....[5]....
        /*01e0*/ 	.word	0x00008270


	//   ....[6]....
        /*01e4*/ 	.word	0x00008290


	//   ....[7]....
        /*01e8*/ 	.word	0x000082e0


	//   ....[8]....
        /*01ec*/ 	.word	0x00008300


	//   ....[9]....
        /*01f0*/ 	.word	0x00008350


	//   ....[10]....
        /*01f4*/ 	.word	0x00008370


	//   ....[11]....
        /*01f8*/ 	.word	0x000083b0


	//   ....[12]....
        /*01fc*/ 	.word	0x000083e0


	//   ....[13]....
        /*0200*/ 	.word	0x00008420


	//   ....[14]....
        /*0204*/ 	.word	0x00008440


	//   ....[15]....
        /*0208*/ 	.word	0x00009fc0


	//   ....[16]....
        /*020c*/ 	.word	0x0000a020


	//   ....[17]....
        /*0210*/ 	.word	0x0000a090


	//   ....[18]....
        /*0214*/ 	.word	0x0000a0b0


	//   ....[19]....
        /*0218*/ 	.word	0x0000a0d0


	//   ....[20]....
        /*021c*/ 	.word	0x0000bc80


	//   ....[21]....
        /*0220*/ 	.word	0x0000d8b0


	//   ....[22]....
        /*0224*/ 	.word	0x0000d8d0


	//   ....[23]....
        /*0228*/ 	.word	0x0000d8f0


	//   ....[24]....
        /*022c*/ 	.word	0x0000d910


	//   ....[25]....
        /*0230*/ 	.word	0x0000d930


	//   ....[26]....
        /*0234*/ 	.word	0x000157d0


	//   ....[27]....
        /*0238*/ 	.word	0x000157e0


	//   ....[28]....
        /*023c*/ 	.word	0x00015830


	//   ....[29]....
        /*0240*/ 	.word	0x00015840


	//   ....[30]....
        /*0244*/ 	.word	0x00015880


	//   ....[31]....
        /*0248*/ 	.word	0x000158a0


	//   ....[32]....
        /*024c*/ 	.word	0x000158e0


	//   ....[33]....
        /*0250*/ 	.word	0x00015900


	//   ....[34]....
        /*0254*/ 	.word	0x00015940


	//   ....[35]....
        /*0258*/ 	.word	0x00015960


	//   ....[36]....
        /*025c*/ 	.word	0x00018500


	//   ....[37]....
        /*0260*/ 	.word	0x00018540


	//   ....[38]....
        /*0264*/ 	.word	0x00018560


	//   ....[39]....
        /*0268*/ 	.word	0x00018580


	//   ....[40]....
        /*026c*/ 	.word	0x000185a0


	//   ....[41]....
        /*0270*/ 	.word	0x0001a2c0


	//   ....[42]....
        /*0274*/ 	.word	0x0001c050


	//   ....[43]....
        /*0278*/ 	.word	0x0001c070


	//   ....[44]....
        /*027c*/ 	.word	0x0001c090


	//   ....[45]....
        /*0280*/ 	.word	0x0001c0b0


	//   ....[46]....
        /*0284*/ 	.word	0x0001c0d0


	//   ....[47]....
        /*0288*/ 	.word	0x0001e470


	//   ....[48]....
        /*028c*/ 	.word	0x0001e4c0


	//   ....[49]....
        /*0290*/ 	.word	0x0001e570


	//   ....[50]....
        /*0294*/ 	.word	0x0001e5c0


	//   ....[51]....
        /*0298*/ 	.word	0x0001e640


	//   ....[52]....
        /*029c*/ 	.word	0x0001e6c0


	//   ....[53]....
        /*02a0*/ 	.word	0x0001e740


	//   ....[54]....
        /*02a4*/ 	.word	0x0001e7c0


	//   ....[55]....
        /*02a8*/ 	.word	0x0001e840


	//   ....[56]....
        /*02ac*/ 	.word	0x0001e8b0


	//   ....[57]....
        /*02b0*/ 	.word	0x0001e940


	//   ....[58]....
        /*02b4*/ 	.word	0x0001e9d0


	//   ....[59]....
        /*02b8*/ 	.word	0x0001ea60


	//   ....[60]....
        /*02bc*/ 	.word	0x0001eab0


	//   ....[61]....
        /*02c0*/ 	.word	0x0001eb40


	//   ....[62]....
        /*02c4*/ 	.word	0x0001eb90


	//   ....[63]....
        /*02c8*/ 	.word	0x0001ec20


	//   ....[64]....
        /*02cc*/ 	.word	0x0001ec70


	//   ....[65]....
        /*02d0*/ 	.word	0x0001ed00


	//   ....[66]....
        /*02d4*/ 	.word	0x0001ed50


	//   ....[67]....
        /*02d8*/ 	.word	0x0001ede0


	//   ....[68]....
        /*02dc*/ 	.word	0x0001ee30


	//   ....[69]....
        /*02e0*/ 	.word	0x0001eeb0


	//   ....[70]....
        /*02e4*/ 	.word	0x0001ef40


	//----- nvinfo : EIATTR_VRC_CTA_INIT_COUNT
	.align		4
.L_245:
        /*02e8*/ 	.byte	0x02, 0x4a
	.zero		1
	.zero		1


	//----- nvinfo : EIATTR_EXIT_INSTR_OFFSETS
	.align		4
        /*02ec*/ 	.byte	0x04, 0x1c
        /*02ee*/ 	.short	(.L_247 - .L_246)


	//   ....[0]....
.L_246:
        /*02f0*/ 	.word	0x00003830


	//   ....[1]....
        /*02f4*/ 	.word	0x00003860


	//   ....[2]....
        /*02f8*/ 	.word	0x0001e400


	//----- nvinfo : EIATTR_MAX_THREADS
	.align		4
.L_247:
        /*02fc*/ 	.byte	0x04, 0x05
        /*02fe*/ 	.short	(.L_249 - .L_248)
.L_248:
        /*0300*/ 	.word	0x00000100
        /*0304*/ 	.word	0x00000001
        /*0308*/ 	.word	0x00000001


	//----- nvinfo : EIATTR_CRS_STACK_SIZE
	.align		4
.L_249:
        /*030c*/ 	.byte	0x04, 0x1e
        /*030e*/ 	.short	(.L_251 - .L_250)
.L_250:
        /*0310*/ 	.word	0x00000000


	//----- nvinfo : EIATTR_CBANK_PARAM_SIZE
	.align		4
.L_251:
        /*0314*/ 	.byte	0x03, 0x19
        /*0316*/ 	.short	0x0058


	//----- nvinfo : EIATTR_PARAM_CBANK
	.align		4
        /*0318*/ 	.byte	0x04, 0x0a
        /*031a*/ 	.short	(.L_253 - .L_252)
	.align		4
.L_252:
        /*031c*/ 	.word	index@(.nv.constant0._ZN3cub18CUB_300001_SM_10006detail14segmented_sort30DeviceSegmentedSortKernelLargeILNS0_9SortOrderE0ENS2_10policy_hubIjNS0_8NullTypeEE9Policy860EjS6_PmS9_lEEvPKjPKT1_PSC_NS1_20device_double_bufferISC_EEPKT2_PSI_NSG_ISI_EET3_T4_)
        /*0320*/ 	.short	0x0380
        /*0322*/ 	.short	0x0058


	//----- nvinfo : EIATTR_SW_WAR
	.align		4
.L_253:
        /*0324*/ 	.byte	0x04, 0x36
        /*0326*/ 	.short	(.L_255 - .L_254)
.L_254:
        /*0328*/ 	.word	0x00000008
.L_255:


//--------------------- .nv.info._ZN3cub18CUB_300001_SM_10006detail19three_way_partition29DeviceThreeWayPartitionKernelINS2_10policy_hubIjiE10Policy1000EN6thrust24THRUST_300001_SM_1000_NS17counting_iteratorIjNS8_11use_defaultESA_SA_EEPjSC_NS8_16reverse_iteratorISC_EESC_NS0_13ScanTileStateImLb1EEENS0_21DispatchSegmentedSortILNS0_9SortOrderE0EjNS0_8NullTypeElPmSK_NS1_14segmented_sort10policy_hubIjSJ_EEE22LargeSegmentsSelectorTENSO_22SmallSegmentsSelectorTEiNS2_19streaming_context_tIlEEEEvT0_T1_T2_T3_T4_T5_T6_T7_T8_iT9_ --------------------------
	.section	.nv.info._ZN3cub18CUB_300001_SM_10006detail19three_way_partition29DeviceThreeWayPartitionKernelINS2_10policy_hubIjiE10Policy1000EN6thrust24THRUST_300001_SM_1000_NS17counting_iteratorIjNS8_11use_defaultESA_SA_EEPjSC_NS8_16reverse_iteratorISC_EESC_NS0_13ScanTileStateImLb1EEENS0_21DispatchSegmentedSortILNS0_9SortOrderE0EjNS0_8NullTypeElPmSK_NS1_14segmented_sort10policy_hubIjSJ_EEE22LargeSegmentsSelectorTENSO_22SmallSegmentsSelectorTEiNS2_19streaming_context_tIlEEEEvT0_T1_T2_T3_T4_T5_T6_T7_T8_iT9_,"",@"SHT_CUDA_INFO"
	.sectionflags	@""
	.align	4


	//----- nvinfo : EIATTR_CUDA_API_VERSION
	.align		4
        /*0000*/ 	.byte	0x04, 0x37
        /*0002*/ 	.short	(.L_257 - .L_256)
.L_256:
        /*0004*/ 	.word	0x00000082


	//----- nvinfo : EIATTR_KPARAM_INFO
	.align		4
.L_257:
        /*0008*/ 	.byte	0x04, 0x17
        /*000a*/ 	.short	(.L_259 - .L_258)
.L_258:
        /*000c*/ 	.word	0x00000000
        /*0010*/ 	.short	0x000a
        /*0012*/ 	.short	0x0078
        /*0014*/ 	.byte	0x00, 0xf0, 0x81, 0x00


	//----- nvinfo : EIATTR_KPARAM_INFO
	.align		4
.L_259:
        /*0018*/ 	.byte	0x04, 0x17
        /*001a*/ 	.short	(.L_261 - .L_260)
.L_260:
        /*001c*/ 	.word	0x00000000
        /*0020*/ 	.short	0x0009
        /*0022*/ 	.short	0x0074
        /*0024*/ 	.byte	0x00, 0xf0, 0x11, 0x00


	//----- nvinfo : EIATTR_KPARAM_INFO
	.align		4
.L_261:
        /*0028*/ 	.byte	0x04, 0x17
        /*002a*/ 	.short	(.L_263 - .L_262)
.L_262:
        /*002c*/ 	.word	0x00000000
        /*0030*/ 	.short	0x0008
        /*0032*/ 	.short	0x0070
        /*0034*/ 	.byte	0x00, 0xf0, 0x11, 0x00


	//----- nvinfo : EIATTR_KPARAM_INFO
	.align		4
.L_263:
        /*0038*/ 	.byte	0x04, 0x17
        /*003a*/ 	.short	(.L_265 - .L_264)
.L_264:
        /*003c*/ 	.word	0x00000000
        /*0040*/ 	.short	0x0007
        /*0042*/ 	.short	0x0050
        /*0044*/ 	.byte	0x00, 0xf0, 0x81, 0x00


	//----- nvinfo : EIATTR_KPARAM_INFO
	.align		4
.L_265:
        /*0048*/ 	.byte	0x04, 0x17
        /*004a*/ 	.short	(.L_267 - .L_266)
.L_266:
        /*004c*/ 	.word	0x00000000
        /*0050*/ 	.short	0x0006
        /*0052*/ 	.short	0x0030
        /*0054*/ 	.byte	0x00, 0xf0, 0x81, 0x00


	//----- nvinfo : EIATTR_KPARAM_INFO
	.align		4
.L_267:
        /*0058*/ 	.byte	0x04, 0x17
        /*005a*/ 	.short	(.L_269 - .L_268)
.L_268:
        /*005c*/ 	.word	0x00000000
        /*0060*/ 	.short	0x0005
        /*0062*/ 	.short	0x0028
        /*0064*/ 	.byte	0x00, 0xf0, 0x21, 0x00


	//----- nvinfo : EIATTR_KPARAM_INFO
	.align		4
.L_269:
        /*0068*/ 	.byte	0x04, 0x17
        /*006a*/ 	.short	(.L_271 - .L_270)
.L_270:
        /*006c*/ 	.word	0x00000000
        /*0070*/ 	.short	0x0004
        /*0072*/ 	.short	0x0020
        /*0074*/ 	.byte	0x00, 0xf5, 0x21, 0x00


	//----- nvinfo : EIATTR_KPARAM_INFO
	.align		4
.L_271:
        /*0078*/ 	.byte	0x04, 0x17
        /*007a*/ 	.short	(.L_273 - .L_272)
.L_272:
        /*007c*/ 	.word	0x00000000
        /*0080*/ 	.short	0x0003
        /*0082*/ 	.short	0x0018
        /*0084*/ 	.byte	0x00, 0xf0, 0x21, 0x00


	//----- nvinfo : EIATTR_KPARAM_INFO
	.align		4
.L_273:
        /*0088*/ 	.byte	0x04, 0x17
        /*008a*/ 	.short	(.L_275 - .L_274)
.L_274:
        /*008c*/ 	.word	0x00000000
        /*0090*/ 	.short	0x0002
        /*0092*/ 	.short	0x0010
        /*0094*/ 	.byte	0x00, 0xf5, 0x21, 0x00


	//----- nvinfo : EIATTR_KPARAM_INFO
	.align		4
.L_275:
        /*0098*/ 	.byte	0x04, 0x17
        /*009a*/ 	.short	(.L_277 - .L_276)
.L_276:
        /*009c*/ 	.word	0x00000000
        /*00a0*/ 	.short	0x0001
        /*00a2*/ 	.short	0x0008
        /*00a4*/ 	.byte	0x00, 0xf5, 0x21, 0x00


	//----- nvinfo : EIATTR_KPARAM_INFO
	.align		4
.L_277:
        /*00a8*/ 	.byte	0x04, 0x17
        /*00aa*/ 	.short	(.L_279 - .L_278)
.L_278:
        /*00ac*/ 	.word	0x00000000
        /*00b0*/ 	.short	0x0000
        /*00b2*/ 	.short	0x0000
        /*00b4*/ 	.byte	0x00, 0xf0, 0x11, 0x00


	//----- nvinfo : EIATTR_SPARSE_MMA_MASK
	.align		4
.L_279:
        /*00b8*/ 	.byte	0x03, 0x50
        /*00ba*/ 	.short	0x0000


	//----- nvinfo : EIATTR_MAXREG_COUNT
	.align		4
        /*00bc*/ 	.byte	0x03, 0x1b
        /*00be*/ 	.short	0x0080


	//----- nvinfo : EIATTR_NUM_BARRIERS
	.align		4
        /*00c0*/ 	.byte	0x02, 0x4c
        /*00c2*/ 	.byte	0x01
	.zero		1


	//----- nvinfo : EIATTR_MERCURY_ISA_VERSION
	.align		4
        /*00c4*/ 	.byte	0x03, 0x5f
        /*00c6*/ 	.short	0x0101


	//----- nvinfo : EIATTR_COOP_GROUP_MASK_REGIDS
	.align		4
        /*00c8*/ 	.byte	0x04, 0x29
        /*00ca*/ 	.short	(.L_281 - .L_280)


	//   ....[0]....
.L_280:
        /*00cc*/ 	.word	0xffffffff


	//   ....[1]....
        /*00d0*/ 	.word	0xffffffff


	//   ....[2]....
        /*00d4*/ 	.word	0xffffffff


	//   ....[3]....
        /*00d8*/ 	.word	0xffffffff


	//   ....[4]....
        /*00dc*/ 	.word	0xffffffff


	//   ....[5]....
        /*00e0*/ 	.word	0xffffffff


	//   ....[6]....
        /*00e4*/ 	.word	0xffffffff


	//   ....[7]....
        /*00e8*/ 	.word	0xffffffff


	//   ....[8]....
        /*00ec*/ 	.word	0xffffffff


	//   ....[9]....
        /*00f0*/ 	.word	0xffffffff


	//   ....[10]....
        /*00f4*/ 	.word	0xffffffff


	//   ....[11]....
        /*00f8*/ 	.word	0xffffffff


	//   ....[12]....
        /*00fc*/ 	.word	0xffffffff


	//   ....[13]....
        /*0100*/ 	.word	0xffffffff


	//   ....[14]....
        /*0104*/ 	.word	0xffffffff


	//   ....[15]....
        /*0108*/ 	.word	0xffffffff


	//   ....[16]....
        /*010c*/ 	.word	0xffffffff


	//   ....[17]....
        /*0110*/ 	.word	0xffffffff


	//   ....[18]....
        /*0114*/ 	.word	0xffffffff


	//   ....[19]....
        /*0118*/ 	.word	0xffffffff


	//   ....[20]....
        /*011c*/ 	.word	0xffffffff


	//   ....[21]....
        /*0120*/ 	.word	0xffffffff


	//   ....[22]....
        /*0124*/ 	.word	0xffffffff


	//   ....[23]....
        /*0128*/ 	.word	0xffffffff


	//   ....[24]....
        /*012c*/ 	.word	0xffffffff


	//   ....[25]....
        /*0130*/ 	.word	0xffffffff


	//   ....[26]....
        /*0134*/ 	.word	0xffffffff


	//   ....[27]....
        /*0138*/ 	.word	0xffffffff


	//   ....[28]....
        /*013c*/ 	.word	0xffffffff


	//   ....[29]....
        /*0140*/ 	.word	0xffffffff


	//   ....[30]....
        /*0144*/ 	.word	0xffffffff


	//   ....[31]....
        /*0148*/ 	.word	0xffffffff


	//   ....[32]....
        /*014c*/ 	.word	0xffffffff


	//   ....[33]....
        /*0150*/ 	.word	0xffffffff


	//   ....[34]....
        /*0154*/ 	.word	0xffffffff


	//   ....[35]....
        /*0158*/ 	.word	0xffffffff


	//   ....[36]....
        /*015c*/ 	.word	0xffffffff


	//   ....[37]....
        /*0160*/ 	.word	0xffffffff


	//   ....[38]....
        /*0164*/ 	.word	0xffffffff


	//   ....[39]....
        /*0168*/ 	.word	0xffffffff


	//   ....[40]....
        /*016c*/ 	.word	0xffffffff


	//   ....[41]....
        /*0170*/ 	.word	0xffffffff


	//   ....[42]....
        /*0174*/ 	.word	0xffffffff


	//   ....[43]....
        /*0178*/ 	.word	0xffffffff


	//   ....[44]....
        /*017c*/ 	.word	0xffffffff


	//   ....[45]....
        /*0180*/ 	.word	0xffffffff


	//   ....[46]....
        /*0184*/ 	.word	0xffffffff


	//   ....[47]....
        /*0188*/ 	.word	0xffffffff


	//   ....[48]....
        /*018c*/ 	.word	0xffffffff


	//   ....[49]....
        /*0190*/ 	.word	0xffffffff


	//   ....[50]....
        /*0194*/ 	.word	0xffffffff


	//   ....[51]....
        /*0198*/ 	.word	0xffffffff


	//   ....[52]....
        /*019c*/ 	.word	0xffffffff


	//   ....[53]....
        /*01a0*/ 	.word	0xffffffff


	//   ....[54]....
        /*01a4*/ 	.word	0xffffffff


	//   ....[55]....
        /*01a8*/ 	.word	0xffffffff


	//   ....[56]....
        /*01ac*/ 	.word	0xffffffff


	//   ....[57]....
        /*01b0*/ 	.word	0xffffffff


	//   ....[58]....
        /*01b4*/ 	.word	0xffffffff


	//   ....[59]....
        /*01b8*/ 	.word	0xffffffff


	//   ....[60]....
        /*01bc*/ 	.word	0xffffffff


	//   ....[61]....
        /*01c0*/ 	.word	0xffffffff


	//   ....[62]....
        /*01c4*/ 	.word	0xffffffff


	//   ....[63]....
        /*01c8*/ 	.word	0xffffffff


	//   ....[64]....
        /*01cc*/ 	.word	0xffffffff


	//   ....[65]....
        /*01d0*/ 	.word	0xffffffff


	//   ....[66]....
        /*01d4*/ 	.word	0xffffffff


	//   ....[67]....
        /*01d8*/ 	.word	0xffffffff


	//   ....[68]....
        /*01dc*/ 	.word	0xffffffff


	//   ....[69]....
        /*01e0*/ 	.word	0xffffffff


	//   ....[70]....
        /*01e4*/ 	.word	0xffffffff


	//   ....[71]....
        /*01e8*/ 	.word	0xffffffff


	//   ....[72]....
        /*01ec*/ 	.word	0xffffffff


	//   ....[73]....
        /*01f0*/ 	.word	0xffffffff


	//   ....[74]....
        /*01f4*/ 	.word	0xffffffff


	//   ....[75]....
        /*01f8*/ 	.word	0xffffffff


	//   ....[76]....
        /*01fc*/ 	.word	0xffffffff


	//   ....[77]....
        /*0200*/ 	.word	0xffffffff


	//   ....[78]....
        /*0204*/ 	.word	0xffffffff


	//   ....[79]....
        /*0208*/ 	.word	0xffffffff


	//   ....[80]....
        /*020c*/ 	.word	0xffffffff


	//   ....[81]....
        /*0210*/ 	.word	0xffffffff


	//   ....[82]....
        /*0214*/ 	.word	0xffffffff


	//   ....[83]....
        /*0218*/ 	.word	0xffffffff


	//   ....[84]....
        /*021c*/ 	.word	0xffffffff


	//   ....[85]....
        /*0220*/ 	.word	0xffffffff


	//   ....[86]....
        /*0224*/ 	.word	0xffffffff


	//   ....[87]....
        /*0228*/ 	.word	0xffffffff


	//   ....[88]....
        /*022c*/ 	.word	0xffffffff


	//   ....[89]....
        /*0230*/ 	.word	0xffffffff


	//   ....[90]....
        /*0234*/ 	.word	0xffffffff


	//   ....[91]....
        /*0238*/ 	.word	0xffffffff


	//   ....[92]....
        /*023c*/ 	.word	0xffffffff


	//   ....[93]....
        /*0240*/ 	.word	0xffffffff


	//   ....[94]....
        /*0244*/ 	.word	0xffffffff


	//   ....[95]....
        /*0248*/ 	.word	0xffffffff


	//   ....[96]....
        /*024c*/ 	.word	0x05000008


	//   ....[97]....
        /*0250*/ 	.word	0x05000008


	//   ....[98]....
        /*0254*/ 	.word	0x05000008


	//   ....[99]....
        /*0258*/ 	.word	0x05000008


	//   ....[100]....
        /*025c*/ 	.word	0x05000008


	//   ....[101]....
        /*0260*/ 	.word	0x05000008


	//   ....[102]....
        /*0264*/ 	.word	0x05000008


	//   ....[103]....
        /*0268*/ 	.word	0x05000008


	//   ....[104]....
        /*026c*/ 	.word	0x05000008


	//   ....[105]....
        /*0270*/ 	.word	0x05000008


	//   ....[106]....
        /*0274*/ 	.word	0x05000008


	//   ....[107]....
        /*0278*/ 	.word	0x05000008


	//   ....[108]....
        /*027c*/ 	.word	0x05000008


	//   ....[109]....
        /*0280*/ 	.word	0x05000008


	//   ....[110]....
        /*0284*/ 	.word	0x05000008


	//   ....[111]....
        /*0288*/ 	.word	0x05000008


	//   ....[112]....
        /*028c*/ 	.word	0x05000008


	//   ....[113]....
        /*0290*/ 	.word	0x05000008


	//   ....[114]....
        /*0294*/ 	.word	0x05000008


	//   ....[115]....
        /*0298*/ 	.word	0x05000008


	//   ....[116]....
        /*029c*/ 	.word	0x05000008


	//   ....[117]....
        /*02a0*/ 	.word	0x05000008


	//   ....[118]....
        /*02a4*/ 	.word	0x05000008


	//   ....[119]....
        /*02a8*/ 	.word	0x05000008


	//   ....[120]....
        /*02ac*/ 	.word	0x05000008


	//   ....[121]....
        /*02b0*/ 	.word	0x05000008


	//   ....[122]....
        /*02b4*/ 	.word	0x05000008


	//   ....[123]....
        /*02b8*/ 	.word	0x05000008


	//   ....[124]....
        /*02bc*/ 	.word	0x05000008


	//   ....[125]....
        /*02c0*/ 	.word	0x05000008


	//   ....[126]....
        /*02c4*/ 	.word	0x05000008


	//   ....[127]....
        /*02c8*/ 	.word	0x05000008


	//   ....[128]....
        /*02cc*/ 	.word	0x05000008


	//   ....[129]....
        /*02d0*/ 	.word	0x05000008


	//   ....[130]....
        /*02d4*/ 	.word	0x05000008


	//   ....[131]....
        /*02d8*/ 	.word	0x05000008


	//   ....[132]....
        /*02dc*/ 	.word	0x05000008


	//   ....[133]....
        /*02e0*/ 	.word	0x05000008


	//   ....[134]....
        /*02e4*/ 	.word	0x05000008


	//   ....[135]....
        /*02e8*/ 	.word	0x05000008


	//   ....[136]....
        /*02ec*/ 	.word	0x05000008


	//   ....[137]....
        /*02f0*/ 	.word	0x05000008


	//   ....[138]....
        /*02f4*/ 	.word	0x05000008


	//   ....[139]....
        /*02f8*/ 	.word	0x05000008


	//   ....[140]....
        /*02fc*/ 	.word	0x05000008


	//   ....[141]....
        /*0300*/ 	.word	0x05000008


	//   ....[142]....
        /*0304*/ 	.word	0x05000008


	//   ....[143]....
        /*0308*/ 	.word	0x05000008


	//   ....[144]....
        /*030c*/ 	.word	0x05000008


	//   ....[145]....
        /*0310*/ 	.word	0x05000008


	//   ....[146]....
        /*0314*/ 	.word	0x05000008


	//   ....[147]....
        /*0318*/ 	.word	0x05000008


	//   ....[148]....
        /*031c*/ 	.word	0x05000008


	//   ....[149]....
        /*0320*/ 	.word	0x05000008


	//   ....[150]....
        /*0324*/ 	.word	0x05000008


	//   ....[151]....
        /*0328*/ 	.word	0x05000008


	//----- nvinfo : EIATTR_COOP_GROUP_INSTR_OFFSETS
	.align		4
.L_281:
        /*032c*/ 	.byte	0x04, 0x28
        /*032e*/ 	.short	(.L_283 - .L_282)


	//   ....[0]....
.L_282:
        /*0330*/ 	.word	0x00001d50


	//   ....[1]....
        /*0334*/ 	.word	0x00001d70


	//   ....[2]....
        /*0338*/ 	.word	0x00001dc0


	//   ....[3]....
        /*033c*/ 	.word	0x00001de0


	//   ....[4]....
        /*0340*/ 	.word	0x00001e30


	//   ....[5]....
        /*0344*/ 	.word	0x00001e50


	//   ....[6]....
        /*0348*/ 	.word	0x00001ea0


	//   ....[7]....
        /*034c*/ 	.word	0x00001ec0


	//   ....[8]....
        /*0350*/ 	.word	0x00001f10


	//   ....[9]....
        /*0354*/ 	.word	0x00001f30


	//   ....[10]....
        /*0358*/ 	.word	0x000055e0


	//   ....[11]....
        /*035c*/ 	.word	0x000055f0


	//   ....[12]....
        /*0360*/ 	.word	0x00005640


	//   ....[13]....
        /*0364*/ 	.word	0x00005660


	//   ....[14]....
        /*0368*/ 	.word	0x000056b0


	//   ....[15]....
        /*036c*/ 	.word	0x000056d0


	//   ....[16]....
        /*0370*/ 	.word	0x00005720


	//   ....[17]....
        /*0374*/ 	.word	0x00005740


	//   ....[18]....
        /*0378*/ 	.word	0x00005790


	//   ....[19]....
        /*037c*/ 	.word	0x000057b0


	//   ....[20]....
        /*0380*/ 	.word	0x00005f80


	//   ....[21]....
        /*0384*/ 	.word	0x00006160


	//   ....[22]....
        /*0388*/ 	.word	0x000061d0


	//   ....[23]....
        /*038c*/ 	.word	0x00006260


	//   ....[24]....
        /*0390*/ 	.word	0x00006280


	//   ....[25]....
        /*0394*/ 	.word	0x000062d0


	//   ....[26]....
        /*0398*/ 	.word	0x00006300


	//   ....[27]....
        /*039c*/ 	.word	0x00006340


	//   ....[28]....
        /*03a0*/ 	.word	0x00006380


	//   ....[29]....
        /*03a4*/ 	.word	0x000063c0


	//   ....[30]....
        /*03a8*/ 	.word	0x000063f0


	//   ....[31]....
        /*03ac*/ 	.word	0x00006440


	//   ....[32]....
        /*03b0*/ 	.word	0x000064b0


	//   ....[33]....
        /*03b4*/ 	.word	0x000064e0


	//   ....[34]....
        /*03b8*/ 	.word	0x000065d0


	//   ....[35]....
        /*03bc*/ 	.word	0x000067b0


	//   ....[36]....
        /*03c0*/ 	.word	0x00006810


	//   ....[37]....
        /*03c4*/ 	.word	0x00006880


	//   ....[38]....
        /*03c8*/ 	.word	0x000068a0


	//   ....[39]....
        /*03cc*/ 	.word	0x000068f0


	//   ....[40]....
        /*03d0*/ 	.word	0x00006920


	//   ....[41]....
        /*03d4*/ 	.word	0x00006970


	//   ....[42]....
        /*03d8*/ 	.word	0x000069a0


	//   ....[43]....
        /*03dc*/ 	.word	0x00006a00


	//   ....[44]....
        /*03e0*/ 	.word	0x00006a10


	//   ....[45]....
        /*03e4*/ 	.word	0x00006a60


	//   ....[46]....
        /*03e8*/ 	.word	0x00006ab0


	//   ....[47]....
        /*03ec*/ 	.word	0x00006ac0


	//   ....[48]....
        /*03f0*/ 	.word	0x0000a3f0


	//   ....[49]....
        /*03f4*/ 	.word	0x0000a410


	//   ....[50]....
        /*03f8*/ 	.word	0x0000a460


	//   ....[51]....
        /*03fc*/ 	.word	0x0000a480


	//   ....[52]....
        /*0400*/ 	.word	0x0000a4c0


	//   ....[53]....
        /*0404*/ 	.word	0x0000a4f0


	//   ....[54]....
        /*0408*/ 	.word	0x0000a530


	//   ....[55]....
        /*040c*/ 	.word	0x0000a560


	//   ....[56]....
        /*0410*/ 	.word	0x0000a5a0


	//   ....[57]....
        /*0414*/ 	.word	0x0000a5d0


	//   ....[58]....
        /*0418*/ 	.word	0x0000e760


	//   ....[59]....
        /*041c*/ 	.word	0x0000e780


	//   ....[60]....
        /*0420*/ 	.word	0x0000e7d0


	//   ....[61]....
        /*0424*/ 	.word	0x0000e7f0


	//   ....[62]....
        /*0428*/ 	.word	0x0000e830


	//   ....[63]....
        /*042c*/ 	.word	0x0000e860


	//   ....[64]....
        /*0430*/ 	.word	0x0000e8a0


	//   ....[65]....
        /*0434*/ 	.word	0x0000e8d0


	//   ....[66]....
        /*0438*/ 	.word	0x0000e910


	//   ....[67]....
        /*043c*/ 	.word	0x0000e950


	//   ....[68]....
        /*0440*/ 	.word	0x0000f0d0


	//   ....[69]....
        /*0444*/ 	.word	0x0000f2b0


	//   ....[70]....
        /*0448*/ 	.word	0x0000f320


	//   ....[71]....
        /*044c*/ 	.word	0x0000f3b0


	//   ....[72]....
        /*0450*/ 	.word	0x0000f3d0


	//   ....[73]....
        /*0454*/ 	.word	0x0000f420


	//   ....[74]....
        /*0458*/ 	.word	0x0000f450


	//   ....[75]....
        /*045c*/ 	.word	0x0000f490


	//   ....[76]....
        /*0460*/ 	.word	0x0000f4d0


	//   ....[77]....
        /*0464*/ 	.word	0x0000f510


	//   ....[78]....
        /*0468*/ 	.word	0x0000f540


	//   ....[79]....
        /*046c*/ 	.word	0x0000f590


	//   ....[80]....
        /*0470*/ 	.word	0x0000f600


	//   ....[81]....
        /*0474*/ 	.word	0x0000f630


	//   ....[82]....
        /*0478*/ 	.word	0x0000f720


	//   ....[83]....
        /*047c*/ 	.word	0x0000f900


	//   ....[84]....
        /*0480*/ 	.word	0x0000f960


	//   ....[85]....
        /*0484*/ 	.word	0x0000f9d0


	//   ....[86]....
        /*0488*/ 	.word	0x0000f9f0


	//   ....[87]....
        /*048c*/ 	.word	0x0000fa40


	//   ....[88]....
        /*0490*/ 	.word	0x0000fa70


	//   ....[89]....
        /*0494*/ 	.word	0x0000fac0


	//   ....[90]....
        /*0498*/ 	.word	0x0000faf0


	//   ....[91]....
        /*049c*/ 	.word	0x0000fb50


	//   ....[92]....
        /*04a0*/ 	.word	0x0000fb60


	//   ....[93]....
        /*04a4*/ 	.word	0x0000fbb0


	//   ....[94]....
        /*04a8*/ 	.word	0x0000fc00


	//   ....[95]....
        /*04ac*/ 	.word	0x0000fc10


	//   ....[96]....
        /*04b0*/ 	.word	0x00011d40


	//   ....[97]....
        /*04b4*/ 	.word	0x00011dc0


	//   ....[98]....
        /*04b8*/ 	.word	0x00011e50


	//   ....[99]....
        /*04bc*/ 	.word	0x00011f20


	//   ....[100]....
        /*04c0*/ 	.word	0x00011f70


	//   ....[101]....
        /*04c4*/ 	.word	0x00012040


	//   ....[102]....
        /*04c8*/ 	.word	0x000120a0


	//   ....[103]....
        /*04cc*/ 	.word	0x00012100


	//   ....[104]....
        /*04d0*/ 	.word	0x00012190


	//   ....[105]....
        /*04d4*/ 	.word	0x000121f0


	//   ....[106]....
        /*04d8*/ 	.word	0x00012280


	//   ....[107]....
        /*04dc*/ 	.word	0x00012320


	//   ....[108]....
        /*04e0*/ 	.word	0x00012370


	//   ....[109]....
        /*04e4*/ 	.word	0x00012460


	//   ....[110]....
        /*04e8*/ 	.word	0x000124d0


	//   ....[111]....
        /*04ec*/ 	.word	0x00012550


	//   ....[112]....
        /*04f0*/ 	.word	0x000125d0


	//   ....[113]....
        /*04f4*/ 	.word	0x00012690


	//   ....[114]....
        /*04f8*/ 	.word	0x000126e0


	//   ....[115]....
        /*04fc*/ 	.word	0x000127b0


	//   ....[116]....
        /*0500*/ 	.word	0x00012800


	//   ....[117]....
        /*0504*/ 	.word	0x00012870


	//   ....[118]....
        /*0508*/ 	.word	0x00012900


	//   ....[119]....
        /*050c*/ 	.word	0x00012960


	//   ....[120]....
        /*0510*/ 	.word	0x000129f0


	//   ....[121]....
        /*0514*/ 	.word	0x00012a90


	//   ....[122]....
        /*0518*/ 	.word	0x00012ae0


	//   ....[123]....
        /*051c*/ 	.word	0x00012b80


	//   ....[124]....
        /*0520*/ 	.word	0x00012bf0


	//   ....[125]....
        /*0524*/ 	.word	0x00012c70


	//   ....[126]....
        /*0528*/ 	.word	0x00012d00


	//   ....[127]....
        /*052c*/ 	.word	0x00012db0


	//   ....[128]....
        /*0530*/ 	.word	0x00012e00


	//   ....[129]....
        /*0534*/ 	.word	0x00012ed0


	//   ....[130]....
        /*0538*/ 	.word	0x00012f30


	//   ....[131]....
        /*053c*/ 	.word	0x00012f90


	//   ....[132]....
        /*0540*/ 	.word	0x00013040


	//   ....[133]....
        /*0544*/ 	.word	0x000130a0


	//   ....[134]....
        /*0548*/ 	.word	0x00013130


	//   ....[135]....
        /*054c*/ 	.word	0x000131d0


	//   ....[136]....
        /*0550*/ 	.word	0x00013220


	//   ....[137]....
        /*0554*/ 	.word	0x00013310


	//   ....[138]....
        /*0558*/ 	.word	0x00013380


	//   ....[139]....
        /*055c*/ 	.word	0x00013400


	//   ....[140]....
        /*0560*/ 	.word	0x00013480


	//   ....[141]....
        /*0564*/ 	.word	0x00013540


	//   ....[142]....
        /*0568*/ 	.word	0x00013590


	//   ....[143]....
        /*056c*/ 	.word	0x00013660


	//   ....[144]....
        /*0570*/ 	.word	0x000136b0


	//   ....[145]....
        /*0574*/ 	.word	0x00013720


	//   ....[146]....
        /*0578*/ 	.word	0x000137b0


	//   ....[147]....
        /*057c*/ 	.word	0x00013810


	//   ....[148]....
        /*0580*/ 	.word	0x000138a0


	//   ....[149]....
        /*0584*/ 	.word	0x00013940


	//   ....[150]....
        /*0588*/ 	.word	0x00013990


	//   ....[151]....
        /*058c*/ 	.word	0x00013a30


	//----- nvinfo : EIATTR_VRC_CTA_INIT_COUNT
	.align		4
.L_283:
        /*0590*/ 	.byte	0x02, 0x4a
	.zero		1
	.zero		1


	//----- nvinfo : EIATTR_EXIT_INSTR_OFFSETS
	.align		4
        /*0594*/ 	.byte	0x04, 0x1c
        /*0596*/ 	.short	(.L_285 - .L_284)


	//   ....[0]....
.L_284:
        /*0598*/ 	.word	0x000038a0


	//   ....[1]....
        /*059c*/ 	.word	0x000038c0


	//   ....[2]....
        /*05a0*/ 	.word	0x000038e0


	//   ....[3]....
        /*05a4*/ 	.word	0x000081f0


	//   ....[4]....
        /*05a8*/ 	.word	0x00008210


	//   ....[5]....
        /*05ac*/ 	.word	0x00008230


	//   ....[6]....
        /*05b0*/ 	.word	0x00011a20


	//   ....[7]....
        /*05b4*/ 	.word	0x00011b50


	//   ....[8]....
        /*05b8*/ 	.word	0x00011cf0


	//----- nvinfo : EIATTR_MAX_THREADS
	.align		4
.L_285:
        /*05bc*/ 	.byte	0x04, 0x05
        /*05be*/ 	.short	(.L_287 - .L_286)
.L_286:
        /*05c0*/ 	.word	0x00000200
        /*05c4*/ 	.word	0x00000001
        /*05c8*/ 	.word	0x00000001


	//----- nvinfo : EIATTR_CRS_STACK_SIZE
	.align		4
.L_287:
        /*05cc*/ 	.byte	0x04, 0x1e
        /*05ce*/ 	.short	(.L_289 - .L_288)
.L_288:
        /*05d0*/ 	.word	0x00000000


	//----- nvinfo : EIATTR_CBANK_PARAM_SIZE
	.align		4
.L_289:
        /*05d4*/ 	.byte	0x03, 0x19
        /*05d6*/ 	.short	0x0098


	//----- nvinfo : EIATTR_PARAM_CBANK
	.align		4
        /*05d8*/ 	.byte	0x04, 0x0a
        /*05da*/ 	.short	(.L_291 - .L_290)
	.align		4
.L_290:
        /*05dc*/ 	.word	index@(.nv.constant0._ZN3cub18CUB_300001_SM_10006detail19three_way_partition29DeviceThreeWayPartitionKernelINS2_10policy_hubIjiE10Policy1000EN6thrust24THRUST_300001_SM_1000_NS17counting_iteratorIjNS8_11use_defaultESA_SA_EEPjSC_NS8_16reverse_iteratorISC_EESC_NS0_13ScanTileStateImLb1EEENS0_21DispatchSegmentedSortILNS0_9SortOrderE0EjNS0_8NullTypeElPmSK_NS1_14segmented_sort10policy_hubIjSJ_EEE22LargeSegmentsSelectorTENSO_22SmallSegmentsSelectorTEiNS2_19streaming_context_tIlEEEEvT0_T1_T2_T3_T4_T5_T6_T7_T8_iT9_)
        /*05e0*/ 	.short	0x0380
        /*05e2*/ 	.short	0x0098


	//----- nvinfo : EIATTR_SW_WAR
	.align		4
.L_291:
        /*05e4*/ 	.byte	0x04, 0x36
        /*05e6*/ 	.short	(.L_293 - .L_292)
.L_292:
        /*05e8*/ 	.word	0x00000008
.L_293:


//--------------------- .nv.info._ZN3cub18CUB_300001_SM_10006detail19three_way_partition33DeviceThreeWayPartitionInitKernelINS0_13ScanTileStateImLb1EEEPjEEvT_iT0_ --------------------------
	.section	.nv.info._ZN3cub18CUB_300001_SM_10006detail19three_way_partition33DeviceThreeWayPartitionInitKernelINS0_13ScanTileStateImLb1EEEPjEEvT_iT0_,"",@"SHT_CUDA_INFO"
	.sectionflags	@""
	.align	4


	//----- nvinfo : EIATTR_CUDA_API_VERSION
	.align		4
        /*0000*/ 	.byte	0x04, 0x37
        /*0002*/ 	.short	(.L_295 - .L_294)
.L_294:
        /*0004*/ 	.word	0x00000082


	//----- nvinfo : EIATTR_KPARAM_INFO
	.align		4
.L_295:
        /*0008*/ 	.byte	0x04, 0x17
        /*000a*/ 	.short	(.L_297 - .L_296)
.L_296:
        /*000c*/ 	.word	0x00000000
        /*0010*/ 	.short	0x0002
        /*0012*/ 	.short	0x0010
        /*0014*/ 	.byte	0x00, 0xf5, 0x21, 0x00


	//----- nvinfo : EIATTR_KPARAM_INFO
	.align		4
.L_297:
        /*0018*/ 	.byte	0x04, 0x17
        /*001a*/ 	.short	(.L_299 - .L_298)
.L_298:
        /*001c*/ 	.word	0x00000000
        /*0020*/ 	.short	0x0001
        /*0022*/ 	.short	0x0008
        /*0024*/ 	.byte	0x00, 0xf0, 0x11, 0x00


	//----- nvinfo : EIATTR_KPARAM_INFO
	.align		4
.L_299:
        /*0028*/ 	.byte	0x04, 0x17
        /*002a*/ 	.short	(.L_301 - .L_300)
.L_300:
        /*002c*/ 	.word	0x00000000
        /*0030*/ 	.short	0x0000
        /*0032*/ 	.short	0x0000
        /*0034*/ 	.byte	0x00, 0xf0, 0x21, 0x00


	//----- nvinfo : EIATTR_SPARSE_MMA_MASK
	.align		4
.L_301:
        /*0038*/ 	.byte	0x03, 0x50
        /*003a*/ 	.short	0x0000


	//----- nvinfo : EIATTR_MAXREG_COUNT
	.align		4
        /*003c*/ 	.byte	0x03, 0x1b
        /*003e*/ 	.short	0x00ff


	//----- nvinfo : EIATTR_MERCURY_ISA_VERSION
	.align		4
        /*0040*/ 	.byte	0x03, 0x5f
        /*0042*/ 	.short	0x0101


	//----- nvinfo : EIATTR_VRC_CTA_INIT_COUNT
	.align		4
        /*0044*/ 	.byte	0x02, 0x4a
	.zero		1
	.zero		1


	//----- nvinfo : EIATTR_EXIT_INSTR_OFFSETS
	.align		4
        /*0048*/ 	.byte	0x04, 0x1c
        /*004a*/ 	.short	(.L_303 - .L_302)


	//   ....[0]....
.L_302:
        /*004c*/ 	.word	0x00000150


	//   ....[1]....
        /*0050*/ 	.word	0x00000190


	//----- nvinfo : EIATTR_CBANK_PARAM_SIZE
	.align		4
.L_303:
        /*0054*/ 	.byte	0x03, 0x19
        /*0056*/ 	.short	0x0018


	//----- nvinfo : EIATTR_PARAM_CBANK
	.align		4
        /*0058*/ 	.byte	0x04, 0x0a
        /*005a*/ 	.short	(.L_305 - .L_304)
	.align		4
.L_304:
        /*005c*/ 	.word	index@(.nv.constant0._ZN3cub18CUB_300001_SM_10006detail19three_way_partition33DeviceThreeWayPartitionInitKernelINS0_13ScanTileStateImLb1EEEPjEEvT_iT0_)
        /*0060*/ 	.short	0x0380
        /*0062*/ 	.short	0x0018


	//----- nvinfo : EIATTR_SW_WAR
	.align		4
.L_305:
        /*0064*/ 	.byte	0x04, 0x36
        /*0066*/ 	.short	(.L_307 - .L_306)
.L_306:
        /*0068*/ 	.word	0x00000008
.L_307:


//--------------------- .nv.info._ZN3cub18CUB_300001_SM_10006detail10radix_sort29DeviceRadixSortOnesweepKernelINS1_5radix10policy_hubI19preprocess_vertex_tNS0_8NullTypeEjE10Policy1000ELNS0_9SortOrderE0ES6_S7_jii30preprocess_vertex_decomposer_tEEvPT5_SD_PT3_PKSE_PT1_PKSI_PT2_PKSM_T4_iiT6_ --------------------------
	.section	.nv.info._ZN3cub18CUB_300001_SM_10006detail10radix_sort29DeviceRadixSortOnesweepKernelINS1_5radix10policy_hubI19preprocess_vertex_tNS0_8NullTypeEjE10Policy1000ELNS0_9SortOrderE0ES6_S7_jii30preprocess_vertex_decomposer_tEEvPT5_SD_PT3_PKSE_PT1_PKSI_PT2_PKSM_T4_iiT6_,"",@"SHT_CUDA_INFO"
	.sectionflags	@""
	.align	4


	//----- nvinfo : EIATTR_CUDA_API_VERSION
	.align		4
        /*0000*/ 	.byte	0x04, 0x37
        /*0002*/ 	.short	(.L_309 - .L_308)
.L_308:
        /*0004*/ 	.word	0x00000082


	//----- nvinfo : EIATTR_KPARAM_INFO
	.align		4
.L_309:
        /*0008*/ 	.byte	0x04, 0x17
        /*000a*/ 	.short	(.L_311 - .L_310)
.L_310:
        /*000c*/ 	.word	0x00000000
        /*0010*/ 	.short	0x000b
        /*0012*/ 	.short	0x004c
        /*0014*/ 	.byte	0x00, 0xf0, 0x05, 0x00


	//----- nvinfo : EIATTR_KPARAM_INFO
	.align		4
.L_311:
        /*0018*/ 	.byte	0x04, 0x17
        /*001a*/ 	.short	(.L_313 - .L_312)
.L_312:
        /*001c*/ 	.word	0x00000000
        /*0020*/ 	.short	0x000a
        /*0022*/ 	.short	0x0048
        /*0024*/ 	.byte	0x00, 0xf0, 0x11, 0x00


	//----- nvinfo : EIATTR_KPARAM_INFO
	.align		4
.L_313:
        /*0028*/ 	.byte	0x04, 0x17
        /*002a*/ 	.short	(.L_315 - .L_314)
.L_314:
        /*002c*/ 	.word	0x00000000
        /*0030*/ 	.short	0x0009
        /*0032*/ 	.short	0x0044
        /*0034*/ 	.byte	0x00, 0xf0, 0x11, 0x00


	//----- nvinfo : EIATTR_KPARAM_INFO
	.align		4
.L_315:
        /*0038*/ 	.byte	0x04, 0x17
        /*003a*/ 	.short	(.L_317 - .L_316)
.L_316:
        /*003c*/ 	.word	0x00000000
        /*0040*/ 	.short	0x0008
        /*0042*/ 	.short	0x0040
        /*0044*/ 	.byte	0x00, 0xf0, 0x11, 0x00


	//----- nvinfo : EIATTR_KPARAM_INFO
	.align		4
.L_317:
        /*0048*/ 	.byte	0x04, 0x17
        /*004a*/ 	.short	(.L_319 - .L_318)
.L_318:
        /*004c*/ 	.word	0x00000000
        /*0050*/ 	.short	0x0007
        /*0052*/ 	.short	0x0038
        /*0054*/ 	.byte	0x00, 0xf5, 0x21, 0x00


	//----- nvinfo : EIATTR_KPARAM_INFO
	.align		4
.L_319:
        /*0058*/ 	.byte	0x04, 0x17
        /*005a*/ 	.short	(.L_321 - .L_320)
.L_320:
        /*005c*/ 	.word	0x00000000
        /*0060*/ 	.short	0x0006
        /*0062*/ 	.short	0x0030
        /*0064*/ 	.byte	0x00, 0xf5, 0x21, 0x00


	//----- nvinfo : EIATTR_KPARAM_INFO
	.align		4
.L_321:
        /*0068*/ 	.byte	0x04, 0x17
        /*006a*/ 	.short	(.L_323 - .L_322)
.L_322:
        /*006c*/ 	.word	0x00000000
        /*0070*/ 	.short	0x0005
        /*0072*/ 	.short	0x0028
        /*0074*/ 	.byte	0x00, 0xf5, 0x21, 0x00


	//----- nvinfo : EIATTR_KPARAM_INFO
	.align		4
.L_323:
        /*0078*/ 	.byte	0x04, 0x17
        /*007a*/ 	.short	(.L_325 - .L_324)
.L_324:
        /*007c*/ 	.word	0x00000000
        /*0080*/ 	.short	0x0004
        /*0082*/ 	.short	0x0020
        /*0084*/ 	.byte	0x00, 0xf5, 0x21, 0x00


	//----- nvinfo : EIATTR_KPARAM_INFO
	.align		4
.L_325:
        /*0088*/ 	.byte	0x04, 0x17
        /*008a*/ 	.short	(.L_327 - .L_326)
.L_326:
        /*008c*/ 	.word	0x00000000
        /*0090*/ 	.short	0x0003
        /*0092*/ 	.short	0x0018
        /*0094*/ 	.byte	0x00, 0xf5, 0x21, 0x00


	//----- nvinfo : EIATTR_KPARAM_INFO
	.align		4
.L_327:
        /*0098*/ 	.byte	0x04, 0x17
        /*009a*/ 	.short	(.L_329 - .L_328)
.L_328:
        /*009c*/ 	.word	0x00000000
        /*00a0*/ 	.short	0x0002
        /*00a2*/ 	.short	0x0010
        /*00a4*/ 	.byte	0x00, 0xf5, 0x21, 0x00


	//----- nvinfo : EIATTR_KPARAM_INFO
	.align		4
.L_329:
        /*00a8*/ 	.byte	0x04, 0x17
        /*00aa*/ 	.short	(.L_331 - .L_330)
.L_330:
        /*00ac*/ 	.word	0x00000000
        /*00b0*/ 	.short	0x0001
        /*00b2*/ 	.short	0x0008
        /*00b4*/ 	.byte	0x00, 0xf5, 0x21, 0x00


	//----- nvinfo : EIATTR_KPARAM_INFO
	.align		4
.L_331:
        /*00b8*/ 	.byte	0x04, 0x17
        /*00ba*/ 	.short	(.L_333 - .L_332)
.L_332:
        /*00bc*/ 	.word	0x00000000
        /*00c0*/ 	.short	0x0000
        /*00c2*/ 	.short	0x0000
        /*00c4*/ 	.byte	0x00, 0xf5, 0x21, 0x00


	//----- nvinfo : EIATTR_SPARSE_MMA_MASK
	.align		4
.L_333:
        /*00c8*/ 	.byte	0x03, 0x50
        /*00ca*/ 	.short	0x0000


	//----- nvinfo : EIATTR_MAXREG_COUNT
	.align		4
        /*00cc*/ 	.byte	0x03, 0x1b
        /*00ce*/ 	.short	0x00a8


	//----- nvinfo : EIATTR_NUM_BARRIERS
	.align		4
        /*00d0*/ 	.byte	0x02, 0x4c
        /*00d2*/ 	.byte	0x01
	.zero		1


	//----- nvinfo : EIATTR_MERCURY_ISA_VERSION
	.align		4
        /*00d4*/ 	.byte	0x03, 0x5f
        /*00d6*/ 	.short	0x0101


	//----- nvinfo : EIATTR_COOP_GROUP_MASK_REGIDS
	.align		4
        /*00d8*/ 	.byte	0x04, 0x29
        /*00da*/ 	.short	(.L_335 - .L_334)


	//   ....[0]....
.L_334:
        /*00dc*/ 	.word	0xffffffff


	//   ....[1]....
        /*00e0*/ 	.word	0x05000034


	//   ....[2]....
        /*00e4*/ 	.word	0xffffffff


	//   ....[3]....
        /*00e8*/ 	.word	0xffffffff


	//   ....[4]....
        /*00ec*/ 	.word	0xffffffff


	//   ....[5]....
        /*00f0*/ 	.word	0xffffffff


	//   ....[6]....
        /*00f4*/ 	.word	0xffffffff


	//   ....[7]....
        /*00f8*/ 	.word	0xffffffff


	//   ....[8]....
        /*00fc*/ 	.word	0xffffffff


	//   ....[9]....
        /*0100*/ 	.word	0xffffffff


	//   ....[10]....
        /*0104*/ 	.word	0xffffffff


	//   ....[11]....
        /*0108*/ 	.word	0xffffffff


	//   ....[12]....
        /*010c*/ 	.word	0xffffffff


	//   ....[13]....
        /*0110*/ 	.word	0xffffffff


	//   ....[14]....
        /*0114*/ 	.word	0xffffffff


	//   ....[15]....
        /*0118*/ 	.word	0xffffffff


	//   ....[16]....
        /*011c*/ 	.word	0xffffffff


	//   ....[17]....
        /*0120*/ 	.word	0xffffffff


	//   ....[18]....
        /*0124*/ 	.word	0xffffffff


	//   ....[19]....
        /*0128*/ 	.word	0xffffffff


	//   ....[20]....
        /*012c*/ 	.word	0xffffffff


	//   ....[21]....
        /*0130*/ 	.word	0xffffffff


	//   ....[22]....
        /*0134*/ 	.word	0xffffffff


	//   ....[23]....
        /*0138*/ 	.word	0xffffffff


	//   ....[24]....
        /*013c*/ 	.word	0xffffffff


	//   ....[25]....
        /*0140*/ 	.word	0xffffffff


	//   ....[26]....
        /*0144*/ 	.word	0xffffffff


	//   ....[27]....
        /*0148*/ 	.word	0xffffffff


	//   ....[28]....
        /*014c*/ 	.word	0xffffffff


	//   ....[29]....
        /*0150*/ 	.word	0xffffffff


	//   ....[30]....
        /*0154*/ 	.word	0xffffffff


	//   ....[31]....
        /*0158*/ 	.word	0xffffffff


	//   ....[32]....
        /*015c*/ 	.word	0xffffffff


	//   ....[33]....
        /*0160*/ 	.word	0xffffffff


	//   ....[34]....
        /*0164*/ 	.word	0xffffffff


	//   ....[35]....
        /*0168*/ 	.word	0xffffffff


	//   ....[36]....
        /*016c*/ 	.word	0xffffffff


	//   ....[37]....
        /*0170*/ 	.word	0xffffffff


	//   ....[38]....
        /*0174*/ 	.word	0xffffffff


	//   ....[39]....
        /*0178*/ 	.word	0xffffffff


	//   ....[40]....
        /*017c*/ 	.word	0xffffffff


	//   ....[41]....
        /*0180*/ 	.word	0xffffffff


	//   ....[42]....
        /*0184*/ 	.word	0xffffffff


	//   ....[43]....
        /*0188*/ 	.word	0xffffffff


	//   ....[44]....
        /*018c*/ 	.word	0xffffffff


	//   ....[45]....
        /*0190*/ 	.word	0xffffffff


	//   ....[46]....
        /*0194*/ 	.word	0xffffffff


	//   ....[47]....
        /*0198*/ 	.word	0xffffffff


	//   ....[48]....
        /*019c*/ 	.word	0xffffffff


	//   ....[49]....
        /*01a0*/ 	.word	0xffffffff


	//   ....[50]....
        /*01a4*/ 	.word	0xffffffff


	//   ....[51]....
        /*01a8*/ 	.word	0xffffffff


	//   ....[52]....
        /*01ac*/ 	.word	0x05000000


	//   ....[53]....
        /*01b0*/ 	.word	0xffffffff


	//   ....[54]....
        /*01b4*/ 	.word	0xffffffff


	//   ....[55]....
        /*01b8*/ 	.word	0xffffffff


	//   ....[56]....
        /*01bc*/ 	.word	0xffffffff


	//   ....[57]....
        /*01c0*/ 	.word	0xffffffff


	//   ....[58]....
        /*01c4*/ 	.word	0xffffffff


	//   ....[59]....
        /*01c8*/ 	.word	0xffffffff


	//   ....[60]....
        /*01cc*/ 	.word	0xffffffff


	//   ....[61]....
        /*01d0*/ 	.word	0xffffffff


	//   ....[62]....
        /*01d4*/ 	.word	0xffffffff


	//   ....[63]....
        /*01d8*/ 	.word	0x05000049


	//   ....[64]....
        /*01dc*/ 	.word	0x05000049


	//   ....[65]....
        /*01e0*/ 	.word	0x05000049


	//   ....[66]....
        /*01e4*/ 	.word	0x05000049


	//   ....[67]....
        /*01e8*/ 	.word	0x05000049


	//----- nvinfo : EIATTR_COOP_GROUP_INSTR_OFFSETS
	.align		4
.L_335:
        /*01ec*/ 	.byte	0x04, 0x28
        /*01ee*/ 	.short	(.L_337 - .L_336)


	//   ....[0]....
.L_336:
        /*01f0*/ 	.word	0x00001120


	//   ....[1]....
        /*01f4*/ 	.word	0x00001930


	//   ....[2]....
        /*01f8*/ 	.word	0x00002630


	//   ....[3]....
        /*01fc*/ 	.word	0x00002650


	//   ....[4]....
        /*0200*/ 	.word	0x00002670


	//   ....[5]....
        /*0204*/ 	.word	0x00002690


	//   ....[6]....
        /*0208*/ 	.word	0x000026b0


	//   ....[7]....
        /*020c*/ 	.word	0x00002bd0


	//   ....[8]....
        /*0210*/ 	.word	0x00002be0


	//   ....[9]....
        /*0214*/ 	.word	0x00002c10


	//   ....[10]....
        /*0218*/ 	.word	0x00002c20


	//   ....[11]....
        /*021c*/ 	.word	0x00002c50


	//   ....[12]....
        /*0220*/ 	.word	0x00002cb0


	//   ....[13]....
        /*0224*/ 	.word	0x00002cf0


	//   ....[14]....
        /*0228*/ 	.word	0x00002d10


	//   ....[15]....
        /*022c*/ 	.word	0x00002e40


	//   ....[16]....
        /*0230*/ 	.word	0x00002e60


	//   ....[17]....
        /*0234*/ 	.word	0x00002e70


	//   ....[18]....
        /*0238*/ 	.word	0x00002ea0


	//   ....[19]....
        /*023c*/ 	.word	0x00002ec0


	//   ....[20]....
        /*0240*/ 	.word	0x00002f10


	//   ....[21]....
        /*0244*/ 	.word	0x00002f30


	//   ....[22]....
        /*0248*/ 	.word	0x00002f70


	//   ....[23]....
        /*024c*/ 	.word	0x00002f90


	//   ....[24]....
        /*0250*/ 	.word	0x000030c0


	//   ....[25]....
        /*0254*/ 	.word	0x000030e0


	//   ....[26]....
        /*0258*/ 	.word	0x000030f0


	//   ....[27]....
        /*025c*/ 	.word	0x00003140


	//   ....[28]....
        /*0260*/ 	.word	0x00003180


	//   ....[29]....
        /*0264*/ 	.word	0x000031b0


	//   ....[30]....
        /*0268*/ 	.word	0x000031e0


	//   ....[31]....
        /*026c*/ 	.word	0x00003210


	//   ....[32]....
        /*0270*/ 	.word	0x00003240


	//   ....[33]....
        /*0274*/ 	.word	0x00003340


	//   ....[34]....
        /*0278*/ 	.word	0x00003380


	//   ....[35]....
        /*027c*/ 	.word	0x00003390


	//   ....[36]....
        /*0280*/ 	.word	0x000033e0


	//   ....[37]....
        /*0284*/ 	.word	0x00003430


	//   ....[38]....
        /*0288*/ 	.word	0x00003460


	//   ....[39]....
        /*028c*/ 	.word	0x00003490


	//   ....[40]....
        /*0290*/ 	.word	0x000034c0


	//   ....[41]....
        /*0294*/ 	.word	0x000034f0


	//   ....[42]....
        /*0298*/ 	.word	0x000035c0


	//   ....[43]....
        /*029c*/ 	.word	0x00003640


	//   ....[44]....
        /*02a0*/ 	.word	0x00003650


	//   ....[45]....
        /*02a4*/ 	.word	0x000036a0


	//   ....[46]....
        /*02a8*/ 	.word	0x000036f0


	//   ....[47]....
        /*02ac*/ 	.word	0x00003740


	//   ....[48]....
        /*02b0*/ 	.word	0x000037a0


	//   ....[49]....
        /*02b4*/ 	.word	0x000037d0


	//   ....[50]....
        /*02b8*/ 	.word	0x00003800


	//   ....[51]....
        /*02bc*/ 	.word	0x000038b0


	//   ....[52]....
        /*02c0*/ 	.word	0x00003df0


	//   ....[53]....
        /*02c4*/ 	.word	0x00004100


	//   ....[54]....
        /*02c8*/ 	.word	0x000041e0


	//   ....[55]....
        /*02cc*/ 	.word	0x000042c0


	//   ....[56]....
        /*02d0*/ 	.word	0x000043a0


	//   ....[57]....
        /*02d4*/ 	.word	0x00004480


	//   ....[58]....
        /*02d8*/ 	.word	0x00004660


	//   ....[59]....
        /*02dc*/ 	.word	0x000047a0


	//   ....[60]....
        /*02e0*/ 	.word	0x000048e0


	//   ....[61]....
        /*02e4*/ 	.word	0x00004a20


	//   ....[62]....
        /*02e8*/ 	.word	0x00004b50


	//   ....[63]....
        /*02ec*/ 	.word	0x00004bc0


	//   ....[64]....
        /*02f0*/ 	.word	0x00004c30


	//   ....[65]....
        /*02f4*/ 	.word	0x00004ca0


	//   ....[66]....
        /*02f8*/ 	.word	0x00004d10


	//   ....[67]....
        /*02fc*/ 	.word	0x00004d80


	//----- nvinfo : EIATTR_VRC_CTA_INIT_COUNT
	.align		4
.L_337:
        /*0300*/ 	.byte	0x02, 0x4a
	.zero		1
	.zero		1


	//----- nvinfo : EIATTR_EXIT_INSTR_OFFSETS
	.align		4
        /*0304*/ 	.byte	0x04, 0x1c
        /*0306*/ 	.short	(.L_339 - .L_338)


	//   ....[0]....
.L_338:
        /*0308*/ 	.word	0x00001ed0


	//   ....[1]....
        /*030c*/ 	.word	0x00002390


	//   ....[2]....
        /*0310*/ 	.word	0x00002450


	//   ....[3]....
        /*0314*/ 	.word	0x00004490


	//   ....[4]....
        /*0318*/ 	.word	0x00004b60


	//----- nvinfo : EIATTR_MAX_THREADS
	.align		4
.L_339:
        /*031c*/ 	.byte	0x04, 0x05
        /*031e*/ 	.short	(.L_341 - .L_340)
.L_340:
        /*0320*/ 	.word	0x00000180
        /*0324*/ 	.word	0x00000001
        /*0328*/ 	.word	0x00000001


	//----- nvinfo : EIATTR_CRS_STACK_SIZE
	.align		4
.L_341:
        /*032c*/ 	.byte	0x04, 0x1e
        /*032e*/ 	.short	(.L_343 - .L_342)
.L_342:
        /*0330*/ 	.word	0x00000000


	//----- nvinfo : EIATTR_CBANK_PARAM_SIZE
	.align		4
.L_343:
        /*0334*/ 	.byte	0x03, 0x19
        /*0336*/ 	.short	0x004d


	//----- nvinfo : EIATTR_PARAM_CBANK
	.align		4
        /*0338*/ 	.byte	0x04, 0x0a
        /*033a*/ 	.short	(.L_345 - .L_344)
	.align		4
.L_344:
        /*033c*/ 	.word	index@(.nv.constant0._ZN3cub18CUB_300001_SM_10006detail10radix_sort29DeviceRadixSortOnesweepKernelINS1_5radix10policy_hubI19preprocess_vertex_tNS0_8NullTypeEjE10Policy1000ELNS0_9SortOrderE0ES6_S7_jii30preprocess_vertex_decomposer_tEEvPT5_SD_PT3_PKSE_PT1_PKSI_PT2_PKSM_T4_iiT6_)
        /*0340*/ 	.short	0x0380
        /*0342*/ 	.short	0x004d


	//----- nvinfo : EIATTR_SW_WAR
	.align		4
.L_345:
        /*0344*/ 	.byte	0x04, 0x36
        /*0346*/ 	.short	(.L_347 - .L_346)
.L_346:
        /*0348*/ 	.word	0x00000008
.L_347:


//--------------------- .nv.info._ZN3cub18CUB_300001_SM_10006detail10radix_sort33DeviceRadixSortExclusiveSumKernelINS1_5radix10policy_hubI19preprocess_vertex_tNS0_8NullTypeEjE10Policy1000EjEEvPT0_ --------------------------
	.section	.nv.info._ZN3cub18CUB_300001_SM_10006detail10radix_sort33DeviceRadixSortExclusiveSumKernelINS1_5radix10policy_hubI19preprocess_vertex_tNS0_8NullTypeEjE10Policy1000EjEEvPT0_,"",@"SHT_CUDA_INFO"
	.sectionflags	@""
	.align	4


	//----- nvinfo : EIATTR_CUDA_API_VERSION
	.align		4
        /*0000*/ 	.byte	0x04, 0x37
        /*0002*/ 	.short	(.L_349 - .L_348)
.L_348:
        /*0004*/ 	.word	0x00000082


	//----- nvinfo : EIATTR_KPARAM_INFO
	.align		4
.L_349:
        /*0008*/ 	.byte	0x04, 0x17
        /*000a*/ 	.short	(.L_351 - .L_350)
.L_350:
        /*000c*/ 	.word	0x00000000
        /*0010*/ 	.short	0x0000
        /*0012*/ 	.short	0x0000
        /*0014*/ 	.byte	0x00, 0xf5, 0x21, 0x00


	//----- nvinfo : EIATTR_SPARSE_MMA_MASK
	.align		4
.L_351:
        /*0018*/ 	.byte	0x03, 0x50
        /*001a*/ 	.short	0x0000


	//----- nvinfo : EIATTR_MAXREG_COUNT
	.align		4
        /*001c*/ 	.byte	0x03, 0x1b
        /*001e*/ 	.short	0x00ff


	//----- nvinfo : EIATTR_NUM_BARRIERS
	.align		4
        /*0020*/ 	.byte	0x02, 0x4c
        /*0022*/ 	.byte	0x01
	.zero		1


	//----- nvinfo : EIATTR_MERCURY_ISA_VERSION
	.align		4
        /*0024*/ 	.byte	0x03, 0x5f
        /*0026*/ 	.short	0x0101


	//----- nvinfo : EIATTR_COOP_GROUP_MASK_REGIDS
	.align		4
        /*0028*/ 	.byte	0x04, 0x29
        /*002a*/ 	.short	(.L_353 - .L_352)


	//   ....[0]....
.L_352:
        /*002c*/ 	.word	0xffffffff


	//   ....[1]....
        /*0030*/ 	.word	0xffffffff


	//   ....[2]....
        /*0034*/ 	.word	0xffffffff


	//   ....[3]....
        /*0038*/ 	.word	0xffffffff


	//   ....[4]....
        /*003c*/ 	.word	0xffffffff


	//   ....[5]....
        /*0040*/ 	.word	0x05000012


	//   ....[6]....
        /*0044*/ 	.word	0x05000012


	//   ....[7]....
        /*0048*/ 	.word	0x05000012


	//   ....[8]....
        /*004c*/ 	.word	0x05000012


	//   ....[9]....
        /*0050*/ 	.word	0x05000012


	//----- nvinfo : EIATTR_COOP_GROUP_INSTR_OFFSETS
	.align		4
.L_353:
        /*0054*/ 	.byte	0x04, 0x28
        /*0056*/ 	.short	(.L_355 - .L_354)


	//   ....[0]....
.L_354:
        /*0058*/ 	.word	0x00000210


	//   ....[1]....
        /*005c*/ 	.word	0x00000230


	//   ....[2]....
        /*0060*/ 	.word	0x00000250


	//   ....[3]....
        /*0064*/ 	.word	0x00000270


	//   ....[4]....
        /*0068*/ 	.word	0x00000290


	//   ....[5]....
        /*006c*/ 	.word	0x00000460


	//   ....[6]....
        /*0070*/ 	.word	0x000004d0


	//   ....[7]....
        /*0074*/ 	.word	0x00000540


	//   ....[8]....
        /*0078*/ 	.word	0x000005b0


	//   ....[9]....
        /*007c*/ 	.word	0x00000620


	//----- nvinfo : EIATTR_VRC_CTA_INIT_COUNT
	.align		4
.L_355:
        /*0080*/ 	.byte	0x02, 0x4a
	.zero		1
	.zero		1


	//----- nvinfo : EIATTR_EXIT_INSTR_OFFSETS
	.align		4
        /*0084*/ 	.byte	0x04, 0x1c
        /*0086*/ 	.short	(.L_357 - .L_356)


	//   ....[0]....
.L_356:
        /*0088*/ 	.word	0x000003d0


	//   ....[1]....
        /*008c*/ 	.word	0x00000400


	//----- nvinfo : EIATTR_CRS_STACK_SIZE
	.align		4
.L_357:
        /*0090*/ 	.byte	0x04, 0x1e
        /*0092*/ 	.short	(.L_359 - .L_358)
.L_358:
        /*0094*/ 	.word	0x00000000


	//----- nvinfo : EIATTR_CBANK_PARAM_SIZE
	.align		4
.L_359:
        /*0098*/ 	.byte	0x03, 0x19
        /*009a*/ 	.short	0x0008


	//----- nvinfo : EIATTR_PARAM_CBANK
	.align		4
        /*009c*/ 	.byte	0x04, 0x0a
        /*009e*/ 	.short	(.L_361 - .L_360)
	.align		4
.L_360:
        /*00a0*/ 	.word	index@(.nv.constant0._ZN3cub18CUB_300001_SM_10006detail10radix_sort33DeviceRadixSortExclusiveSumKernelINS1_5radix10policy_hubI19preprocess_vertex_tNS0_8NullTypeEjE10Policy1000EjEEvPT0_)
        /*00a4*/ 	.short	0x0380
        /*00a6*/ 	.short	0x0008


	//----- nvinfo : EIATTR_SW_WAR
	.align		4
.L_361:
        /*00a8*/ 	.byte	0x04, 0x36
        /*00aa*/ 	.short	(.L_363 - .L_362)
.L_362:
        /*00ac*/ 	.word	0x00000008
.L_363:


//--------------------- .nv.info._ZN3cub18CUB_300001_SM_10006detail10radix_sort30DeviceRadixSortHistogramKernelINS1_5radix10policy_hubI19preprocess_vertex_tNS0_8NullTypeEjE10Policy1000ELNS0_9SortOrderE0ES6_j30preprocess_vertex_decomposer_tEEvPT2_PKT1_SC_iiT3_ --------------------------
	.section	.nv.info._ZN3cub18CUB_300001_SM_10006detail10radix_sort30DeviceRadixSortHistogramKernelINS1_5radix10policy_hubI19preprocess_vertex_tNS0_8NullTypeEjE10Policy1000ELNS0_9SortOrderE0ES6_j30preprocess_vertex_decomposer_tEEvPT2_PKT1_SC_iiT3_,"",@"SHT_CUDA_INFO"
	.sectionflags	@""
	.align	4


	//----- nvinfo : EIATTR_CUDA_API_VERSION
	.align		4
        /*0000*/ 	.byte	0x04, 0x37
        /*0002*/ 	.short	(.L_365 - .L_364)
.L_364:
        /*0004*/ 	.word	0x00000082


	//----- nvinfo : EIATTR_KPARAM_INFO
	.align		4
.L_365:
        /*0008*/ 	.byte	0x04, 0x17
        /*000a*/ 	.short	(.L_367 - .L_366)
.L_366:
        /*000c*/ 	.word	0x00000000
        /*0010*/ 	.short	0x0005
        /*0012*/ 	.short	0x001c
        /*0014*/ 	.byte	0x00, 0xf0, 0x05, 0x00


	//----- nvinfo : EIATTR_KPARAM_INFO
	.align		4
.L_367:
        /*0018*/ 	.byte	0x04, 0x17
        /*001a*/ 	.short	(.L_369 - .L_368)
.L_368:
        /*001c*/ 	.word	0x00000000
        /*0020*/ 	.short	0x0004
        /*0022*/ 	.short	0x0018
        /*0024*/ 	.byte	0x00, 0xf0, 0x11, 0x00


	//----- nvinfo : EIATTR_KPARAM_INFO
	.align		4
.L_369:
        /*0028*/ 	.byte	0x04, 0x17
        /*002a*/ 	.short	(.L_371 - .L_370)
.L_370:
        /*002c*/ 	.word	0x00000000
        /*0030*/ 	.short	0x0003
        /*0032*/ 	.short	0x0014
        /*0034*/ 	.byte	0x00, 0xf0, 0x11, 0x00


	//----- nvinfo : EIATTR_KPARAM_INFO
	.align		4
.L_371:
        /*0038*/ 	.byte	0x04, 0x17
        /*003a*/ 	.short	(.L_373 - .L_372)
.L_372:
        /*003c*/ 	.word	0x00000000
        /*0040*/ 	.short	0x0002
        /*0042*/ 	.short	0x0010
        /*0044*/ 	.byte	0x00, 0xf0, 0x11, 0x00


	//----- nvinfo : EIATTR_KPARAM_INFO
	.align		4
.L_373:
        /*0048*/ 	.byte	0x04, 0x17
        /*004a*/ 	.short	(.L_375 - .L_374)
.L_374:
        /*004c*/ 	.word	0x00000000
        /*0050*/ 	.short	0x0001
        /*0052*/ 	.short	0x0008
        /*0054*/ 	.byte	0x00, 0xf5, 0x21, 0x00


	//----- nvinfo : EIATTR_KPARAM_INFO
	.align		4
.L_375:
        /*0058*/ 	.byte	0x04, 0x17
        /*005a*/ 	.short	(.L_377 - .L_376)
.L_376:
        /*005c*/ 	.word	0x00000000
        /*0060*/ 	.short	0x0000
        /*0062*/ 	.short	0x0000
        /*0064*/ 	.byte	0x00, 0xf5, 0x21, 0x00


	//----- nvinfo : EIATTR_SPARSE_MMA_MASK
	.align		4
.L_377:
        /*0068*/ 	.byte	0x03, 0x50
        /*006a*/ 	.short	0x0000


	//----- nvinfo : EIATTR_MAXREG_COUNT
	.align		4
        /*006c*/ 	.byte	0x03, 0x1b
        /*006e*/ 	.short	0x00ff


	//----- nvinfo : EIATTR_NUM_BARRIERS
	.align		4
        /*0070*/ 	.byte	0x02, 0x4c
        /*0072*/ 	.byte	0x01
	.zero		1


	//----- nvinfo : EIATTR_MERCURY_ISA_VERSION
	.align		4
        /*0074*/ 	.byte	0x03, 0x5f
        /*0076*/ 	.short	0x0101


	//----- nvinfo : EIATTR_VRC_CTA_INIT_COUNT
	.align		4
        /*0078*/ 	.byte	0x02, 0x4a
	.zero		1
	.zero		1


	//----- nvinfo : EIATTR_EXIT_INSTR_OFFSETS
	.align		4
        /*007c*/ 	.byte	0x04, 0x1c
        /*007e*/ 	.short	(.L_379 - .L_378)


	//   ....[0]....
.L_378:
        /*0080*/ 	.word	0x00000030


	//   ....[1]....
        /*0084*/ 	.word	0x00002ba0


	//----- nvinfo : EIATTR_MAX_THREADS
	.align		4
.L_379:
        /*0088*/ 	.byte	0x04, 0x05
        /*008a*/ 	.short	(.L_381 - .L_380)
.L_380:
        /*008c*/ 	.word	0x00000080
        /*0090*/ 	.word	0x00000001
        /*0094*/ 	.word	0x00000001


	//----- nvinfo : EIATTR_CRS_STACK_SIZE
	.align		4
.L_381:
        /*0098*/ 	.byte	0x04, 0x1e
        /*009a*/ 	.short	(.L_383 - .L_382)
.L_382:
        /*009c*/ 	.word	0x00000000


	//----- nvinfo : EIATTR_CBANK_PARAM_SIZE
	.align		4
.L_383:
        /*00a0*/ 	.byte	0x03, 0x19
        /*00a2*/ 	.short	0x001d


	//----- nvinfo : EIATTR_PARAM_CBANK
	.align		4
        /*00a4*/ 	.byte	0x04, 0x0a
        /*00a6*/ 	.short	(.L_385 - .L_384)
	.align		4
.L_384:
        /*00a8*/ 	.word	index@(.nv.constant0._ZN3cub18CUB_300001_SM_10006detail10radix_sort30DeviceRadixSortHistogramKernelINS1_5radix10policy_hubI19preprocess_vertex_tNS0_8NullTypeEjE10Policy1000ELNS0_9SortOrderE0ES6_j30preprocess_vertex_decomposer_tEEvPT2_PKT1_SC_iiT3_)
        /*00ac*/ 	.short	0x0380
        /*00ae*/ 	.short	0x001d


	//----- nvinfo : EIATTR_SW_WAR
	.align		4
.L_385:
        /*00b0*/ 	.byte	0x04, 0x36
        /*00b2*/ 	.short	(.L_387 - .L_386)
.L_386:
        /*00b4*/ 	.word	0x00000008
.L_387:


//--------------------- .nv.info._ZN3cub18CUB_300001_SM_10006detail10radix_sort31DeviceRadixSortSingleTileKernelINS1_5radix10policy_hubI19preprocess_vertex_tNS0_8NullTypeEjE10Policy1000ELNS0_9SortOrderE0ES6_S7_j30preprocess_vertex_decomposer_tEEvPKT1_PSC_PKT2_PSG_T3_iiT4_ --------------------------
	.section	.nv.info._ZN3cub18CUB_300001_SM_10006detail10radix_sort31DeviceRadixSortSingleTileKernelINS1_5radix10policy_hubI19preprocess_vertex_tNS0_8NullTypeEjE10Policy1000ELNS0_9SortOrderE0ES6_S7_j30preprocess_vertex_decomposer_tEEvPKT1_PSC_PKT2_PSG_T3_iiT4_,"",@"SHT_CUDA_INFO"
	.sectionflags	@""
	.align	4


	//----- nvinfo : EIATTR_CUDA_API_VERSION
	.align		4
        /*0000*/ 	.byte	0x04, 0x37
        /*0002*/ 	.short	(.L_389 - .L_388)
.L_388:
        /*0004*/ 	.word	0x00000082


	//----- nvinfo : EIATTR_KPARAM_INFO
	.align		4
.L_389:
        /*0008*/ 	.byte	0x04, 0x17
        /*000a*/ 	.short	(.L_391 - .L_390)
.L_390:
        /*000c*/ 	.word	0x00000000
        /*0010*/ 	.short	0x0007
        /*0012*/ 	.short	0x002c
        /*0014*/ 	.byte	0x00, 0xf0, 0x05, 0x00


	//----- nvinfo : EIATTR_KPARAM_INFO
	.align		4
.L_391:
        /*0018*/ 	.byte	0x04, 0x17
        /*001a*/ 	.short	(.L_393 - .L_392)
.L_392:
        /*001c*/ 	.word	0x00000000
        /*0020*/ 	.short	0x0006
        /*0022*/ 	.short	0x0028
        /*0024*/ 	.byte	0x00, 0xf0, 0x11, 0x00


	//----- nvinfo : EIATTR_KPARAM_INFO
	.align		4
.L_393:
        /*0028*/ 	.byte	0x04, 0x17
        /*002a*/ 	.short	(.L_395 - .L_394)
.L_394:
        /*002c*/ 	.word	0x00000000
        /*0030*/ 	.short	0x0005
        /*0032*/ 	.short	0x0024
        /*0034*/ 	.byte	0x00, 0xf0, 0x11, 0x00


	//----- nvinfo : EIATTR_KPARAM_INFO
	.align		4
.L_395:
        /*0038*/ 	.byte	0x04, 0x17
        /*003a*/ 	.short	(.L_397 - .L_396)
.L_396:
        /*003c*/ 	.word	0x00000000
        /*0040*/ 	.short	0x0004
        /*0042*/ 	.short	0x0020
        /*0044*/ 	.byte	0x00, 0xf0, 0x11, 0x00


	//----- nvinfo : EIATTR_KPARAM_INFO
	.align		4
.L_397:
        /*0048*/ 	.byte	0x04, 0x17
        /*004a*/ 	.short	(.L_399 - .L_398)
.L_398:
        /*004c*/ 	.word	0x00000000
        /*0050*/ 	.short	0x0003
        /*0052*/ 	.short	0x0018
        /*0054*/ 	.byte	0x00, 0xf5, 0x21, 0x00


	//----- nvinfo : EIATTR_KPARAM_INFO
	.align		4
.L_399:
        /*0058*/ 	.byte	0x04, 0x17
        /*005a*/ 	.short	(.L_401 - .L_400)
.L_400:
        /*005c*/ 	.word	0x00000000
        /*0060*/ 	.short	0x0002
        /*0062*/ 	.short	0x0010
        /*0064*/ 	.byte	0x00, 0xf5, 0x21, 0x00


	//----- nvinfo : EIATTR_KPARAM_INFO
	.align		4
.L_401:
        /*0068*/ 	.byte	0x04, 0x17
        /*006a*/ 	.short	(.L_403 - .L_402)
.L_402:
        /*006c*/ 	.word	0x00000000
        /*0070*/ 	.short	0x0001
        /*0072*/ 	.short	0x0008
        /*0074*/ 	.byte	0x00, 0xf5, 0x21, 0x00


	//----- nvinfo : EIATTR_KPARAM_INFO
	.align		4
.L_403:
        /*0078*/ 	.byte	0x04, 0x17
        /*007a*/ 	.short	(.L_405 - .L_404)
.L_404:
        /*007c*/ 	.word	0x00000000
        /*0080*/ 	.short	0x0000
        /*0082*/ 	.short	0x0000
        /*0084*/ 	.byte	0x00, 0xf5, 0x21, 0x00


	//----- nvinfo : EIATTR_SPARSE_MMA_MASK
	.align		4
.L_405:
        /*0088*/ 	.byte	0x03, 0x50
        /*008a*/ 	.short	0x0000


	//----- nvinfo : EIATTR_MAXREG_COUNT
	.align		4
        /*008c*/ 	.byte	0x03, 0x1b
        /*008e*/ 	.short	0x00ff


	//----- nvinfo : EIATTR_NUM_BARRIERS
	.align		4
        /*0090*/ 	.byte	0x02, 0x4c
        /*0092*/ 	.byte	0x01
	.zero		1


	//----- nvinfo : EIATTR_MERCURY_ISA_VERSION
	.align		4
        /*0094*/ 	.byte	0x03, 0x5f
        /*0096*/ 	.short	0x0101


	//----- nvinfo : EIATTR_COOP_GROUP_MASK_REGIDS
	.align		4
        /*0098*/ 	.byte	0x04, 0x29
        /*009a*/ 	.short	(.L_407 - .L_406)


	//   ....[0]....
.L_406:
        /*009c*/ 	.word	0xffffffff


	//   ....[1]....
        /*00a0*/ 	.word	0xffffffff


	//   ....[2]....
        /*00a4*/ 	.word	0xffffffff


	//   ....[3]....
        /*00a8*/ 	.word	0xffffffff


	//   ....[4]....
        /*00ac*/ 	.word	0xffffffff


	//----- nvinfo : EIATTR_COOP_GROUP_INSTR_OFFSETS
	.align		4
.L_407:
        /*00b0*/ 	.byte	0x04, 0x28
        /*00b2*/ 	.short	(.L_409 - .L_408)


	//   ....[0]....
.L_408:
        /*00b4*/ 	.word	0x00000f10


	//   ....[1]....
        /*00b8*/ 	.word	0x00000f30


	//   ....[2]....
        /*00bc*/ 	.word	0x00000f50


	//   ....[3]....
        /*00c0*/ 	.word	0x00000f70


	//   ....[4]....
        /*00c4*/ 	.word	0x00000f90


	//----- nvinfo : EIATTR_VRC_CTA_INIT_COUNT
	.align		4
.L_409:
        /*00c8*/ 	.byte	0x02, 0x4a
	.zero		1
	.zero		1


	//----- nvinfo : EIATTR_EXIT_INSTR_OFFSETS
	.align		4
        /*00cc*/ 	.byte	0x04, 0x1c
        /*00ce*/ 	.short	(.L_411 - .L_410)


	//   ....[0]....
.L_410:
        /*00d0*/ 	.word	0x00001e50


	//   ....[1]....
        /*00d4*/ 	.word	0x00001ed0


	//----- nvinfo : EIATTR_MAX_THREADS
	.align		4
.L_411:
        /*00d8*/ 	.byte	0x04, 0x05
        /*00da*/ 	.short	(.L_413 - .L_412)
.L_412:
        /*00dc*/ 	.word	0x00000100
        /*00e0*/ 	.word	0x00000001
        /*00e4*/ 	.word	0x00000001


	//----- nvinfo : EIATTR_CBANK_PARAM_SIZE
	.align		4
.L_413:
        /*00e8*/ 	.byte	0x03, 0x19
        /*00ea*/ 	.short	0x002d


	//----- nvinfo : EIATTR_PARAM_CBANK
	.align		4
        /*00ec*/ 	.byte	0x04, 0x0a
        /*00ee*/ 	.short	(.L_415 - .L_414)
	.align		4
.L_414:
        /*00f0*/ 	.word	index@(.nv.constant0._ZN3cub18CUB_300001_SM_10006detail10radix_sort31DeviceRadixSortSingleTileKernelINS1_5radix10policy_hubI19preprocess_vertex_tNS0_8NullTypeEjE10Policy1000ELNS0_9SortOrderE0ES6_S7_j30preprocess_vertex_decomposer_tEEvPKT1_PSC_PKT2_PSG_T3_iiT4_)
        /*00f4*/ 	.short	0x0380
        /*00f6*/ 	.short	0x002d


	//----- nvinfo : EIATTR_SW_WAR
	.align		4
.L_415:
        /*00f8*/ 	.byte	0x04, 0x36
        /*00fa*/ 	.short	(.L_417 - .L_416)
.L_416:
        /*00fc*/ 	.word	0x00000008
.L_417:


//--------------------- .nv.info._ZN3cub18CUB_300001_SM_10006detail10radix_sort29DeviceRadixSortOnesweepKernelINS1_5radix10policy_hubI6edge_tNS0_8NullTypeEjE10Policy1000ELNS0_9SortOrderE0ES6_S7_jii17edge_decomposer_tEEvPT5_SD_PT3_PKSE_PT1_PKSI_PT2_PKSM_T4_iiT6_ --------------------------
	.section	.nv.info._ZN3cub18CUB_300001_SM_10006detail10radix_sort29DeviceRadixSortOnesweepKernelINS1_5radix10policy_hubI6edge_tNS0_8NullTypeEjE10Policy1000ELNS0_9SortOrderE0ES6_S7_jii17edge_decomposer_tEEvPT5_SD_PT3_PKSE_PT1_PKSI_PT2_PKSM_T4_iiT6_,"",@"SHT_CUDA_INFO"
	.sectionflags	@""
	.align	4


	//----- nvinfo : EIATTR_CUDA_API_VERSION
	.align		4
        /*0000*/ 	.byte	0x04, 0x37
        /*0002*/ 	.short	(.L_419 - .L_418)
.L_418:
        /*0004*/ 	.word	0x00000082


	//----- nvinfo : EIATTR_KPARAM_INFO
	.align		4
.L_419:
        /*0008*/ 	.byte	0x04, 0x17
        /*000a*/ 	.short	(.L_421 - .L_420)
.L_420:
        /*000c*/ 	.word	0x00000000
        /*0010*/ 	.short	0x000b
        /*0012*/ 	.short	0x004c
        /*0014*/ 	.byte	0x00, 0xf0, 0x05, 0x00


	//----- nvinfo : EIATTR_KPARAM_INFO
	.align		4
.L_421:
        /*0018*/ 	.byte	0x04, 0x17
        /*001a*/ 	.short	(.L_423 - .L_422)
.L_422:
        /*001c*/ 	.word	0x00000000
        /*0020*/ 	.short	0x000a
        /*0022*/ 	.short	0x0048
        /*0024*/ 	.byte	0x00, 0xf0, 0x11, 0x00


	//----- nvinfo : EIATTR_KPARAM_INFO
	.align		4
.L_423:
        /*0028*/ 	.byte	0x04, 0x17
        /*002a*/ 	.short	(.L_425 - .L_424)
.L_424:
        /*002c*/ 	.word	0x00000000
        /*0030*/ 	.short	0x0009
        /*0032*/ 	.short	0x0044
        /*0034*/ 	.byte	0x00, 0xf0, 0x11, 0x00


	//----- nvinfo : EIATTR_KPARAM_INFO
	.align		4
.L_425:
        /*0038*/ 	.byte	0x04, 0x17
        /*003a*/ 	.short	(.L_427 - .L_426)
.L_426:
        /*003c*/ 	.word	0x00000000
        /*0040*/ 	.short	0x0008
        /*0042*/ 	.short	0x0040
        /*0044*/ 	.byte	0x00, 0xf0, 0x11, 0x00


	//----- nvinfo : EIATTR_KPARAM_INFO
	.align		4
.L_427:
        /*0048*/ 	.byte	0x04, 0x17
        /*004a*/ 	.short	(.L_429 - .L_428)
.L_428:
        /*004c*/ 	.word	0x00000000
        /*0050*/ 	.short	0x0007
        /*0052*/ 	.short	0x0038
        /*0054*/ 	.byte	0x00, 0xf5, 0x21, 0x00


	//----- nvinfo : EIATTR_KPARAM_INFO
	.align		4
.L_429:
        /*0058*/ 	.byte	0x04, 0x17
        /*005a*/ 	.short	(.L_431 - .L_430)
.L_430:
        /*005c*/ 	.word	0x00000000
        /*0060*/ 	.short	0x0006
        /*0062*/ 	.short	0x0030
        /*0064*/ 	.byte	0x00, 0xf5, 0x21, 0x00


	//----- nvinfo : EIATTR_KPARAM_INFO
	.align		4
.L_431:
        /*0068*/ 	.byte	0x04, 0x17
        /*006a*/ 	.short	(.L_433 - .L_432)
.L_432:
        /*006c*/ 	.word	0x00000000
        /*0070*/ 	.short	0x0005
        /*0072*/ 	.short	0x0028
        /*0074*/ 	.byte	0x00, 0xf5, 0x21, 0x00


	//----- nvinfo : EIATTR_KPARAM_INFO
	.align		4
.L_433:
        /*0078*/ 	.byte	0x04, 0x17
        /*007a*/ 	.short	(.L_435 - .L_434)
.L_434:
        /*007c*/ 	.word	0x00000000
        /*0080*/ 	.short	0x0004
        /*0082*/ 	.short	0x0020
        /*0084*/ 	.byte	0x00, 0xf5, 0x21, 0x00


	//----- nvinfo : EIATTR_KPARAM_INFO
	.align		4
.L_435:
        /*0088*/ 	.byte	0x04, 0x17
        /*008a*/ 	.short	(.L_437 - .L_436)
.L_436:
        /*008c*/ 	.word	0x00000000
        /*0090*/ 	.short	0x0003
        /*0092*/ 	.short	0x0018
        /*0094*/ 	.byte	0x00, 0xf5, 0x21, 0x00


	//----- nvinfo : EIATTR_KPARAM_INFO
	.align		4
.L_437:
        /*0098*/ 	.byte	0x04, 0x17
        /*009a*/ 	.short	(.L_439 - .L_438)
.L_438:
        /*009c*/ 	.word	0x00000000
        /*00a0*/ 	.short	0x0002
        /*00a2*/ 	.short	0x0010
        /*00a4*/ 	.byte	0x00, 0xf5, 0x21, 0x00


	//----- nvinfo : EIATTR_KPARAM_INFO
	.align		4
.L_439:
        /*00a8*/ 	.byte	0x04, 0x17
        /*00aa*/ 	.short	(.L_441 - .L_440)
.L_440:
        /*00ac*/ 	.word	0x00000000
        /*00b0*/ 	.short	0x0001
        /*00b2*/ 	.short	0x0008
        /*00b4*/ 	.byte	0x00, 0xf5, 0x21, 0x00


	//----- nvinfo : EIATTR_KPARAM_INFO
	.align		4
.L_441:
        /*00b8*/ 	.byte	0x04, 0x17
        /*00ba*/ 	.short	(.L_443 - .L_442)
.L_442:
        /*00bc*/ 	.word	0x00000000
        /*00c0*/ 	.short	0x0000
        /*00c2*/ 	.short	0x0000
        /*00c4*/ 	.byte	0x00, 0xf5, 0x21, 0x00


	//----- nvinfo : EIATTR_SPARSE_MMA_MASK
	.align		4
.L_443:
        /*00c8*/ 	.byte	0x03, 0x50
        /*00ca*/ 	.short	0x0000


	//----- nvinfo : EIATTR_MAXREG_COUNT
	.align		4
        /*00cc*/ 	.byte	0x03, 0x1b
        /*00ce*/ 	.short	0x00a8


	//----- nvinfo : EIATTR_NUM_BARRIERS
	.align		4
        /*00d0*/ 	.byte	0x02, 0x4c
        /*00d2*/ 	.byte	0x01
	.zero		1


	//----- nvinfo : EIATTR_MERCURY_ISA_VERSION
	.align		4
        /*00d4*/ 	.byte	0x03, 0x5f
        /*00d6*/ 	.short	0x0101


	//----- nvinfo : EIATTR_COOP_GROUP_MASK_REGIDS
	.align		4
        /*00d8*/ 	.byte	0x04, 0x29
        /*00da*/ 	.short	(.L_445 - .L_444)


	//   ....[0]....
.L_444:
        /*00dc*/ 	.word	0xffffffff


	//   ....[1]....
        /*00e0*/ 	.word	0x05000028


	//   ....[2]....
        /*00e4*/ 	.word	0xffffffff


	//   ....[3]....
        /*00e8*/ 	.word	0xffffffff


	//   ....[4]....
        /*00ec*/ 	.word	0xffffffff


	//   ....[5]....
        /*00f0*/ 	.word	0xffffffff


	//   ....[6]....
        /*00f4*/ 	.word	0xffffffff


	//   ....[7]....
        /*00f8*/ 	.word	0xffffffff


	//   ....[8]....
        /*00fc*/ 	.word	0xffffffff


	//   ....[9]....
        /*0100*/ 	.word	0xffffffff


	//   ....[10]....
        /*0104*/ 	.word	0xffffffff


	//   ....[11]....
        /*0108*/ 	.word	0xffffffff


	//   ....[12]....
        /*010c*/ 	.word	0xffffffff


	//   ....[13]....
        /*0110*/ 	.word	0xffffffff


	//   ....[14]....
        /*0114*/ 	.word	0xffffffff


	//   ....[15]....
        /*0118*/ 	.word	0xffffffff


	//   ....[16]....
        /*011c*/ 	.word	0xffffffff


	//   ....[17]....
        /*0120*/ 	.word	0xffffffff


	//   ....[18]....
        /*0124*/ 	.word	0xffffffff


	//   ....[19]....
        /*0128*/ 	.word	0xffffffff


	//   ....[20]....
        /*012c*/ 	.word	0xffffffff


	//   ....[21]....
        /*0130*/ 	.word	0xffffffff


	//   ....[22]....
        /*0134*/ 	.word	0xffffffff


	//   ....[23]....
        /*0138*/ 	.word	0xffffffff


	//   ....[24]....
        /*013c*/ 	.word	0xffffffff


	//   ....[25]....
        /*0140*/ 	.word	0xffffffff


	//   ....[26]....
        /*0144*/ 	.word	0xffffffff


	//   ....[27]....
        /*0148*/ 	.word	0xffffffff


	//   ....[28]....
        /*014c*/ 	.word	0xffffffff


	//   ....[29]....
        /*0150*/ 	.word	0xffffffff


	//   ....[30]....
        /*0154*/ 	.word	0xffffffff


	//   ....[31]....
        /*0158*/ 	.word	0xffffffff


	//   ....[32]....
        /*015c*/ 	.word	0xffffffff


	//   ....[33]....
        /*0160*/ 	.word	0xffffffff


	//   ....[34]....
        /*0164*/ 	.word	0xffffffff


	//   ....[35]....
        /*0168*/ 	.word	0xffffffff


	//   ....[36]....
        /*016c*/ 	.word	0xffffffff


	//   ....[37]....
        /*0170*/ 	.word	0xffffffff


	//   ....[38]....
        /*0174*/ 	.word	0xffffffff


	//   ....[39]....
        /*0178*/ 	.word	0xffffffff


	//   ....[40]....
        /*017c*/ 	.word	0xffffffff


	//   ....[41]....
        /*0180*/ 	.word	0xffffffff


	//   ....[42]....
        /*0184*/ 	.word	0xffffffff


	//   ....[43]....
        /*0188*/ 	.word	0xffffffff


	//   ....[44]....
        /*018c*/ 	.word	0xffffffff


	//   ....[45]....
        /*0190*/ 	.word	0xffffffff


	//   ....[46]....
        /*0194*/ 	.word	0xffffffff


	//   ....[47]....
        /*0198*/ 	.word	0xffffffff


	//   ....[48]....
        /*019c*/ 	.word	0xffffffff


	//   ....[49]....
        /*01a0*/ 	.word	0xffffffff


	//   ....[50]....
        /*01a4*/ 	.word	0xffffffff


	//   ....[51]....
        /*01a8*/ 	.word	0xffffffff


	//   ....[52]....
        /*01ac*/ 	.word	0xffffffff


	//   ....[53]....
        /*01b0*/ 	.word	0xffffffff


	//   ....[54]....
        /*01b4*/ 	.word	0xffffffff


	//   ....[55]....
        /*01b8*/ 	.word	0xffffffff


	//   ....[56]....
        /*01bc*/ 	.word	0xffffffff


	//   ....[57]....
        /*01c0*/ 	.word	0xffffffff


	//   ....[58]....
        /*01c4*/ 	.word	0xffffffff


	//   ....[59]....
        /*01c8*/ 	.word	0xffffffff


	//   ....[60]....
        /*01cc*/ 	.word	0xffffffff


	//   ....[61]....
        /*01d0*/ 	.word	0xffffffff


	//   ....[62]....
        /*01d4*/ 	.word	0xffffffff


	//   ....[63]....
        /*01d8*/ 	.word	0xffffffff


	//   ....[64]....
        /*01dc*/ 	.word	0xffffffff


	//   ....[65]....
        /*01e0*/ 	.word	0xffffffff


	//   ....[66]....
        /*01e4*/ 	.word	0xffffffff


	//   ....[67]....
        /*01e8*/ 	.word	0xffffffff


	//   ....[68]....
        /*01ec*/ 	.word	0xffffffff


	//   ....[69]....
        /*01f0*/ 	.word	0xffffffff


	//   ....[70]....
        /*01f4*/ 	.word	0xffffffff


	//   ....[71]....
        /*01f8*/ 	.word	0xffffffff


	//   ....[72]....
        /*01fc*/ 	.word	0xffffffff


	//   ....[73]....
        /*0200*/ 	.word	0xffffffff


	//   ....[74]....
        /*0204*/ 	.word	0xffffffff


	//   ....[75]....
        /*0208*/ 	.word	0xffffffff


	//   ....[76]....
        /*020c*/ 	.word	0xffffffff


	//   ....[77]....
        /*0210*/ 	.word	0xffffffff


	//   ....[78]....
        /*0214*/ 	.word	0xffffffff


	//   ....[79]....
        /*0218*/ 	.word	0xffffffff


	//   ....[80]....
        /*021c*/ 	.word	0xffffffff


	//   ....[81]....
        /*0220*/ 	.word	0xffffffff


	//   ....[82]....
        /*0224*/ 	.word	0xffffffff


	//   ....[83]....
        /*0228*/ 	.word	0xffffffff


	//   ....[84]....
        /*022c*/ 	.word	0xffffffff


	//   ....[85]....
        /*0230*/ 	.word	0xffffffff


	//   ....[86]....
        /*0234*/ 	.word	0xffffffff


	//   ....[87]....
        /*0238*/ 	.word	0xffffffff


	//   ....[88]....
        /*023c*/ 	.word	0xffffffff


	//   ....[89]....
        /*0240*/ 	.word	0xffffffff


	//   ....[90]....
        /*0244*/ 	.word	0xffffffff


	//   ....[91]....
        /*0248*/ 	.word	0xffffffff


	//   ....[92]....
        /*024c*/ 	.word	0xffffffff


	//   ....[93]....
        /*0250*/ 	.word	0xffffffff


	//   ....[94]....
        /*0254*/ 	.word	0xffffffff


	//   ....[95]....
        /*0258*/ 	.word	0xffffffff


	//   ....[96]....
        /*025c*/ 	.word	0xffffffff


	//   ....[97]....
        /*0260*/ 	.word	0xffffffff


	//   ....[98]....
        /*0264*/ 	.word	0xffffffff


	//   ....[99]....
        /*0268*/ 	.word	0xffffffff


	//   ....[100]....
        /*026c*/ 	.word	0xffffffff


	//   ....[101]....
        /*0270*/ 	.word	0xffffffff


	//   ....[102]....
        /*0274*/ 	.word	0xffffffff


	//   ....[103]....
        /*0278*/ 	.word	0xffffffff


	//   ....[104]....
        /*027c*/ 	.word	0xffffffff


	//   ....[105]....
        /*0280*/ 	.word	0xffffffff


	//   ....[106]....
        /*0284*/ 	.word	0xffffffff


	//   ....[107]....
        /*0288*/ 	.word	0xffffffff


	//   ....[108]....
        /*028c*/ 	.word	0xffffffff


	//   ....[109]....
        /*0290*/ 	.word	0xffffffff


	//   ....[110]....
        /*0294*/ 	.word	0xffffffff


	//   ....[111]....
        /*0298*/ 	.word	0xffffffff


	//   ....[112]....
        /*029c*/ 	.word	0xffffffff


	//   ....[113]....
        /*02a0*/ 	.word	0xffffffff


	//   ....[114]....
        /*02a4*/ 	.word	0xffffffff


	//   ....[115]....
        /*02a8*/ 	.word	0xffffffff


	//   ....[116]....
        /*02ac*/ 	.word	0xffffffff


	//   ....[117]....
        /*02b0*/ 	.word	0xffffffff


	//   ....[118]....
        /*02b4*/ 	.word	0xffffffff


	//   ....[119]....
        /*02b8*/ 	.word	0xffffffff


	//   ....[120]....
        /*02bc*/ 	.word	0xffffffff


	//   ....[121]....
        /*02c0*/ 	.word	0xffffffff


	//   ....[122]....
        /*02c4*/ 	.word	0xffffffff


	//   ....[123]....
        /*02c8*/ 	.word	0xffffffff


	//   ....[124]....
        /*02cc*/ 	.word	0xffffffff


	//   ....[125]....
        /*02d0*/ 	.word	0xffffffff


	//   ....[126]....
        /*02d4*/ 	.word	0xffffffff


	//   ....[127]....
        /*02d8*/ 	.word	0xffffffff


	//   ....[128]....
        /*02dc*/ 	.word	0xffffffff


	//   ....[129]....
        /*02e0*/ 	.word	0xffffffff


	//   ....[130]....
        /*02e4*/ 	.word	0xffffffff


	//   ....[131]....
        /*02e8*/ 	.word	0xffffffff


	//   ....[132]....
        /*02ec*/ 	.word	0xffffffff


	//   ....[133]....
        /*02f0*/ 	.word	0xffffffff


	//   ....[134]....
        /*02f4*/ 	.word	0xffffffff


	//   ....[135]....
        /*02f8*/ 	.word	0xffffffff


	//   ....[136]....
        /*02fc*/ 	.word	0xffffffff


	//   ....[137]....
        /*0300*/ 	.word	0xffffffff


	//   ....[138]....
        /*0304*/ 	.word	0xffffffff


	//   ....[139]....
        /*0308*/ 	.word	0xffffffff


	//   ....[140]....
        /*030c*/ 	.word	0xffffffff


	//   ....[141]....
        /*0310*/ 	.word	0xffffffff


	//   ....[142]....
        /*0314*/ 	.word	0x05000008


	//   ....[143]....
        /*0318*/ 	.word	0xffffffff


	//   ....[144]....
        /*031c*/ 	.word	0xffffffff


	//   ....[145]....
        /*0320*/ 	.word	0xffffffff


	//   ....[146]....
        /*0324*/ 	.word	0xffffffff


	//   ....[147]....
        /*0328*/ 	.word	0xffffffff


	//   ....[148]....
        /*032c*/ 	.word	0xffffffff


	//   ....[149]....
        /*0330*/ 	.word	0xffffffff


	//   ....[150]....
        /*0334*/ 	.word	0xffffffff


	//   ....[151]....
        /*0338*/ 	.word	0xffffffff


	//   ....[152]....
        /*033c*/ 	.word	0xffffffff


	//   ....[153]....
        /*0340*/ 	.word	0xffffffff


	//   ....[154]....
        /*0344*/ 	.word	0xffffffff


	//   ....[155]....
        /*0348*/ 	.word	0xffffffff


	//   ....[156]....
        /*034c*/ 	.word	0xffffffff


	//   ....[157]....
        /*0350*/ 	.word	0xffffffff


	//   ....[158]....
        /*0354*/ 	.word	0xffffffff


	//   ....[159]....
        /*0358*/ 	.word	0xffffffff


	//   ....[160]....
        /*035c*/ 	.word	0xffffffff


	//   ....[161]....
        /*0360*/ 	.word	0xffffffff


	//   ....[162]....
        /*0364*/ 	.word	0xffffffff


	//   ....[163]....
        /*0368*/ 	.word	0xffffffff


	//   ....[164]....
        /*036c*/ 	.word	0xffffffff


	//   ....[165]....
        /*0370*/ 	.word	0xffffffff


	//   ....[166]....
        /*0374*/ 	.word	0xffffffff


	//   ....[167]....
        /*0378*/ 	.word	0xffffffff


	//   ....[168]....
        /*037c*/ 	.word	0xffffffff


	//   ....[169]....
        /*0380*/ 	.word	0xffffffff


	//   ....[170]....
        /*0384*/ 	.word	0xffffffff


	//   ....[171]....
        /*0388*/ 	.word	0xffffffff


	//   ....[172]....
        /*038c*/ 	.word	0xffffffff


	//   ....[173]....
        /*0390*/ 	.word	0x0500003f


	//   ....[174]....
        /*0394*/ 	.word	0x0500003f


	//   ....[175]....
        /*0398*/ 	.word	0x0500003f


	//   ....[176]....
        /*039c*/ 	.word	0x0500003f


	//   ....[177]....
        /*03a0*/ 	.word	0x0500003f


	//----- nvinfo : EIATTR_COOP_GROUP_INSTR_OFFSETS
	.align		4
.L_445:
        /*03a4*/ 	.byte	0x04, 0x28
        /*03a6*/ 	.short	(.L_447 - .L_446)


	//   ....[0]....
.L_446:
        /*03a8*/ 	.word	0x00001020


	//   ....[1]....
        /*03ac*/ 	.word	0x00002fb0


	//   ....[2]....
        /*03b0*/ 	.word	0x00003a50


	//   ....[3]....
        /*03b4*/ 	.word	0x00003a70


	//   ....[4]....
        /*03b8*/ 	.word	0x00003a90


	//   ....[5]....
        /*03bc*/ 	.word	0x00003ab0


	//   ....[6]....
        /*03c0*/ 	.word	0x00003ad0


	//   ....[7]....
        /*03c4*/ 	.word	0x000040f0


	//   ....[8]....
        /*03c8*/ 	.word	0x00004100


	//   ....[9]....
        /*03cc*/ 	.word	0x00004120


	//   ....[10]....
        /*03d0*/ 	.word	0x00004140


	//   ....[11]....
        /*03d4*/ 	.word	0x00004190


	//   ....[12]....
        /*03d8*/ 	.word	0x000041d0


	//   ....[13]....
        /*03dc*/ 	.word	0x00004220


	//   ....[14]....
        /*03e0*/ 	.word	0x00004260


	//   ....[15]....
        /*03e4*/ 	.word	0x00004320


	//   ....[16]....
        /*03e8*/ 	.word	0x000044e0


	//   ....[17]....
        /*03ec*/ 	.word	0x000044f0


	//   ....[18]....
        /*03f0*/ 	.word	0x00004510


	//   ....[19]....
        /*03f4*/ 	.word	0x00004550


	//   ....[20]....
        /*03f8*/ 	.word	0x00004580


	//   ....[21]....
        /*03fc*/ 	.word	0x000045c0


	//   ....[22]....
        /*0400*/ 	.word	0x000045e0


	//   ....[23]....
        /*0404*/ 	.word	0x00004600


	//   ....[24]....
        /*0408*/ 	.word	0x000046e0


	//   ....[25]....
        /*040c*/ 	.word	0x00004890


	//   ....[26]....
        /*0410*/ 	.word	0x000048a0


	//   ....[27]....
        /*0414*/ 	.word	0x000048c0


	//   ....[28]....
        /*0418*/ 	.word	0x00004900


	//   ....[29]....
        /*041c*/ 	.word	0x00004930


	//   ....[30]....
        /*0420*/ 	.word	0x00004970


	//   ....[31]....
        /*0424*/ 	.word	0x00004990


	//   ....[32]....
        /*0428*/ 	.word	0x000049b0


	//   ....[33]....
        /*042c*/ 	.word	0x00004a90


	//   ....[34]....
        /*0430*/ 	.word	0x00004c40


	//   ....[35]....
        /*0434*/ 	.word	0x00004c50


	//   ....[36]....
        /*0438*/ 	.word	0x00004c70


	//   ....[37]....
        /*043c*/ 	.word	0x00004cb0


	//   ....[38]....
        /*0440*/ 	.word	0x00004ce0


	//   ....[39]....
        /*0444*/ 	.word	0x00004d20


	//   ....[40]....
        /*0448*/ 	.word	0x00004d40


	//   ....[41]....
        /*044c*/ 	.word	0x00004d60


	//   ....[42]....
        /*0450*/ 	.word	0x00004e40


	//   ....[43]....
        /*0454*/ 	.word	0x00004fd0


	//   ....[44]....
        /*0458*/ 	.word	0x00004fe0


	//   ....[45]....
        /*045c*/ 	.word	0x00005000


	//   ....[46]....
        /*0460*/ 	.word	0x00005040


	//   ....[47]....
        /*0464*/ 	.word	0x00005070


	//   ....[48]....
        /*0468*/ 	.word	0x000050b0


	//   ....[49]....
        /*046c*/ 	.word	0x000050d0


	//   ....[50]....
        /*0470*/ 	.word	0x000050f0


	//   ....[51]....
        /*0474*/ 	.word	0x000051f0


	//   ....[52]....
        /*0478*/ 	.word	0x000053a0


	//   ....[53]....
        /*047c*/ 	.word	0x000053b0


	//   ....[54]....
        /*0480*/ 	.word	0x000053d0


	//   ....[55]....
        /*0484*/ 	.word	0x00005410


	//   ....[56]....
        /*0488*/ 	.word	0x00005440


	//   ....[57]....
        /*048c*/ 	.word	0x00005480


	//   ....[58]....
        /*0490*/ 	.word	0x000054a0


	//   ....[59]....
        /*0494*/ 	.word	0x000054c0


	//   ....[60]....
        /*0498*/ 	.word	0x000055b0


	//   ....[61]....
        /*049c*/ 	.word	0x00005740


	//   ....[62]....
        /*04a0*/ 	.word	0x00005750


	//   ....[63]....
        /*04a4*/ 	.word	0x00005770


	//   ....[64]....
        /*04a8*/ 	.word	0x000057b0


	//   ....[65]....
        /*04ac*/ 	.word	0x000057e0


	//   ....[66]....
        /*04b0*/ 	.word	0x00005820


	//   ....[67]....
        /*04b4*/ 	.word	0x00005840


	//   ....[68]....
        /*04b8*/ 	.word	0x00005860


	//   ....[69]....
        /*04bc*/ 	.word	0x00005960


	//   ....[70]....
        /*04c0*/ 	.word	0x00005b10


	//   ....[71]....
        /*04c4*/ 	.word	0x00005b20


	//   ....[72]....
        /*04c8*/ 	.word	0x00005b50


	//   ....[73]....
        /*04cc*/ 	.word	0x00005b80


	//   ....[74]....
        /*04d0*/ 	.word	0x00005bd0


	//   ....[75]....
        /*04d4*/ 	.word	0x00005be0


	//   ....[76]....
        /*04d8*/ 	.word	0x00005c20


	//   ....[77]....
        /*04dc*/ 	.word	0x00005c50


	//   ....[78]....
        /*04e0*/ 	.word	0x00005d10


	//   ....[79]....
        /*04e4*/ 	.word	0x00005ee0


	//   ....[80]....
        /*04e8*/ 	.word	0x00005ef0


	//   ....[81]....
        /*04ec*/ 	.word	0x00005f40


	//   ....[82]....
        /*04f0*/ 	.word	0x00005f70


	//   ....[83]....
        /*04f4*/ 	.word	0x00005fa0


	//   ....[84]....
        /*04f8*/ 	.word	0x00005fd0


	//   ....[85]....
        /*04fc*/ 	.word	0x00006000


	//   ....[86]....
        /*0500*/ 	.word	0x00006030


	//   ....[87]....
        /*0504*/ 	.word	0x000060e0


	//   ....[88]....
        /*0508*/ 	.word	0x000062a0


	//   ....[89]....
        /*050c*/ 	.word	0x000062b0


	//   ....[90]....
        /*0510*/ 	.word	0x00006300


	//   ....[91]....
        /*0514*/ 	.word	0x00006330


	//   ....[92]....
        /*0518*/ 	.word	0x00006360


	//   ....[93]....
        /*051c*/ 	.word	0x00006390


	//   ....[94]....
        /*0520*/ 	.word	0x000063c0


	//   ....[95]....
        /*0524*/ 	.word	0x000063f0


	//   ....[96]....
        /*0528*/ 	.word	0x000064c0


	//   ....[97]....
        /*052c*/ 	.word	0x00006670


	//   ....[98]....
        /*0530*/ 	.word	0x00006680


	//   ....[99]....
        /*0534*/ 	.word	0x000066d0


	//   ....[100]....
        /*0538*/ 	.word	0x00006700


	//   ....[101]....
        /*053c*/ 	.word	0x00006730


	//   ....[102]....
        /*0540*/ 	.word	0x00006760


	//   ....[103]....
        /*0544*/ 	.word	0x00006790


	//   ....[104]....
        /*0548*/ 	.word	0x000067c0


	//   ....[105]....
        /*054c*/ 	.word	0x00006890


	//   ....[106]....
        /*0550*/ 	.word	0x00006a60


	//   ....[107]....
        /*0554*/ 	.word	0x00006a70


	//   ....[108]....
        /*0558*/ 	.word	0x00006ac0


	//   ....[109]....
        /*055c*/ 	.word	0x00006af0


	//   ....[110]....
        /*0560*/ 	.word	0x00006b20


	//   ....[111]....
        /*0564*/ 	.word	0x00006b50


	//   ....[112]....
        /*0568*/ 	.word	0x00006b80


	//   ....[113]....
        /*056c*/ 	.word	0x00006bb0


	//   ....[114]....
        /*0570*/ 	.word	0x00006c60


	//   ....[115]....
        /*0574*/ 	.word	0x00006e20


	//   ....[116]....
        /*0578*/ 	.word	0x00006e30


	//   ....[117]....
        /*057c*/ 	.word	0x00006e80


	//   ....[118]....
        /*0580*/ 	.word	0x00006eb0


	//   ....[119]....
        /*0584*/ 	.word	0x00006ee0


	//   ....[120]....
        /*0588*/ 	.word	0x00006f10


	//   ....[121]....
        /*058c*/ 	.word	0x00006f40


	//   ....[122]....
        /*0590*/ 	.word	0x00006f70


	//   ....[123]....
        /*0594*/ 	.word	0x00007040


	//   ....[124]....
        /*0598*/ 	.word	0x00007220


	//   ....[125]....
        /*059c*/ 	.word	0x00007230


	//   ....[126]....
        /*05a0*/ 	.word	0x00007280


	//   ....[127]....
        /*05a4*/ 	.word	0x000072b0


	//   ....[128]....
        /*05a8*/ 	.word	0x000072e0


	//   ....[129]....
        /*05ac*/ 	.word	0x00007310


	//   ....[130]....
        /*05b0*/ 	.word	0x00007340


	//   ....[131]....
        /*05b4*/ 	.word	0x00007370


	//   ....[132]....
        /*05b8*/ 	.word	0x00007420


	//   ....[133]....
        /*05bc*/ 	.word	0x00007610


	//   ....[134]....
        /*05c0*/ 	.word	0x00007620


	//   ....[135]....
        /*05c4*/ 	.word	0x00007670


	//   ....[136]....
        /*05c8*/ 	.word	0x000076a0


	//   ....[137]....
        /*05cc*/ 	.word	0x000076d0


	//   ....[138]....
        /*05d0*/ 	.word	0x00007700


	//   ....[139]....
        /*05d4*/ 	.word	0x00007730


	//   ....[140]....
        /*05d8*/ 	.word	0x00007760


	//   ....[141]....
        /*05dc*/ 	.word	0x000078a0


	//   ....[142]....
        /*05e0*/ 	.word	0x00007c40


	//   ....[143]....
        /*05e4*/ 	.word	0x00008080


	//   ....[144]....
        /*05e8*/ 	.word	0x00008280


	//   ....[145]....
        /*05ec*/ 	.word	0x00008490


	//   ....[146]....
        /*05f0*/ 	.word	0x000086a0


	//   ....[147]....
        /*05f4*/ 	.word	0x000088b0


	//   ....[148]....
        /*05f8*/ 	.word	0x00008ac0


	//   ....[149]....
        /*05fc*/ 	.word	0x00008cd0


	//   ....[150]....
        /*0600*/ 	.word	0x00008ee0


	//   ....[151]....
        /*0604*/ 	.word	0x000090f0


	//   ....[152]....
        /*0608*/ 	.word	0x00009300


	//   ....[153]....
        /*060c*/ 	.word	0x00009510


	//   ....[154]....
        /*0610*/ 	.word	0x00009720


	//   ....[155]....
        /*0614*/ 	.word	0x00009930


	//   ....[156]....
        /*0618*/ 	.word	0x00009b20


	//   ....[157]....
        /*061c*/ 	.word	0x00009d20


	//   ....[158]....
        /*0620*/ 	.word	0x0000a000


	//   ....[159]....
        /*0624*/ 	.word	0x0000a240


	//   ....[160]....
        /*0628*/ 	.word	0x0000a490


	//   ....[161]....
        /*062c*/ 	.word	0x0000a6e0


	//   ....[162]....
        /*0630*/ 	.word	0x0000a930


	//   ....[163]....
        /*0634*/ 	.word	0x0000ab80


	//   ....[164]....
        /*0638*/ 	.word	0x0000add0


	//   ....[165]....
        /*063c*/ 	.word	0x0000b020


	//   ....[166]....
        /*0640*/ 	.word	0x0000b270


	//   ....[167]....
        /*0644*/ 	.word	0x0000b4c0


	//   ....[168]....
        /*0648*/ 	.word	0x0000b710


	//   ....[169]....
        /*064c*/ 	.word	0x0000b960


	//   ....[170]....
        /*0650*/ 	.word	0x0000bbb0


	//   ....[171]....
        /*0654*/ 	.word	0x0000bde0


	//   ....[172]....
        /*0658*/ 	.word	0x0000c010


	//   ....[173]....
        /*065c*/ 	.word	0x0000c080


	//   ....[174]....
        /*0660*/ 	.word	0x0000c0f0


	//   ....[175]....
        /*0664*/ 	.word	0x0000c160


	//   ....[176]....
        /*0668*/ 	.word	0x0000c1d0


	//   ....[177]....
        /*066c*/ 	.word	0x0000c240


	//----- nvinfo : EIATTR_VRC_CTA_INIT_COUNT
	.align		4
.L_447:
        /*0670*/ 	.byte	0x02, 0x4a
	.zero		1
	.zero		1


	//----- nvinfo : EIATTR_EXIT_INSTR_OFFSETS
	.align		4
        /*0674*/ 	.byte	0x04, 0x1c
        /*0676*/ 	.short	(.L_449 - .L_448)


	//   ....[0]....
.L_448:
        /*0678*/ 	.word	0x000033f0


	//   ....[1]....
        /*067c*/ 	.word	0x00003830


	//   ....[2]....
        /*0680*/ 	.word	0x00003860


	//   ....[3]....
        /*0684*/ 	.word	0x00009d30


	//   ....[4]....
        /*0688*/ 	.word	0x0000c020


	//----- nvinfo : EIATTR_MAX_THREADS
	.align		4
.L_449:
        /*068c*/ 	.byte	0x04, 0x05
        /*068e*/ 	.short	(.L_451 - .L_450)
.L_450:
        /*0690*/ 	.word	0x00000180
        /*0694*/ 	.word	0x00000001
        /*0698*/ 	.word	0x00000001


	//----- nvinfo : EIATTR_CRS_STACK_SIZE
	.align		4
.L_451:
        /*069c*/ 	.byte	0x04, 0x1e
        /*069e*/ 	.short	(.L_453 - .L_452)
.L_452:
        /*06a0*/ 	.word	0x00000000


	//----- nvinfo : EIATTR_CBANK_PARAM_SIZE
	.align		4
.L_453:
        /*06a4*/ 	.byte	0x03, 0x19
        /*06a6*/ 	.short	0x004d


	//----- nvinfo : EIATTR_PARAM_CBANK
	.align		4
        /*06a8*/ 	.byte	0x04, 0x0a
        /*06aa*/ 	.short	(.L_455 - .L_454)
	.align		4
.L_454:
        /*06ac*/ 	.word	index@(.nv.constant0._ZN3cub18CUB_300001_SM_10006detail10radix_sort29DeviceRadixSortOnesweepKernelINS1_5radix10policy_hubI6edge_tNS0_8NullTypeEjE10Policy1000ELNS0_9SortOrderE0ES6_S7_jii17edge_decomposer_tEEvPT5_SD_PT3_PKSE_PT1_PKSI_PT2_PKSM_T4_iiT6_)
        /*06b0*/ 	.short	0x0380
        /*06b2*/ 	.short	0x004d


	//----- nvinfo : EIATTR_SW_WAR
	.align		4
.L_455:
        /*06b4*/ 	.byte	0x04, 0x36
        /*06b6*/ 	.short	(.L_457 - .L_456)
.L_456:
        /*06b8*/ 	.word	0x00000008
.L_457:


//--------------------- .nv.info._ZN3cub18CUB_300001_SM_10006detail10radix_sort33DeviceRadixSortExclusiveSumKernelINS1_5radix10policy_hubI6edge_tNS0_8NullTypeEjE10Policy1000EjEEvPT0_ --------------------------
	.section	.nv.info._ZN3cub18CUB_300001_SM_10006detail10radix_sort33DeviceRadixSortExclusiveSumKernelINS1_5radix10policy_hubI6edge_tNS0_8NullTypeEjE10Policy1000EjEEvPT0_,"",@"SHT_CUDA_INFO"
	.sectionflags	@""
	.align	4


	//----- nvinfo : EIATTR_CUDA_API_VERSION
	.align		4
        /*0000*/ 	.byte	0x04, 0x37
        /*0002*/ 	.short	(.L_459 - .L_458)
.L_458:
        /*0004*/ 	.word	0x00000082


	//----- nvinfo : EIATTR_KPARAM_INFO
	.align		4
.L_459:
        /*0008*/ 	.byte	0x04, 0x17
        /*000a*/ 	.short	(.L_461 - .L_460)
.L_460:
        /*000c*/ 	.word	0x00000000
        /*0010*/ 	.short	0x0000
        /*0012*/ 	.short	0x0000
        /*0014*/ 	.byte	0x00, 0xf5, 0x21, 0x00


	//----- nvinfo : EIATTR_SPARSE_MMA_MASK
	.align		4
.L_461:
        /*0018*/ 	.byte	0x03, 0x50
        /*001a*/ 	.short	0x0000


	//----- nvinfo : EIATTR_MAXREG_COUNT
	.align		4
        /*001c*/ 	.byte	0x03, 0x1b
        /*001e*/ 	.short	0x00ff


	//----- nvinfo : EIATTR_NUM_BARRIERS
	.align		4
        /*0020*/ 	.byte	0x02, 0x4c
        /*0022*/ 	.byte	0x01
	.zero		1


	//----- nvinfo : EIATTR_MERCURY_ISA_VERSION
	.align		4
        /*0024*/ 	.byte	0x03, 0x5f
        /*0026*/ 	.short	0x0101


	//----- nvinfo : EIATTR_COOP_GROUP_MASK_REGIDS
	.align		4
        /*0028*/ 	.byte	0x04, 0x29
        /*002a*/ 	.short	(.L_463 - .L_462)


	//   ....[0]....
.L_462:
        /*002c*/ 	.word	0xffffffff


	//   ....[1]....
        /*0030*/ 	.word	0xffffffff


	//   ....[2]....
        /*0034*/ 	.word	0xffffffff


	//   ....[3]....
        /*0038*/ 	.word	0xffffffff


	//   ....[4]....
        /*003c*/ 	.word	0xffffffff


	//   ....[5]....
        /*0040*/ 	.word	0x05000012


	//   ....[6]....
        /*0044*/ 	.word	0x05000012


	//   ....[7]....
        /*0048*/ 	.word	0x05000012


	//   ....[8]....
        /*004c*/ 	.word	0x05000012


	//   ....[9]....
        /*0050*/ 	.word	0x05000012


	//----- nvinfo : EIATTR_COOP_GROUP_INSTR_OFFSETS
	.align		4
.L_463:
        /*0054*/ 	.byte	0x04, 0x28
        /*0056*/ 	.short	(.L_465 - .L_464)


	//   ....[0]....
.L_464:
        /*0058*/ 	.word	0x00000210


	//   ....[1]....
        /*005c*/ 	.word	0x00000230


	//   ....[2]....
        /*0060*/ 	.word	0x00000250


	//   ....[3]....
        /*0064*/ 	.word	0x00000270


	//   ....[4]....
        /*0068*/ 	.word	0x00000290


	//   ....[5]....
        /*006c*/ 	.word	0x00000460


	//   ....[6]....
        /*0070*/ 	.word	0x000004d0


	//   ....[7]....
        /*0074*/ 	.word	0x00000540


	//   ....[8]....
        /*0078*/ 	.word	0x000005b0


	//   ....[9]....
        /*007c*/ 	.word	0x00000620


	//----- nvinfo : EIATTR_VRC_CTA_INIT_COUNT
	.align		4
.L_465:
        /*0080*/ 	.byte	0x02, 0x4a
	.zero		1
	.zero		1


	//----- nvinfo : EIATTR_EXIT_INSTR_OFFSETS
	.align		4
        /*0084*/ 	.byte	0x04, 0x1c
        /*0086*/ 	.short	(.L_467 - .L_466)


	//   ....[0]....
.L_466:
        /*0088*/ 	.word	0x000003d0


	//   ....[1]....
        /*008c*/ 	.word	0x00000400


	//----- nvinfo : EIATTR_CRS_STACK_SIZE
	.align		4
.L_467:
        /*0090*/ 	.byte	0x04, 0x1e
        /*0092*/ 	.short	(.L_469 - .L_468)
.L_468:
        /*0094*/ 	.word	0x00000000


	//----- nvinfo : EIATTR_CBANK_PARAM_SIZE
	.align		4
.L_469:
        /*0098*/ 	.byte	0x03, 0x19
        /*009a*/ 	.short	0x0008


	//----- nvinfo : EIATTR_PARAM_CBANK
	.align		4
        /*009c*/ 	.byte	0x04, 0x0a
        /*009e*/ 	.short	(.L_471 - .L_470)
	.align		4
.L_470:
        /*00a0*/ 	.word	index@(.nv.constant0._ZN3cub18CUB_300001_SM_10006detail10radix_sort33DeviceRadixSortExclusiveSumKernelINS1_5radix10policy_hubI6edge_tNS0_8NullTypeEjE10Policy1000EjEEvPT0_)
        /*00a4*/ 	.short	0x0380
        /*00a6*/ 	.short	0x0008


	//----- nvinfo : EIATTR_SW_WAR
	.align		4
.L_471:
        /*00a8*/ 	.byte	0x04, 0x36
        /*00aa*/ 	.short	(.L_473 - .L_472)
.L_472:
        /*00ac*/ 	.word	0x00000008
.L_473:


//--------------------- .nv.info._ZN3cub18CUB_300001_SM_10006detail10radix_sort30DeviceRadixSortHistogramKernelINS1_5radix10policy_hubI6edge_tNS0_8NullTypeEjE10Policy1000ELNS0_9SortOrderE0ES6_j17edge_decomposer_tEEvPT2_PKT1_SC_iiT3_ --------------------------
	.section	.nv.info._ZN3cub18CUB_300001_SM_10006detail10radix_sort30DeviceRadixSortHistogramKernelINS1_5radix10policy_hubI6edge_tNS0_8NullTypeEjE10Policy1000ELNS0_9SortOrderE0ES6_j17edge_decomposer_tEEvPT2_PKT1_SC_iiT3_,"",@"SHT_CUDA_INFO"
	.sectionflags	@""
	.align	4


	//----- nvinfo : EIATTR_CUDA_API_VERSION
	.align		4
        /*0000*/ 	.byte	0x04, 0x37
        /*0002*/ 	.short	(.L_475 - .L_474)
.L_474:
        /*0004*/ 	.word	0x00000082


	//----- nvinfo : EIATTR_KPARAM_INFO
	.align		4
.L_475:
        /*0008*/ 	.byte	0x04, 0x17
        /*000a*/ 	.short	(.L_477 - .L_476)
.L_476:
        /*000c*/ 	.word	0x00000000
        /*0010*/ 	.short	0x0005
        /*0012*/ 	.short	0x001c
        /*0014*/ 	.byte	0x00, 0xf0, 0x05, 0x00


	//----- nvinfo : EIATTR_KPARAM_INFO
	.align		4
.L_477:
        /*0018*/ 	.byte	0x04, 0x17
        /*001a*/ 	.short	(.L_479 - .L_478)
.L_478:
        /*001c*/ 	.word	0x00000000
        /*0020*/ 	.short	0x0004
        /*0022*/ 	.short	0x0018
        /*0024*/ 	.byte	0x00, 0xf0, 0x11, 0x00


	//----- nvinfo : EIATTR_KPARAM_INFO
	.align		4
.L_479:
        /*0028*/ 	.byte	0x04, 0x17
        /*002a*/ 	.short	(.L_481 - .L_480)
.L_480:
        /*002c*/ 	.word	0x00000000
        /*0030*/ 	.short	0x0003
        /*0032*/ 	.short	0x0014
        /*0034*/ 	.byte	0x00, 0xf0, 0x11, 0x00


	//----- nvinfo : EIATTR_KPARAM_INFO
	.align		4
.L_481:
        /*0038*/ 	.byte	0x04, 0x17
        /*003a*/ 	.short	(.L_483 - .L_482)
.L_482:
        /*003c*/ 	.word	0x00000000
        /*0040*/ 	.short	0x0002
        /*0042*/ 	.short	0x0010
        /*0044*/ 	.byte	0x00, 0xf0, 0x11, 0x00


	//----- nvinfo : EIATTR_KPARAM_INFO
	.align		4
.L_483:
        /*0048*/ 	.byte	0x04, 0x17
        /*004a*/ 	.short	(.L_485 - .L_484)
.L_484:
        /*004c*/ 	.word	0x00000000
        /*0050*/ 	.short	0x0001
        /*0052*/ 	.short	0x0008
        /*0054*/ 	.byte	0x00, 0xf5, 0x21, 0x00


	//----- nvinfo : EIATTR_KPARAM_INFO
	.align		4
.L_485:
        /*0058*/ 	.byte	0x04, 0x17
        /*005a*/ 	.short	(.L_487 - .L_486)
.L_486:
        /*005c*/ 	.word	0x00000000
        /*0060*/ 	.short	0x0000
        /*0062*/ 	.short	0x0000
        /*0064*/ 	.byte	0x00, 0xf5, 0x21, 0x00


	//----- nvinfo : EIATTR_SPARSE_MMA_MASK
	.align		4
.L_487:
        /*0068*/ 	.byte	0x03, 0x50
        /*006a*/ 	.short	0x0000


	//----- nvinfo : EIATTR_MAXREG_COUNT
	.align		4
        /*006c*/ 	.byte	0x03, 0x1b
        /*006e*/ 	.short	0x00ff


	//----- nvinfo : EIATTR_NUM_BARRIERS
	.align		4
        /*0070*/ 	.byte	0x02, 0x4c
        /*0072*/ 	.byte	0x01
	.zero		1


	//----- nvinfo : EIATTR_MERCURY_ISA_VERSION
	.align		4
        /*0074*/ 	.byte	0x03, 0x5f
        /*0076*/ 	.short	0x0101


	//----- nvinfo : EIATTR_VRC_CTA_INIT_COUNT
	.align		4
        /*0078*/ 	.byte	0x02, 0x4a
	.zero		1
	.zero		1


	//----- nvinfo : EIATTR_EXIT_INSTR_OFFSETS
	.align		4
        /*007c*/ 	.byte	0x04, 0x1c
        /*007e*/ 	.short	(.L_489 - .L_488)


	//   ....[0]....
.L_488:
        /*0080*/ 	.word	0x00000030


	//   ....[1]....
        /*0084*/ 	.word	0x00003de0


	//----- nvinfo : EIATTR_MAX_THREADS
	.align		4
.L_489:
        /*0088*/ 	.byte	0x04, 0x05
        /*008a*/ 	.short	(.L_491 - .L_490)
.L_490:
        /*008c*/ 	.word	0x00000080
        /*0090*/ 	.word	0x00000001
        /*0094*/ 	.word	0x00000001


	//----- nvinfo : EIATTR_CRS_STACK_SIZE
	.align		4
.L_491:
        /*0098*/ 	.byte	0x04, 0x1e
        /*009a*/ 	.short	(.L_493 - .L_492)
.L_492:
        /*009c*/ 	.word	0x00000000


	//----- nvinfo : EIATTR_CBANK_PARAM_SIZE
	.align		4
.L_493:
        /*00a0*/ 	.byte	0x03, 0x19
        /*00a2*/ 	.short	0x001d


	//----- nvinfo : EIATTR_PARAM_CBANK
	.align		4
        /*00a4*/ 	.byte	0x04, 0x0a
        /*00a6*/ 	.short	(.L_495 - .L_494)
	.align		4
.L_494:
        /*00a8*/ 	.word	index@(.nv.constant0._ZN3cub18CUB_300001_SM_10006detail10radix_sort30DeviceRadixSortHistogramKernelINS1_5radix10policy_hubI6edge_tNS0_8NullTypeEjE10Policy1000ELNS0_9SortOrderE0ES6_j17edge_decomposer_tEEvPT2_PKT1_SC_iiT3_)
        /*00ac*/ 	.short	0x0380
        /*00ae*/ 	.short	0x001d


	//----- nvinfo : EIATTR_SW_WAR
	.align		4
.L_495:
        /*00b0*/ 	.byte	0x04, 0x36
        /*00b2*/ 	.short	(.L_497 - .L_496)
.L_496:
        /*00b4*/ 	.word	0x00000008
.L_497:


//--------------------- .nv.info._ZN3cub18CUB_300001_SM_10006detail10radix_sort31DeviceRadixSortSingleTileKernelINS1_5radix10policy_hubI6edge_tNS0_8NullTypeEjE10Policy1000ELNS0_9SortOrderE0ES6_S7_j17edge_decomposer_tEEvPKT1_PSC_PKT2_PSG_T3_iiT4_ --------------------------
	.section	.nv.info._ZN3cub18CUB_300001_SM_10006detail10radix_sort31DeviceRadixSortSingleTileKernelINS1_5radix10policy_hubI6edge_tNS0_8NullTypeEjE10Policy1000ELNS0_9SortOrderE0ES6_S7_j17edge_decomposer_tEEvPKT1_PSC_PKT2_PSG_T3_iiT4_,"",@"SHT_CUDA_INFO"
	.sectionflags	@""
	.align	4


	//----- nvinfo : EIATTR_CUDA_API_VERSION
	.align		4
        /*0000*/ 	.byte	0x04, 0x37
        /*0002*/ 	.short	(.L_499 - .L_498)
.L_498:
        /*0004*/ 	.word	0x00000082


	//----- nvinfo : EIATTR_KPARAM_INFO
	.align		4
.L_499:
        /*0008*/ 	.byte	0x04, 0x17
        /*000a*/ 	.short	(.L_501 - .L_500)
.L_500:
        /*000c*/ 	.word	0x00000000
        /*0010*/ 	.short	0x0007
        /*0012*/ 	.short	0x002c
        /*0014*/ 	.byte	0x00, 0xf0, 0x05, 0x00


	//----- nvinfo : EIATTR_KPARAM_INFO
	.align		4
.L_501:
        /*0018*/ 	.byte	0x04, 0x17
        /*001a*/ 	.short	(.L_503 - .L_502)
.L_502:
        /*001c*/ 	.word	0x00000000
        /*0020*/ 	.short	0x0006
        /*0022*/ 	.short	0x0028
        /*0024*/ 	.byte	0x00, 0xf0, 0x11, 0x00


	//----- nvinfo : EIATTR_KPARAM_INFO
	.align		4
.L_503:
        /*0028*/ 	.byte	0x04, 0x17
        /*002a*/ 	.short	(.L_505 - .L_504)
.L_504:
        /*002c*/ 	.word	0x00000000
        /*0030*/ 	.short	0x0005
        /*0032*/ 	.short	0x0024
        /*0034*/ 	.byte	0x00, 0xf0, 0x11, 0x00


	//----- nvinfo : EIATTR_KPARAM_INFO
	.align		4
.L_505:
        /*0038*/ 	.byte	0x04, 0x17
        /*003a*/ 	.short	(.L_507 - .L_506)
.L_506:
        /*003c*/ 	.word	0x00000000
        /*0040*/ 	.short	0x0004
        /*0042*/ 	.short	0x0020
        /*0044*/ 	.byte	0x00, 0xf0, 0x11, 0x00


	//----- nvinfo : EIATTR_KPARAM_INFO
	.align		4
.L_507:
        /*0048*/ 	.byte	0x04, 0x17
        /*004a*/ 	.short	(.L_509 - .L_508)
.L_508:
        /*004c*/ 	.word	0x00000000
        /*0050*/ 	.short	0x0003
        /*0052*/ 	.short	0x0018
        /*0054*/ 	.byte	0x00, 0xf5, 0x21, 0x00


	//----- nvinfo : EIATTR_KPARAM_INFO
	.align		4
.L_509:
        /*0058*/ 	.byte	0x04, 0x17
        /*005a*/ 	.short	(.L_511 - .L_510)
.L_510:
        /*005c*/ 	.word	0x00000000
        /*0060*/ 	.short	0x0002
        /*0062*/ 	.short	0x0010
        /*0064*/ 	.byte	0x00, 0xf5, 0x21, 0x00


	//----- nvinfo : EIATTR_KPARAM_INFO
	.align		4
.L_511:
        /*0068*/ 	.byte	0x04, 0x17
        /*006a*/ 	.short	(.L_513 - .L_512)
.L_512:
        /*006c*/ 	.word	0x00000000
        /*0070*/ 	.short	0x0001
        /*0072*/ 	.short	0x0008
        /*0074*/ 	.byte	0x00, 0xf5, 0x21, 0x00


	//----- nvinfo : EIATTR_KPARAM_INFO
	.align		4
.L_513:
        /*0078*/ 	.byte	0x04, 0x17
        /*007a*/ 	.short	(.L_515 - .L_514)
.L_514:
        /*007c*/ 	.word	0x00000000
        /*0080*/ 	.short	0x0000
        /*0082*/ 	.short	0x0000
        /*0084*/ 	.byte	0x00, 0xf5, 0x21, 0x00


	//----- nvinfo : EIATTR_SPARSE_MMA_MASK
	.align		4
.L_515:
        /*0088*/ 	.byte	0x03, 0x50
        /*008a*/ 	.short	0x0000


	//----- nvinfo : EIATTR_MAXREG_COUNT
	.align		4
        /*008c*/ 	.byte	0x03, 0x1b
        /*008e*/ 	.short	0x00ff


	//----- nvinfo : EIATTR_NUM_BARRIERS
	.align		4
        /*0090*/ 	.byte	0x02, 0x4c
        /*0092*/ 	.byte	0x01
	.zero		1


	//----- nvinfo : EIATTR_MERCURY_ISA_VERSION
	.align		4
        /*0094*/ 	.byte	0x03, 0x5f
        /*0096*/ 	.short	0x0101


	//----- nvinfo : EIATTR_COOP_GROUP_MASK_REGIDS
	.align		4
        /*0098*/ 	.byte	0x04, 0x29
        /*009a*/ 	.short	(.L_517 - .L_516)


	//   ....[0]....
.L_516:
        /*009c*/ 	.word	0xffffffff


	//   ....[1]....
        /*00a0*/ 	.word	0xffffffff


	//   ....[2]....
        /*00a4*/ 	.word	0xffffffff


	//   ....[3]....
        /*00a8*/ 	.word	0xffffffff


	//   ....[4]....
        /*00ac*/ 	.word	0xffffffff


	//----- nvinfo : EIATTR_COOP_GROUP_INSTR_OFFSETS
	.align		4
.L_517:
        /*00b0*/ 	.byte	0x04, 0x28
        /*00b2*/ 	.short	(.L_519 - .L_518)


	//   ....[0]....
.L_518:
        /*00b4*/ 	.word	0x00001c40


	//   ....[1]....
        /*00b8*/ 	.word	0x00001c60


	//   ....[2]....
        /*00bc*/ 	.word	0x00001c80


	//   ....[3]....
        /*00c0*/ 	.word	0x00001ca0


	//   ....[4]....
        /*00c4*/ 	.word	0x00001cc0


	//----- nvinfo : EIATTR_VRC_CTA_INIT_COUNT
	.align		4
.L_519:
        /*00c8*/ 	.byte	0x02, 0x4a
	.zero		1
	.zero		1


	//----- nvinfo : EIATTR_EXIT_INSTR_OFFSETS
	.align		4
        /*00cc*/ 	.byte	0x04, 0x1c
        /*00ce*/ 	.short	(.L_521 - .L_520)


	//   ....[0]....
.L_520:
        /*00d0*/ 	.word	0x00002a70


	//   ....[1]....
        /*00d4*/ 	.word	0x00002ab0


	//----- nvinfo : EIATTR_MAX_THREADS
	.align		4
.L_521:
        /*00d8*/ 	.byte	0x04, 0x05
        /*00da*/ 	.short	(.L_523 - .L_522)
.L_522:
        /*00dc*/ 	.word	0x00000100
        /*00e0*/ 	.word	0x00000001
        /*00e4*/ 	.word	0x00000001


	//----- nvinfo : EIATTR_CBANK_PARAM_SIZE
	.align		4
.L_523:
        /*00e8*/ 	.byte	0x03, 0x19
        /*00ea*/ 	.short	0x002d


	//----- nvinfo : EIATTR_PARAM_CBANK
	.align		4
        /*00ec*/ 	.byte	0x04, 0x0a
        /*00ee*/ 	.short	(.L_525 - .L_524)
	.align		4
.L_524:
        /*00f0*/ 	.word	index@(.nv.constant0._ZN3cub18CUB_300001_SM_10006detail10radix_sort31DeviceRadixSortSingleTileKernelINS1_5radix10policy_hubI6edge_tNS0_8NullTypeEjE10Policy1000ELNS0_9SortOrderE0ES6_S7_j17edge_decomposer_tEEvPKT1_PSC_PKT2_PSG_T3_iiT4_)
        /*00f4*/ 	.short	0x0380
        /*00f6*/ 	.short	0x002d


	//----- nvinfo : EIATTR_SW_WAR
	.align		4
.L_525:
        /*00f8*/ 	.byte	0x04, 0x36
        /*00fa*/ 	.short	(.L_527 - .L_526)
.L_526:
        /*00fc*/ 	.word	0x00000008
.L_527:


//--------------------- .nv.info._ZN3cub18CUB_300001_SM_10006detail11EmptyKernelIvEEvv --------------------------
	.section	.nv.info._ZN3cub18CUB_300001_SM_10006detail11EmptyKernelIvEEvv,"",@"SHT_CUDA_INFO"
	.sectionflags	@""
	.align	4


	//----- nvinfo : EIATTR_CUDA_API_VERSION
	.align		4
        /*0000*/ 	.byte	0x04, 0x37
        /*0002*/ 	.short	(.L_529 - .L_528)
.L_528:
        /*0004*/ 	.word	0x00000082


	//----- nvinfo : EIATTR_SPARSE_MMA_MASK
	.align		4
.L_529:
        /*0008*/ 	.byte	0x03, 0x50
        /*000a*/ 	.short	0x0000


	//----- nvinfo : EIATTR_MAXREG_COUNT
	.align		4
        /*000c*/ 	.byte	0x03, 0x1b
        /*000e*/ 	.short	0x00ff


	//----- nvinfo : EIATTR_MERCURY_ISA_VERSION
	.align		4
        /*0010*/ 	.byte	0x03, 0x5f
        /*0012*/ 	.short	0x0101


	//----- nvinfo : EIATTR_VRC_CTA_INIT_COUNT
	.align		4
        /*0014*/ 	.byte	0x02, 0x4a
	.zero		1
	.zero		1


	//----- nvinfo : EIATTR_EXIT_INSTR_OFFSETS
	.align		4
        /*0018*/ 	.byte	0x04, 0x1c
        /*001a*/ 	.short	(.L_531 - .L_530)


	//   ....[0]....
.L_530:
        /*001c*/ 	.word	0x00000010


	//----- nvinfo : EIATTR_SW_WAR
	.align		4
.L_531:
        /*0020*/ 	.byte	0x04, 0x36
        /*0022*/ 	.short	(.L_533 - .L_532)
.L_532:
        /*0024*/ 	.word	0x00000008
.L_533:


//--------------------- .nv.info._Z40edge_get_binary_search_cached_GPU_kernelPKmPKjjmmPj --------------------------
	.section	.nv.info._Z40edge_get_binary_search_cached_GPU_kernelPKmPKjjmmPj,"",@"SHT_CUDA_INFO"
	.sectionflags	@""
	.align	4


	//----- nvinfo : EIATTR_CUDA_API_VERSION
	.align		4
        /*0000*/ 	.byte	0x04, 0x37
        /*0002*/ 	.short	(.L_535 - .L_534)
.L_534:
        /*0004*/ 	.word	0x00000082


	//----- nvinfo : EIATTR_KPARAM_INFO
	.align		4
.L_535:
        /*0008*/ 	.byte	0x04, 0x17
        /*000a*/ 	.short	(.L_537 - .L_536)
.L_536:
        /*000c*/ 	.word	0x00000000
        /*0010*/ 	.short	0x0005
        /*0012*/ 	.short	0x0028
        /*0014*/ 	.byte	0x00, 0xf5, 0x21, 0x00


	//----- nvinfo : EIATTR_KPARAM_INFO
	.align		4
.L_537:
        /*0018*/ 	.byte	0x04, 0x17
        /*001a*/ 	.short	(.L_539 - .L_538)
.L_538:
        /*001c*/ 	.word	0x00000000
        /*0020*/ 	.short	0x0004
        /*0022*/ 	.short	0x0020
        /*0024*/ 	.byte	0x00, 0xf0, 0x21, 0x00


	//----- nvinfo : EIATTR_KPARAM_INFO
	.align		4
.L_539:
        /*0028*/ 	.byte	0x04, 0x17
        /*002a*/ 	.short	(.L_541 - .L_540)
.L_540:
        /*002c*/ 	.word	0x00000000
        /*0030*/ 	.short	0x0003
        /*0032*/ 	.short	0x0018
        /*0034*/ 	.byte	0x00, 0xf0, 0x21, 0x00


	//----- nvinfo : EIATTR_KPARAM_INFO
	.align		4
.L_541:
        /*0038*/ 	.byte	0x04, 0x17
        /*003a*/ 	.short	(.L_543 - .L_542)
.L_542:
        /*003c*/ 	.word	0x00000000
        /*0040*/ 	.short	0x0002
        /*0042*/ 	.short	0x0010
        /*0044*/ 	.byte	0x00, 0xf0, 0x11, 0x00


	//----- nvinfo : EIATTR_KPARAM_INFO
	.align		4
.L_543:
        /*0048*/ 	.byte	0x04, 0x17
        /*004a*/ 	.short	(.L_545 - .L_544)
.L_544:
        /*004c*/ 	.word	0x00000000
        /*0050*/ 	.short	0x0001
        /*0052*/ 	.short	0x0008
        /*0054*/ 	.byte	0x00, 0xf5, 0x21, 0x00


	//----- nvinfo : EIATTR_KPARAM_INFO
	.align		4
.L_545:
        /*0058*/ 	.byte	0x04, 0x17
        /*005a*/ 	.short	(.L_547 - .L_546)
.L_546:
        /*005c*/ 	.word	0x00000000
        /*0060*/ 	.short	0x0000
        /*0062*/ 	.short	0x0000
        /*0064*/ 	.byte	0x00, 0xf5, 0x21, 0x00


	//----- nvinfo : EIATTR_SPARSE_MMA_MASK
	.align		4
.L_547:
        /*0068*/ 	.byte	0x03, 0x50
        /*006a*/ 	.short	0x0000


	//----- nvinfo : EIATTR_MAXREG_COUNT
	.align		4
        /*006c*/ 	.byte	0x03, 0x1b
        /*006e*/ 	.short	0x00ff


	//----- nvinfo : EIATTR_MERCURY_ISA_VERSION
	.align		4
        /*0070*/ 	.byte	0x03, 0x5f
        /*0072*/ 	.short	0x0101


	//----- nvinfo : EIATTR_VRC_CTA_INIT_COUNT
	.align		4
        /*0074*/ 	.byte	0x02, 0x4a
	.zero		1
	.zero		1


	//----- nvinfo : EIATTR_EXIT_INSTR_OFFSETS
	.align		4
        /*0078*/ 	.byte	0x04, 0x1c
        /*007a*/ 	.short	(.L_549 - .L_548)


	//   ....[0]....
.L_548:
        /*007c*/ 	.word	0x000000b0


	//   ....[1]....
        /*0080*/ 	.word	0x00000d30


	//   ....[2]....
        /*0084*/ 	.word	0x00000d90


	//----- nvinfo : EIATTR_CRS_STACK_SIZE
	.align		4
.L_549:
        /*0088*/ 	.byte	0x04, 0x1e
        /*008a*/ 	.short	(.L_551 - .L_550)
.L_550:
        /*008c*/ 	.word	0x00000000


	//----- nvinfo : EIATTR_CBANK_PARAM_SIZE
	.align		4
.L_551:
        /*0090*/ 	.byte	0x03, 0x19
        /*0092*/ 	.short	0x0030


	//----- nvinfo : EIATTR_PARAM_CBANK
	.align		4
        /*0094*/ 	.byte	0x04, 0x0a
        /*0096*/ 	.short	(.L_553 - .L_552)
	.align		4
.L_552:
        /*0098*/ 	.word	index@(.nv.constant0._Z40edge_get_binary_search_cached_GPU_kernelPKmPKjjmmPj)
        /*009c*/ 	.short	0x0380
        /*009e*/ 	.short	0x0030


	//----- nvinfo : EIATTR_SW_WAR
	.align		4
.L_553:
        /*00a0*/ 	.byte	0x04, 0x36
        /*00a2*/ 	.short	(.L_555 - .L_554)
.L_554:
        /*00a4*/ 	.word	0x00000008
.L_555:


//--------------------- .nv.info._Z33edge_get_binary_search_GPU_kernelPKmPKjjmmPj --------------------------
	.section	.nv.info._Z33edge_get_binary_search_GPU_kernelPKmPKjjmmPj,"",@"SHT_CUDA_INFO"
	.sectionflags	@""
	.align	4


	//----- nvinfo : EIATTR_CUDA_API_VERSION
	.align		4
        /*0000*/ 	.byte	0x04, 0x37
        /*0002*/ 	.short	(.L_557 - .L_556)
.L_556:
        /*0004*/ 	.word	0x00000082


	//----- nvinfo : EIATTR_KPARAM_INFO
	.align		4
.L_557:
        /*0008*/ 	.byte	0x04, 0x17
        /*000a*/ 	.short	(.L_559 - .L_558)
.L_558:
        /*000c*/ 	.word	0x00000000
        /*0010*/ 	.short	0x0005
        /*0012*/ 	.short	0x0028
        /*0014*/ 	.byte	0x00, 0xf5, 0x21, 0x00


	//----- nvinfo : EIATTR_KPARAM_INFO
	.align		4
.L_559:
        /*0018*/ 	.byte	0x04, 0x17
        /*001a*/ 	.short	(.L_561 - .L_560)
.L_560:
        /*001c*/ 	.word	0x00000000
        /*0020*/ 	.short	0x0004
        /*0022*/ 	.short	0x0020
        /*0024*/ 	.byte	0x00, 0xf0, 0x21, 0x00


	//----- nvinfo : EIATTR_KPARAM_INFO
	.align		4
.L_561:
        /*0028*/ 	.byte	0x04, 0x17
        /*002a*/ 	.short	(.L_563 - .L_562)
.L_562:
        /*002c*/ 	.word	0x00000000
        /*0030*/ 	.short	0x0003
        /*0032*/ 	.short	0x0018
        /*0034*/ 	.byte	0x00, 0xf0, 0x21, 0x00


	//----- nvinfo : EIATTR_KPARAM_INFO
	.align		4
.L_563:
        /*0038*/ 	.byte	0x04, 0x17
        /*003a*/ 	.short	(.L_565 - .L_564)
.L_564:
        /*003c*/ 	.word	0x00000000
        /*0040*/ 	.short	0x0002
        /*0042*/ 	.short	0x0010
        /*0044*/ 	.byte	0x00, 0xf0, 0x11, 0x00


	//----- nvinfo : EIATTR_KPARAM_INFO
	.align		4
.L_565:
        /*0048*/ 	.byte	0x04, 0x17
        /*004a*/ 	.short	(.L_567 - .L_566)
.L_566:
        /*004c*/ 	.word	0x00000000
        /*0050*/ 	.short	0x0001
        /*0052*/ 	.short	0x0008
        /*0054*/ 	.byte	0x00, 0xf5, 0x21, 0x00


	//----- nvinfo : EIATTR_KPARAM_INFO
	.align		4
.L_567:
        /*0058*/ 	.byte	0x04, 0x17
        /*005a*/ 	.short	(.L_569 - .L_568)
.L_568:
        /*005c*/ 	.word	0x00000000
        /*0060*/ 	.short	0x0000
        /*0062*/ 	.short	0x0000
        /*0064*/ 	.byte	0x00, 0xf5, 0x21, 0x00


	//----- nvinfo : EIATTR_SPARSE_MMA_MASK
	.align		4
.L_569:
        /*0068*/ 	.byte	0x03, 0x50
        /*006a*/ 	.short	0x0000


	//----- nvinfo : EIATTR_MAXREG_COUNT
	.align		4
        /*006c*/ 	.byte	0x03, 0x1b
        /*006e*/ 	.short	0x00ff


	//----- nvinfo : EIATTR_MERCURY_ISA_VERSION
	.align		4
        /*0070*/ 	.byte	0x03, 0x5f
        /*0072*/ 	.short	0x0101


	//----- nvinfo : EIATTR_VRC_CTA_INIT_COUNT
	.align		4
        /*0074*/ 	.byte	0x02, 0x4a
	.zero		1
	.zero		1


	//----- nvinfo : EIATTR_EXIT_INSTR_OFFSETS
	.align		4
        /*0078*/ 	.byte	0x04, 0x1c
        /*007a*/ 	.short	(.L_571 - .L_570)


	//   ....[0]....
.L_570:
        /*007c*/ 	.word	0x000000b0


	//   ....[1]....
        /*0080*/ 	.word	0x00000530


	//   ....[2]....
        /*0084*/ 	.word	0x00000590


	//----- nvinfo : EIATTR_CRS_STACK_SIZE
	.align		4
.L_571:
        /*0088*/ 	.byte	0x04, 0x1e
        /*008a*/ 	.short	(.L_573 - .L_572)
.L_572:
        /*008c*/ 	.word	0x00000000


	//----- nvinfo : EIATTR_CBANK_PARAM_SIZE
	.align		4
.L_573:
        /*0090*/ 	.byte	0x03, 0x19
        /*0092*/ 	.short	0x0030


	//----- nvinfo : EIATTR_PARAM_CBANK
	.align		4
        /*0094*/ 	.byte	0x04, 0x0a
        /*0096*/ 	.short	(.L_575 - .L_574)
	.align		4
.L_574:
        /*0098*/ 	.word	index@(.nv.constant0._Z33edge_get_binary_search_GPU_kernelPKmPKjjmmPj)
        /*009c*/ 	.short	0x0380
        /*009e*/ 	.short	0x0030


	//----- nvinfo : EIATTR_SW_WAR
	.align		4
.L_575:
        /*00a0*/ 	.byte	0x04, 0x36
        /*00a2*/ 	.short	(.L_577 - .L_576)
.L_576:
        /*00a4*/ 	.word	0x00000008
.L_577:


//--------------------- .nv.info._Z37edge_get_edgelist_src_only_GPU_kernelPKmPKjPK10edge_src_tjmmPj --------------------------
	.section	.nv.info._Z37edge_get_edgelist_src_only_GPU_kernelPKmPKjPK10edge_src_tjmmPj,"",@"SHT_CUDA_INFO"
	.sectionflags	@""
	.align	4


	//----- nvinfo : EIATTR_CUDA_API_VERSION
	.align		4
        /*0000*/ 	.byte	0x04, 0x37
        /*0002*/ 	.short	(.L_579 - .L_578)
.L_578:
        /*0004*/ 	.word	0x00000082


	//----- nvinfo : EIATTR_KPARAM_INFO
	.align		4
.L_579:
        /*0008*/ 	.byte	0x04, 0x17
        /*000a*/ 	.short	(.L_581 - .L_580)
.L_580:
        /*000c*/ 	.word	0x00000000
        /*0010*/ 	.short	0x0006
        /*0012*/ 	.short	0x0030
        /*0014*/ 	.byte	0x00, 0xf5, 0x21, 0x00


	//----- nvinfo : EIATTR_KPARAM_INFO
	.align		4
.L_581:
        /*0018*/ 	.byte	0x04, 0x17
        /*001a*/ 	.short	(.L_583 - .L_582)
.L_582:
        /*001c*/ 	.word	0x00000000
        /*0020*/ 	.short	0x0005
        /*0022*/ 	.short	0x0028
        /*0024*/ 	.byte	0x00, 0xf0, 0x21, 0x00


	//----- nvinfo : EIATTR_KPARAM_INFO
	.align		4
.L_583:
        /*0028*/ 	.byte	0x04, 0x17
        /*002a*/ 	.short	(.L_585 - .L_584)
.L_584:
        /*002c*/ 	.word	0x00000000
        /*0030*/ 	.short	0x0004
        /*0032*/ 	.short	0x0020
        /*0034*/ 	.byte	0x00, 0xf0, 0x21, 0x00


	//----- nvinfo : EIATTR_KPARAM_INFO
	.align		4
.L_585:
        /*0038*/ 	.byte	0x04, 0x17
        /*003a*/ 	.short	(.L_587 - .L_586)
.L_586:
        /*003c*/ 	.word	0x00000000
        /*0040*/ 	.short	0x0003
        /*0042*/ 	.short	0x0018
        /*0044*/ 	.byte	0x00, 0xf0, 0x11, 0x00


	//----- nvinfo : EIATTR_KPARAM_INFO
	.align		4
.L_587:
        /*0048*/ 	.byte	0x04, 0x17
        /*004a*/ 	.short	(.L_589 - .L_588)
.L_588:
        /*004c*/ 	.word	0x00000000
        /*0050*/ 	.short	0x0002
        /*0052*/ 	.short	0x0010
        /*0054*/ 	.byte	0x00, 0xf5, 0x21, 0x00


	//----- nvinfo : EIATTR_KPARAM_INFO
	.align		4
.L_589:
        /*0058*/ 	.byte	0x04, 0x17
        /*005a*/ 	.short	(.L_591 - .L_590)
.L_590:
        /*005c*/ 	.word	0x00000000
        /*0060*/ 	.short	0x0001
        /*0062*/ 	.short	0x0008
        /*0064*/ 	.byte	0x00, 0xf5, 0x21, 0x00


	//----- nvinfo : EIATTR_KPARAM_INFO
	.align		4
.L_591:
        /*0068*/ 	.byte	0x04, 0x17
        /*006a*/ 	.short	(.L_593 - .L_592)
.L_592:
        /*006c*/ 	.word	0x00000000
        /*0070*/ 	.short	0x0000
        /*0072*/ 	.short	0x0000
        /*0074*/ 	.byte	0x00, 0xf5, 0x21, 0x00


	//----- nvinfo : EIATTR_SPARSE_MMA_MASK
	.align		4
.L_593:
        /*0078*/ 	.byte	0x03, 0x50
        /*007a*/ 	.short	0x0000


	//----- nvinfo : EIATTR_MAXREG_COUNT
	.align		4
        /*007c*/ 	.byte	0x03, 0x1b
        /*007e*/ 	.short	0x00ff


	//----- nvinfo : EIATTR_MERCURY_ISA_VERSION
	.align		4
        /*0080*/ 	.byte	0x03, 0x5f
        /*0082*/ 	.short	0x0101


	//----- nvinfo : EIATTR_VRC_CTA_INIT_COUNT
	.align		4
        /*0084*/ 	.byte	0x02, 0x4a
	.zero		1
	.zero		1


	//----- nvinfo : EIATTR_EXIT_INSTR_OFFSETS
	.align		4
        /*0088*/ 	.byte	0x04, 0x1c
        /*008a*/ 	.short	(.L_595 - .L_594)


	//   ....[0]....
.L_594:
        /*008c*/ 	.word	0x000000a0


	//   ....[1]....
        /*0090*/ 	.word	0x000003e0


	//   ....[2]....
        /*0094*/ 	.word	0x00000440


	//----- nvinfo : EIATTR_CRS_STACK_SIZE
	.align		4
.L_595:
        /*0098*/ 	.byte	0x04, 0x1e
        /*009a*/ 	.short	(.L_597 - .L_596)
.L_596:
        /*009c*/ 	.word	0x00000000


	//----- nvinfo : EIATTR_CBANK_PARAM_SIZE
	.align		4
.L_597:
        /*00a0*/ 	.byte	0x03, 0x19
        /*00a2*/ 	.short	0x0038


	//----- nvinfo : EIATTR_PARAM_CBANK
	.align		4
        /*00a4*/ 	.byte	0x04, 0x0a
        /*00a6*/ 	.short	(.L_599 - .L_598)
	.align		4
.L_598:
        /*00a8*/ 	.word	index@(.nv.constant0._Z37edge_get_edgelist_src_only_GPU_kernelPKmPKjPK10edge_src_tjmmPj)
        /*00ac*/ 	.short	0x0380
        /*00ae*/ 	.short	0x0038


	//----- nvinfo : EIATTR_SW_WAR
	.align		4
.L_599:
        /*00b0*/ 	.byte	0x04, 0x36
        /*00b2*/ 	.short	(.L_601 - .L_600)
.L_600:
        /*00b4*/ 	.word	0x00000008
.L_601:


//--------------------- .nv.info._Z28edge_get_edgelist_GPU_kernelPKmPKjPK6edge_tjmmPj --------------------------
	.section	.nv.info._Z28edge_get_edgelist_GPU_kernelPKmPKjPK6edge_tjmmPj,"",@"SHT_CUDA_INFO"
	.sectionflags	@""
	.align	4


	//----- nvinfo : EIATTR_CUDA_API_VERSION
	.align		4
        /*0000*/ 	.byte	0x04, 0x37
        /*0002*/ 	.short	(.L_603 - .L_602)
.L_602:
        /*0004*/ 	.word	0x00000082


	//----- nvinfo : EIATTR_KPARAM_INFO
	.align		4
.L_603:
        /*0008*/ 	.byte	0x04, 0x17
        /*000a*/ 	.short	(.L_605 - .L_604)
.L_604:
        /*000c*/ 	.word	0x00000000
        /*0010*/ 	.short	0x0006
        /*0012*/ 	.short	0x0030
        /*0014*/ 	.byte	0x00, 0xf5, 0x21, 0x00


	//----- nvinfo : EIATTR_KPARAM_INFO
	.align		4
.L_605:
        /*0018*/ 	.byte	0x04, 0x17
        /*001a*/ 	.short	(.L_607 - .L_606)
.L_606:
        /*001c*/ 	.word	0x00000000
        /*0020*/ 	.short	0x0005
        /*0022*/ 	.short	0x0028
        /*0024*/ 	.byte	0x00, 0xf0, 0x21, 0x00


	//----- nvinfo : EIATTR_KPARAM_INFO
	.align		4
.L_607:
        /*0028*/ 	.byte	0x04, 0x17
        /*002a*/ 	.short	(.L_609 - .L_608)
.L_608:
        /*002c*/ 	.word	0x00000000
        /*0030*/ 	.short	0x0004
        /*0032*/ 	.short	0x0020
        /*0034*/ 	.byte	0x00, 0xf0, 0x21, 0x00


	//----- nvinfo : EIATTR_KPARAM_INFO
	.align		4
.L_609:
        /*0038*/ 	.byte	0x04, 0x17
        /*003a*/ 	.short	(.L_611 - .L_610)
.L_610:
        /*003c*/ 	.word	0x00000000
        /*0040*/ 	.short	0x0003
        /*0042*/ 	.short	0x0018
        /*0044*/ 	.byte	0x00, 0xf0, 0x11, 0x00


	//----- nvinfo : EIATTR_KPARAM_INFO
	.align		4
.L_611:
        /*0048*/ 	.byte	0x04, 0x17
        /*004a*/ 	.short	(.L_613 - .L_612)
.L_612:
        /*004c*/ 	.word	0x00000000
        /*0050*/ 	.short	0x0002
        /*0052*/ 	.short	0x0010
        /*0054*/ 	.byte	0x00, 0xf5, 0x21, 0x00


	//----- nvinfo : EIATTR_KPARAM_INFO
	.align		4
.L_613:
        /*0058*/ 	.byte	0x04, 0x17
        /*005a*/ 	.short	(.L_615 - .L_614)
.L_614:
        /*005c*/ 	.word	0x00000000
        /*0060*/ 	.short	0x0001
        /*0062*/ 	.short	0x0008
        /*0064*/ 	.byte	0x00, 0xf5, 0x21, 0x00


	//----- nvinfo : EIATTR_KPARAM_INFO
	.align		4
.L_615:
        /*0068*/ 	.byte	0x04, 0x17
        /*006a*/ 	.short	(.L_617 - .L_616)
.L_616:
        /*006c*/ 	.word	0x00000000
        /*0070*/ 	.short	0x0000
        /*0072*/ 	.short	0x0000
        /*0074*/ 	.byte	0x00, 0xf5, 0x21, 0x00


	//----- nvinfo : EIATTR_SPARSE_MMA_MASK
	.align		4
.L_617:
        /*0078*/ 	.byte	0x03, 0x50
        /*007a*/ 	.short	0x0000


	//----- nvinfo : EIATTR_MAXREG_COUNT
	.align		4
        /*007c*/ 	.byte	0x03, 0x1b
        /*007e*/ 	.short	0x00ff


	//----- nvinfo : EIATTR_MERCURY_ISA_VERSION
	.align		4
        /*0080*/ 	.byte	0x03, 0x5f
        /*0082*/ 	.short	0x0101


	//----- nvinfo : EIATTR_VRC_CTA_INIT_COUNT
	.align		4
        /*0084*/ 	.byte	0x02, 0x4a
	.zero		1
	.zero		1


	//----- nvinfo : EIATTR_EXIT_INSTR_OFFSETS
	.align		4
        /*0088*/ 	.byte	0x04, 0x1c
        /*008a*/ 	.short	(.L_619 - .L_618)


	//   ....[0]....
.L_618:
        /*008c*/ 	.word	0x000000a0


	//   ....[1]....
        /*0090*/ 	.word	0x000003b0


	//   ....[2]....
        /*0094*/ 	.word	0x00000410


	//----- nvinfo : EIATTR_CRS_STACK_SIZE
	.align		4
.L_619:
        /*0098*/ 	.byte	0x04, 0x1e
        /*009a*/ 	.short	(.L_621 - .L_620)
.L_620:
        /*009c*/ 	.word	0x00000000


	//----- nvinfo : EIATTR_CBANK_PARAM_SIZE
	.align		4
.L_621:
        /*00a0*/ 	.byte	0x03, 0x19
        /*00a2*/ 	.short	0x0038


	//----- nvinfo : EIATTR_PARAM_CBANK
	.align		4
        /*00a4*/ 	.byte	0x04, 0x0a
        /*00a6*/ 	.short	(.L_623 - .L_622)
	.align		4
.L_622:
        /*00a8*/ 	.word	index@(.nv.constant0._Z28edge_get_edgelist_GPU_kernelPKmPKjPK6edge_tjmmPj)
        /*00ac*/ 	.short	0x0380
        /*00ae*/ 	.short	0x0038


	//----- nvinfo : EIATTR_SW_WAR
	.align		4
.L_623:
        /*00b0*/ 	.byte	0x04, 0x36
        /*00b2*/ 	.short	(.L_625 - .L_624)
.L_624:
        /*00b4*/ 	.word	0x00000008
.L_625:


//--------------------- .nv.callgraph             --------------------------
	.section	.nv.callgraph,"",@"SHT_CUDA_CALLGRAPH"
	.align	4
	.sectionentsize	8
	.align		4
        /*0000*/ 	.word	0x00000000
	.align		4
        /*0004*/ 	.word	0xffffffff
	.align		4
        /*0008*/ 	.word	0x00000000
	.align		4
        /*000c*/ 	.word	0xfffffffe
	.align		4
        /*0010*/ 	.word	0x00000000
	.align		4
        /*0014*/ 	.word	0xfffffffd
	.align		4
        /*0018*/ 	.word	0x00000000
	.align		4
        /*001c*/ 	.word	0xfffffffc


//--------------------- .nv.constant3             --------------------------
	.section	.nv.constant3,"a",@progbits
	.align	8
.nv.constant3:
	.type		c_binary_search_cache,@object
	.size		c_binary_search_cache,(.L_0 - c_binary_search_cache)
c_binary_search_cache:
	.zero		32760
.L_0:


//--------------------- .nv.constant4             --------------------------
	.section	.nv.constant4,"a",@progbits
	.align	8
	.align		8
.nv.constant4:
        /*0000*/ 	.dword	_ZN34_INTERNAL_46badd9d_4_k_cu_e66203d14cuda3std3__45__cpo5beginE
	.align		8
        /*0008*/ 	.dword	_ZN34_INTERNAL_46badd9d_4_k_cu_e66203d14cuda3std3__45__cpo3endE
	.align		8
        /*0010*/ 	.dword	_ZN34_INTERNAL_46badd9d_4_k_cu_e66203d14cuda3std3__45__cpo6cbeginE
	.align		8
        /*0018*/ 	.dword	_ZN34_INTERNAL_46badd9d_4_k_cu_e66203d14cuda3std3__45__cpo4cendE
	.align		8
        /*0020*/ 	.dword	_ZN34_INTERNAL_46badd9d_4_k_cu_e66203d14cuda3std3__45__cpo6rbeginE
	.align		8
        /*0028*/ 	.dword	_ZN34_INTERNAL_46badd9d_4_k_cu_e66203d14cuda3std3__45__cpo4rendE
	.align		8
        /*0030*/ 	.dword	_ZN34_INTERNAL_46badd9d_4_k_cu_e66203d14cuda3std3__45__cpo7crbeginE
	.align		8
        /*0038*/ 	.dword	_ZN34_INTERNAL_46badd9d_4_k_cu_e66203d14cuda3std3__45__cpo5crendE
	.align		8
        /*0040*/ 	.dword	_ZN34_INTERNAL_46badd9d_4_k_cu_e66203d14cuda3std3__436_GLOBAL__N__46badd9d_4_k_cu_e66203d16ignoreE
	.align		8
        /*0048*/ 	.dword	_ZN34_INTERNAL_46badd9d_4_k_cu_e66203d14cuda3std3__419piecewise_constructE
	.align		8
        /*0050*/ 	.dword	_ZN34_INTERNAL_46badd9d_4_k_cu_e66203d14cuda3std3__48in_placeE
	.align		8
        /*0058*/ 	.dword	_ZN34_INTERNAL_46badd9d_4_k_cu_e66203d14cuda3std3__420unreachable_sentinelE
	.align		8
        /*0060*/ 	.dword	_ZN34_INTERNAL_46badd9d_4_k_cu_e66203d14cuda3std3__47nulloptE
	.align		8
        /*0068*/ 	.dword	_ZN34_INTERNAL_46badd9d_4_k_cu_e66203d14cuda3std6ranges3__45__cpo4swapE
	.align		8
        /*0070*/ 	.dword	_ZN34_INTERNAL_46badd9d_4_k_cu_e66203d14cuda3std6ranges3__45__cpo9iter_moveE
	.align		8
        /*0078*/ 	.dword	_ZN34_INTERNAL_46badd9d_4_k_cu_e66203d14cuda3std6ranges3__45__cpo5beginE
	.align		8
        /*0080*/ 	.dword	_ZN34_INTERNAL_46badd9d_4_k_cu_e66203d14cuda3std6ranges3__45__cpo3endE
	.align		8
        /*0088*/ 	.dword	_ZN34_INTERNAL_46badd9d_4_k_cu_e66203d14cuda3std6ranges3__45__cpo6cbeginE
	.align		8
        /*0090*/ 	.dword	_ZN34_INTERNAL_46badd9d_4_k_cu_e66203d14cuda3std6ranges3__45__cpo4cendE
	.align		8
        /*0098*/ 	.dword	_ZN34_INTERNAL_46badd9d_4_k_cu_e66203d14cuda3std6ranges3__45__cpo7advanceE
	.align		8
        /*00a0*/ 	.dword	_ZN34_INTERNAL_46badd9d_4_k_cu_e66203d14cuda3std6ranges3__45__cpo9iter_swapE
	.align		8
        /*00a8*/ 	.dword	_ZN34_INTERNAL_46badd9d_4_k_cu_e66203d14cuda3std6ranges3__45__cpo4nextE
	.align		8
        /*00b0*/ 	.dword	_ZN34_INTERNAL_46badd9d_4_k_cu_e66203d14cuda3std6ranges3__45__cpo4prevE
	.align		8
        /*00b8*/ 	.dword	_ZN34_INTERNAL_46badd9d_4_k_cu_e66203d14cuda3std6ranges3__45__cpo4dataE
	.align		8
        /*00c0*/ 	.dword	_ZN34_INTERNAL_46badd9d_4_k_cu_e66203d14cuda3std6ranges3__45__cpo5cdataE
	.align		8
        /*00c8*/ 	.dword	_ZN34_INTERNAL_46badd9d_4_k_cu_e66203d14cuda3std6ranges3__45__cpo4sizeE
	.align		8
        /*00d0*/ 	.dword	_ZN34_INTERNAL_46badd9d_4_k_cu_e66203d14cuda3std6ranges3__45__cpo5ssizeE
	.align		8
        /*00d8*/ 	.dword	_ZN34_INTERNAL_46badd9d_4_k_cu_e66203d14cuda3std6ranges3__45__cpo8distanceE
	.align		8
        /*00e0*/ 	.dword	_ZN34_INTERNAL_46badd9d_4_k_cu_e66203d16thrust24THRUST_300001_SM_1000_NS6system6detail10sequential3seqE
	.align		8
        /*00e8*/ 	.dword	_ZN34_INTERNAL_46badd9d_4_k_cu_e66203d16thrust24THRUST_300001_SM_1000_NS12placeholders2_1E
	.align		8
        /*00f0*/ 	.dword	_ZN34_INTERNAL_46badd9d_4_k_cu_e66203d16thrust24THRUST_300001_SM_1000_NS12placeholders2_2E
	.align		8
        /*00f8*/ 	.dword	_ZN34_INTERNAL_46badd9d_4_k_cu_e66203d16thrust24THRUST_300001_SM_1000_NS12placeholders2_3E
	.align		8
        /*0100*/ 	.dword	_ZN34_INTERNAL_46badd9d_4_k_cu_e66203d16thrust24THRUST_300001_SM_1000_NS12placeholders2_4E
	.align		8
        /*0108*/ 	.dword	_ZN34_INTERNAL_46badd9d_4_k_cu_e66203d16thrust24THRUST_300001_SM_1000_NS12placeholders2_5E
	.align		8
        /*0110*/ 	.dword	_ZN34_INTERNAL_46badd9d_4_k_cu_e66203d16thrust24THRUST_300001_SM_1000_NS12placeholders2_6E
	.align		8
        /*0118*/ 	.dword	_ZN34_INTERNAL_46badd9d_4_k_cu_e66203d16thrust24THRUST_300001_SM_1000_NS12placeholders2_7E
	.align		8
        /*0120*/ 	.dword	_ZN34_INTERNAL_46badd9d_4_k_cu_e66203d16thrust24THRUST_300001_SM_1000_NS12placeholders2_8E
	.align		8
        /*0128*/ 	.dword	_ZN34_INTERNAL_46badd9d_4_k_cu_e66203d16thrust24THRUST_300001_SM_1000_NS12placeholders2_9E
	.align		8
        /*0130*/ 	.dword	_ZN34_INTERNAL_46badd9d_4_k_cu_e66203d16thrust24THRUST_300001_SM_1000_NS12placeholders3_10E


//--------------------- .text._ZN3cub18CUB_300001_SM_10006detail14segmented_sort33DeviceSegmentedSortFallbackKernelILNS0_9SortOrderE0ENS2_10policy_hubIjNS0_8NullTypeEE9Policy860EjS6_PmS9_lEEvPKT1_PSA_NS1_20device_double_bufferISA_EEPKT2_PSG_NSE_ISG_EET3_T4_ --------------------------
	.section	.text._ZN3cub18CUB_300001_SM_10006detail14segmented_sort33DeviceSegmentedSortFallbackKernelILNS0_9SortOrderE0ENS2_10policy_hubIjNS0_8NullTypeEE9Policy860EjS6_PmS9_lEEvPKT1_PSA_NS1_20device_double_bufferISA_EEPKT2_PSG_NSE_ISG_EET3_T4_,"ax",@progbits
	.align	128
        .global         _ZN3cub18CUB_300001_SM_10006detail14segmented_sort33DeviceSegmentedSortFallbackKernelILNS0_9SortOrderE0ENS2_10policy_hubIjNS0_8NullTypeEE9Policy860EjS6_PmS9_lEEvPKT1_PSA_NS1_20device_double_bufferISA_EEPKT2_PSG_NSE_ISG_EET3_T4_
        .type           _ZN3cub18CUB_300001_SM_10006detail14segmented_sort33DeviceSegmentedSortFallbackKernelILNS0_9SortOrderE0ENS2_10policy_hubIjNS0_8NullTypeEE9Policy860EjS6_PmS9_lEEvPKT1_PSA_NS1_20device_double_bufferISA_EEPKT2_PSG_NSE_ISG_EET3_T4_,@function
        .size           _ZN3cub18CUB_300001_SM_10006detail14segmented_sort33DeviceSegmentedSortFallbackKernelILNS0_9SortOrderE0ENS2_10policy_hubIjNS0_8NullTypeEE9Policy860EjS6_PmS9_lEEvPKT1_PSA_NS1_20device_double_bufferISA_EEPKT2_PSG_NSE_ISG_EET3_T4_,(.L_x_1400 - _ZN3cub18CUB_300001_SM_10006detail14segmented_sort33DeviceSegmentedSortFallbackKernelILNS0_9SortOrderE0ENS2_10policy_hubIjNS0_8NullTypeEE9Policy860EjS6_PmS9_lEEvPKT1_PSA_NS1_20device_double_bufferISA_EEPKT2_PSG_NSE_ISG_EET3_T4_)
        .other          _ZN3cub18CUB_300001_SM_10006detail14segmented_sort33DeviceSegmentedSortFallbackKernelILNS0_9SortOrderE0ENS2_10policy_hubIjNS0_8NullTypeEE9Policy860EjS6_PmS9_lEEvPKT1_PSA_NS1_20device_double_bufferISA_EEPKT2_PSG_NSE_ISG_EET3_T4_,@"STO_CUDA_ENTRY STV_DEFAULT"
_ZN3cub18CUB_300001_SM_10006detail14segmented_sort33DeviceSegmentedSortFallbackKernelILNS0_9SortOrderE0ENS2_10policy_hubIjNS0_8NullTypeEE9Policy860EjS6_PmS9_lEEvPKT1_PSA_NS1_20device_double_bufferISA_EEPKT2_PSG_NSE_ISG_EET3_T4_:
.text._ZN3cub18CUB_300001_SM_10006detail14segmented_sort33DeviceSegmentedSortFallbackKernelILNS0_9SortOrderE0ENS2_10policy_hubIjNS0_8NullTypeEE9Policy860EjS6_PmS9_lEEvPKT1_PSA_NS1_20device_double_bufferISA_EEPKT2_PSG_NSE_ISG_EET3_T4_:
[----:B------:R-:W-:Y:S01]  /*0000*/  LDC R1, c[0x0][0x37c] ;  /* 0x0000df00ff017b82 */ /* 0x000fe20000000800 */
[----:B------:R-:W0:Y:S07]  /*0010*/  S2R R3, SR_CTAID.X ;  /* 0x0000000000037919 */ /* 0x000e2e0000002500 */
[----:B------:R-:W0:Y:S01]  /*0020*/  LDC.64 R4, c[0x0][0x3c0] ;  /* 0x0000f000ff047b82 */ /* 0x000e220000000a00 */
[----:B------:R-:W1:Y:S07]  /*0030*/  LDCU.64 UR8, c[0x0][0x358] ;  /* 0x00006b00ff0877ac */ /* 0x000e6e0008000a00 */
[----:B------:R-:W2:Y:S01]  /*0040*/  LDC.64 R6, c[0x0][0x3c8] ;  /* 0x0000f200ff067b82 */ /* 0x000ea20000000a00 */
[----:B0-----:R-:W-:-:S04]  /*0050*/  IMAD.WIDE.U32 R4, R3, 0x8, R4 ;  /* 0x0000000803047825 */ /* 0x001fc800078e0004 */
[----:B--2---:R-:W-:Y:S02]  /*0060*/  IMAD.WIDE.U32 R6, R3, 0x8, R6 ;  /* 0x0000000803067825 */ /* 0x004fe400078e0006 */
[----:B-1----:R-:W2:Y:S04]  /*0070*/  LDG.E.64 R4, desc[UR8][R4.64] ;  /* 0x0000000804047981 */ /* 0x002ea8000c1e1b00 */
[----:B------:R-:W2:Y:S02]  /*0080*/  LDG.E.64 R6, desc[UR8][R6.64] ;  /* 0x0000000806067981 */ /* 0x000ea4000c1e1b00 */
[----:B--2---:R-:W-:-:S05]  /*0090*/  IADD3 R3, P0, PT, -R4, R6, RZ ;  /* 0x0000000604037210 */ /* 0x004fca0007f1e1ff */
[----:B------:R-:W-:Y:S01]  /*00a0*/  IMAD.X R0, R7, 0x1, ~R5, P0 ;  /* 0x0000000107007824 */ /* 0x000fe200000e0e05 */
[----:B------:R-:W-:-:S04]  /*00b0*/  ISETP.GE.U32.AND P0, PT, R3, 0x1, PT ;  /* 0x000000010300780c */ /* 0x000fc80003f06070 */
[----:B------:R-:W-:-:S13]  /*00c0*/  ISETP.GE.AND.EX P0, PT, R0, RZ, PT, P0 ;  /* 0x000000ff0000720c */ /* 0x000fda0003f06300 */
[----:B------:R-:W-:Y:S05]  /*00d0*/  @!P0 EXIT ;  /* 0x000000000000894d */ /* 0x000fea0003800000 */
[----:B------:R-:W0:Y:S01]  /*00e0*/  LDCU.64 UR4, c[0x0][0x388] ;  /* 0x00007100ff0477ac */ /* 0x000e220008000a00 */
[----:B------:R-:W-:Y:S01]  /*00f0*/  ISETP.GT.U32.AND P0, PT, R3, 0x70, PT ;  /* 0x000000700300780c */ /* 0x000fe20003f04070 */
[C---:B------:R-:W-:Y:S01]  /*0100*/  IMAD.SHL.U32 R9, R4.reuse, 0x4, RZ ;  /* 0x0000000404097824 */ /* 0x040fe200078e00ff */
[----:B------:R-:W-:Y:S02]  /*0110*/  SHF.L.U64.HI R6, R4, 0x2, R5 ;  /* 0x0000000204067819 */ /* 0x000fe40000010205 */
[----:B------:R-:W-:Y:S02]  /*0120*/  ISETP.GT.U32.AND.EX P0, PT, R0, RZ, PT, P0 ;  /* 0x000000ff0000720c */ /* 0x000fe40003f04100 */
[----:B0-----:R-:W-:-:S04]  /*0130*/  IADD3 R12, P1, PT, R9, UR4, RZ ;  /* 0x00000004090c7c10 */ /* 0x001fc8000ff3e0ff */
[----:B------:R-:W-:-:S07]  /*0140*/  IADD3.X R13, PT, PT, R6, UR5, RZ, P1, !PT ;  /* 0x00000005060d7c10 */ /* 0x000fce0008ffe4ff */
[----:B------:R-:W-:Y:S05]  /*0150*/  @P0 BRA `(.L_x_0) ;  /* 0x0000001400100947 */ /* 0x000fea0003800000 */
[----:B------:R-:W0:Y:S02]  /*0160*/  S2R R2, SR_TID.X ;  /* 0x0000000000027919 */ /* 0x000e240000002100 */
[----:B0-----:R-:W-:-:S13]  /*0170*/  ISETP.GT.U32.AND P0, PT, R2, 0xf, PT ;  /* 0x0000000f0200780c */ /* 0x001fda0003f04070 */
[----:B------:R-:W-:Y:S05]  /*0180*/  @P0 EXIT ;  /* 0x000000000000094d */ /* 0x000fea0003800000 */
[----:B------:R-:W0:Y:S01]  /*0190*/  S2R R27, SR_LANEID ;  /* 0x00000000001b7919 */ /* 0x000e220000000000 */
[----:B------:R-:W1:Y:S01]  /*01a0*/  LDC.64 R10, c[0x0][0x380] ;  /* 0x0000e000ff0a7b82 */ /* 0x000e620000000a00 */
[----:B------:R-:W-:Y:S01]  /*01b0*/  ISETP.GT.U32.AND P0, PT, R3, 0x2, PT ;  /* 0x000000020300780c */ /* 0x000fe20003f04070 */
[----:B------:R-:W-:-:S03]  /*01c0*/  IMAD.MOV.U32 R7, RZ, RZ, 0xffff ;  /* 0x0000ffffff077424 */ /* 0x000fc600078e00ff */
[----:B------:R-:W-:Y:S02]  /*01d0*/  ISETP.GT.U32.AND.EX P0, PT, R0, RZ, PT, P0 ;  /* 0x000000ff0000720c */ /* 0x000fe40003f04100 */
[----:B-1----:R-:W-:-:S05]  /*01e0*/  IADD3 R4, P1, PT, R9, R10, RZ ;  /* 0x0000000a09047210 */ /* 0x002fca0007f3e0ff */
[----:B------:R-:W-:Y:S01]  /*01f0*/  IMAD.X R5, R6, 0x1, R11, P1 ;  /* 0x0000000106057824 */ /* 0x000fe200008e060b */
[----:B0-----:R-:W-:-:S04]  /*0200*/  LOP3.LUT R2, R27, 0xfffffff0, RZ, 0xc0, !PT ;  /* 0xfffffff01b027812 */ /* 0x001fc800078ec0ff */
[----:B------:R-:W-:Y:S02]  /*0210*/  SHF.L.U32 R6, R7, R2, RZ ;  /* 0x0000000207067219 */ /* 0x000fe400000006ff */
[----:B------:R-:W-:Y:S01]  /*0220*/  LOP3.LUT R2, R27, 0xf, RZ, 0xc0, !PT ;  /* 0x0000000f1b027812 */ /* 0x000fe200078ec0ff */
[----:B------:R-:W-:Y:S06]  /*0230*/  @P0 BRA `(.L_x_1) ;  /* 0x0000000000540947 */ /* 0x000fec0003800000 */
[----:B------:R-:W-:-:S04]  /*0240*/  ISETP.NE.U32.AND P0, PT, R3, 0x1, PT ;  /* 0x000000010300780c */ /* 0x000fc80003f05070 */
[----:B------:R-:W-:-:S13]  /*0250*/  ISETP.NE.AND.EX P0, PT, R0, RZ, PT, P0 ;  /* 0x000000ff0000720c */ /* 0x000fda0003f05300 */
[----:B------:R-:W-:Y:S05]  /*0260*/  @P0 BRA `(.L_x_2) ;  /* 0x00000000001c0947 */ /* 0x000fea0003800000 */
[----:B------:R-:W-:Y:S02]  /*0270*/  ISETP.NE.AND P0, PT, R2, RZ, PT ;  /* 0x000000ff0200720c */ /* 0x000fe40003f05270 */
[----:B------:R-:W-:-:S04]  /*0280*/  ISETP.EQ.U32.AND P1, PT, R10, UR4, PT ;  /* 0x000000040a007c0c */ /* 0x000fc8000bf22070 */
[----:B------:R-:W-:-:S13]  /*0290*/  ISETP.EQ.OR.EX P0, PT, R11, UR5, P0, P1 ;  /* 0x000000050b007c0c */ /* 0x000fda0008702710 */
[----:B------:R-:W-:Y:S05]  /*02a0*/  @P0 EXIT ;  /* 0x000000000000094d */ /* 0x000fea0003800000 */
[----:B------:R-:W2:Y:S04]  /*02b0*/  LDG.E.CONSTANT R5, desc[UR8][R4.64] ;  /* 0x0000000804057981 */ /* 0x000ea8000c1e9900 */
[----:B--2---:R-:W-:Y:S01]  /*02c0*/  STG.E desc[UR8][R12.64], R5 ;  /* 0x000000050c007986 */ /* 0x004fe2000c101908 */
[----:B------:R-:W-:Y:S05]  /*02d0*/  EXIT ;  /* 0x000000000000794d */ /* 0x000fea0003800000 */
.L_x_2:
[----:B------:R-:W-:-:S13]  /*02e0*/  ISETP.NE.AND P0, PT, R2, RZ, PT ;  /* 0x000000ff0200720c */ /* 0x000fda0003f05270 */
[----:B------:R-:W-:Y:S05]  /*02f0*/  @P0 EXIT ;  /* 0x000000000000094d */ /* 0x000fea0003800000 */
[----:B------:R-:W2:Y:S04]  /*0300*/  LDG.E.CONSTANT R7, desc[UR8][R4.64] ;  /* 0x0000000804077981 */ /* 0x000ea8000c1e9900 */
[----:B------:R-:W2:Y:S02]  /*0310*/  LDG.E.CONSTANT R3, desc[UR8][R4.64+0x4] ;  /* 0x0000040804037981 */ /* 0x000ea4000c1e9900 */
[----:B--2---:R-:W-:-:S13]  /*0320*/  ISETP.GT.U32.AND P0, PT, R7, R3, PT ;  /* 0x000000030700720c */ /* 0x004fda0003f04070 */
[----:B------:R0:W-:Y:S04]  /*0330*/  @!P0 STG.E desc[UR8][R12.64], R7 ;  /* 0x000000070c008986 */ /* 0x0001e8000c101908 */
[----:B------:R0:W-:Y:S01]  /*0340*/  @!P0 STG.E desc[UR8][R12.64+0x4], R3 ;  /* 0x000004030c008986 */ /* 0x0001e2000c101908 */
[----:B------:R-:W-:Y:S05]  /*0350*/  @!P0 EXIT ;  /* 0x000000000000894d */ /* 0x000fea0003800000 */
[----:B------:R-:W-:Y:S04]  /*0360*/  STG.E desc[UR8][R12.64], R3 ;  /* 0x000000030c007986 */ /* 0x000fe8000c101908 */
[----:B------:R-:W-:Y:S01]  /*0370*/  STG.E desc[UR8][R12.64+0x4], R7 ;  /* 0x000004070c007986 */ /* 0x000fe2000c101908 */
[----:B------:R-:W-:Y:S05]  /*0380*/  EXIT ;  /* 0x000000000000794d */ /* 0x000fea0003800000 */
.L_x_1:
[C---:B------:R-:W-:Y:S01]  /*0390*/  LOP3.LUT R0, R2.reuse, 0x10, RZ, 0xfc, !PT ;  /* 0x0000001002007812 */ /* 0x040fe200078efcff */
[----:B------:R-:W-:Y:S01]  /*03a0*/  IMAD.MOV.U32 R7, RZ, RZ, -0x1 ;  /* 0xffffffffff077424 */ /* 0x000fe200078e00ff */
[----:B------:R-:W-:Y:S01]  /*03b0*/  LOP3.LUT R8, R2, 0x20, RZ, 0xfc, !PT ;  /* 0x0000002002087812 */ /* 0x000fe200078efcff */
[----:B------:R-:W-:Y:S01]  /*03c0*/  IMAD.MOV.U32 R9, RZ, RZ, -0x1 ;  /* 0xffffffffff097424 */ /* 0x000fe200078e00ff */
[-C--:B------:R-:W-:Y:S01]  /*03d0*/  ISETP.GE.U32.AND P1, PT, R0, R3.reuse, PT ;  /* 0x000000030000720c */ /* 0x080fe20003f26070 */
[----:B------:R-:W-:Y:S01]  /*03e0*/  IMAD.MOV.U32 R11, RZ, RZ, -0x1 ;  /* 0xffffffffff0b7424 */ /* 0x000fe200078e00ff */
[----:B------:R-:W-:Y:S01]  /*03f0*/  ISETP.GE.U32.AND P2, PT, R8, R3, PT ;  /* 0x000000030800720c */ /* 0x000fe20003f46070 */
[C---:B------:R-:W-:Y:S01]  /*0400*/  IMAD.WIDE.U32 R4, R2.reuse, 0x4, R4 ;  /* 0x0000000402047825 */ /* 0x040fe200078e0004 */
[C---:B------:R-:W-:Y:S02]  /*0410*/  LOP3.LUT R0, R2.reuse, 0x30, RZ, 0xfc, !PT ;  /* 0x0000003002007812 */ /* 0x040fe400078efcff */
[----:B------:R-:W-:-:S02]  /*0420*/  LOP3.LUT R8, R2, 0x40, RZ, 0xfc, !PT ;  /* 0x0000004002087812 */ /* 0x000fc400078efcff */
[C---:B------:R-:W-:Y:S02]  /*0430*/  LOP3.LUT R10, R2.reuse, 0x50, RZ, 0xfc, !PT ;  /* 0x00000050020a7812 */ /* 0x040fe400078efcff */
[C---:B------:R-:W-:Y:S02]  /*0440*/  LOP3.LUT R14, R2.reuse, 0x60, RZ, 0xfc, !PT ;  /* 0x00000060020e7812 */ /* 0x040fe400078efcff */
[-C--:B------:R-:W-:Y:S01]  /*0450*/  ISETP.GE.U32.AND P0, PT, R2, R3.reuse, PT ;  /* 0x000000030200720c */ /* 0x080fe20003f06070 */
[----:B------:R-:W2:Y:S01]  /*0460*/  @!P1 LDG.E.CONSTANT R7, desc[UR8][R4.64+0x40] ;  /* 0x0000400804079981 */ /* 0x000ea2000c1e9900 */
[-C--:B------:R-:W-:Y:S01]  /*0470*/  ISETP.GE.U32.AND P3, PT, R0, R3.reuse, PT ;  /* 0x000000030000720c */ /* 0x080fe20003f66070 */
[----:B------:R-:W-:Y:S01]  /*0480*/  IMAD.MOV.U32 R0, RZ, RZ, -0x1 ;  /* 0xffffffffff007424 */ /* 0x000fe200078e00ff */
[-C--:B------:R-:W-:Y:S01]  /*0490*/  ISETP.GE.U32.AND P4, PT, R8, R3.reuse, PT ;  /* 0x000000030800720c */ /* 0x080fe20003f86070 */
[----:B------:R-:W-:Y:S01]  /*04a0*/  IMAD.MOV.U32 R8, RZ, RZ, -0x1 ;  /* 0xffffffffff087424 */ /* 0x000fe200078e00ff */
[-C--:B------:R-:W-:Y:S01]  /*04b0*/  ISETP.GE.U32.AND P5, PT, R10, R3.reuse, PT ;  /* 0x000000030a00720c */ /* 0x080fe20003fa6070 */
[----:B------:R-:W-:Y:S01]  /*04c0*/  IMAD.MOV.U32 R10, RZ, RZ, -0x1 ;  /* 0xffffffffff0a7424 */ /* 0x000fe200078e00ff */
[----:B------:R-:W-:Y:S01]  /*04d0*/  ISETP.GE.U32.AND P6, PT, R14, R3, PT ;  /* 0x000000030e00720c */ /* 0x000fe20003fc6070 */
[----:B------:R-:W-:-:S02]  /*04e0*/  IMAD.MOV.U32 R14, RZ, RZ, -0x1 ;  /* 0xffffffffff0e7424 */ /* 0x000fc400078e00ff */
[----:B------:R-:W3:Y:S04]  /*04f0*/  @!P2 LDG.E.CONSTANT R8, desc[UR8][R4.64+0x80] ;  /* 0x000080080408a981 */ /* 0x000ee8000c1e9900 */
[----:B------:R-:W4:Y:S04]  /*0500*/  @!P0 LDG.E.CONSTANT R0, desc[UR8][R4.64] ;  /* 0x0000000804008981 */ /* 0x000f28000c1e9900 */
[----:B------:R-:W5:Y:S04]  /*0510*/  @!P3 LDG.E.CONSTANT R9, desc[UR8][R4.64+0xc0] ;  /* 0x0000c0080409b981 */ /* 0x000f68000c1e9900 */
[----:B------:R-:W5:Y:S04]  /*0520*/  @!P4 LDG.E.CONSTANT R10, desc[UR8][R4.64+0x100] ;  /* 0x00010008040ac981 */ /* 0x000f68000c1e9900 */
[----:B------:R-:W5:Y:S04]  /*0530*/  @!P5 LDG.E.CONSTANT R11, desc[UR8][R4.64+0x140] ;  /* 0x00014008040bd981 */ /* 0x000f68000c1e9900 */
[----:B------:R0:W5:Y:S01]  /*0540*/  @!P6 LDG.E.CONSTANT R14, desc[UR8][R4.64+0x180] ;  /* 0x00018008040ee981 */ /* 0x000162000c1e9900 */
[----:B------:R-:W1:Y:S01]  /*0550*/  S2R R16, SR_CgaCtaId ;  /* 0x0000000000107919 */ /* 0x000e620000008800 */
[----:B------:R-:W-:-:S04]  /*0560*/  MOV R15, 0x400 ;  /* 0x00000400000f7802 */ /* 0x000fc80000000f00 */
[----:B-1----:R-:W-:-:S05]  /*0570*/  LEA R15, R16, R15, 0x18 ;  /* 0x0000000f100f7211 */ /* 0x002fca00078ec0ff */
[----:B------:R-:W-:-:S04]  /*0580*/  IMAD R17, R2, 0x4, R15 ;  /* 0x0000000402117824 */ /* 0x000fc800078e020f */
[C---:B0-----:R-:W-:Y:S02]  /*0590*/  IMAD R4, R2.reuse, 0x18, R17 ;  /* 0x0000001802047824 */ /* 0x041fe400078e0211 */
[----:B------:R-:W-:-:S04]  /*05a0*/  IMAD R2, R2, 0x7, RZ ;  /* 0x0000000702027824 */ /* 0x000fc800078e02ff */
[C---:B------:R-:W-:Y:S02]  /*05b0*/  VIADD R20, R2.reuse, 0x5 ;  /* 0x0000000502147836 */ /* 0x040fe40000000000 */
[----:B------:R-:W-:Y:S01]  /*05c0*/  VIADD R22, R2, 0x6 ;  /* 0x0000000602167836 */ /* 0x000fe20000000000 */
[----:B--2---:R-:W-:Y:S04]  /*05d0*/  STS [R17+0x40], R7 ;  /* 0x0000400711007388 */ /* 0x004fe80000000800 */
[----:B---3--:R-:W-:Y:S04]  /*05e0*/  STS [R17+0x80], R8 ;  /* 0x0000800811007388 */ /* 0x008fe80000000800 */
[----:B----4-:R-:W-:Y:S04]  /*05f0*/  STS [R17], R0 ;  /* 0x0000000011007388 */ /* 0x010fe80000000800 */
[----:B-----5:R-:W-:Y:S04]  /*0600*/  STS [R17+0xc0], R9 ;  /* 0x0000c00911007388 */ /* 0x020fe80000000800 */
[----:B------:R-:W-:Y:S04]  /*0610*/  STS [R17+0x100], R10 ;  /* 0x0001000a11007388 */ /* 0x000fe80000000800 */
[----:B------:R0:W-:Y:S04]  /*0620*/  STS [R17+0x140], R11 ;  /* 0x0001400b11007388 */ /* 0x0001e80000000800 */
[----:B------:R1:W-:Y:S01]  /*0630*/  STS [R17+0x180], R14 ;  /* 0x0001800e11007388 */ /* 0x0003e20000000800 */
[----:B------:R-:W-:Y:S05]  /*0640*/  WARPSYNC R6 ;  /* 0x0000000006007348 */ /* 0x000fea0003800000 */
[----:B0-----:R-:W0:Y:S01]  /*0650*/  MATCH.ANY R11, R6 ;  /* 0x00000000060b73a1 */ /* 0x001e2200000e8000 */
[----:B------:R2:W3:Y:S04]  /*0660*/  LDS R21, [R4] ;  /* 0x0000000004157984 */ /* 0x0004e80000000800 */
[----:B------:R2:W4:Y:S04]  /*0670*/  LDS R5, [R4+0x4] ;  /* 0x0000040004057984 */ /* 0x0005280000000800 */
[----:B------:R2:W2:Y:S04]  /*0680*/  LDS R16, [R4+0x8] ;  /* 0x0000080004107984 */ /* 0x0004a80000000800 */
[----:B------:R0:W2:Y:S04]  /*0690*/  LDS R7, [R4+0xc] ;  /* 0x00000c0004077984 */ /* 0x0000a80000000800 */
[----:B------:R0:W2:Y:S04]  /*06a0*/  LDS R18, [R4+0x10] ;  /* 0x0000100004127984 */ /* 0x0000a80000000800 */
[----:B------:R0:W2:Y:S04]  /*06b0*/  LDS R9, [R4+0x14] ;  /* 0x0000140004097984 */ /* 0x0000a80000000800 */
[----:B------:R1:W2:Y:S01]  /*06c0*/  LDS R19, [R4+0x18] ;  /* 0x0000180004137984 */ /* 0x0002a20000000800 */
[----:B------:R-:W5:Y:S01]  /*06d0*/  REDUX.OR UR6, R6 ;  /* 0x00000000060673c4 */ /* 0x000f620000004000 */
[----:B------:R-:W-:-:S02]  /*06e0*/  VOTEU.ANY UR7, UPT, PT ;  /* 0x0000000000077886 */ /* 0x000fc400038e0100 */
[----:B0-----:R-:W-:Y:S01]  /*06f0*/  LOP3.LUT P0, RZ, R6, UR7, R11, 0x40, !PT ;  /* 0x0000000706ff7c12 */ /* 0x001fe2000f80400b */
[C---:B------:R-:W-:Y:S02]  /*0700*/  VIADD R0, R2.reuse, 0x1 ;  /* 0x0000000102007836 */ /* 0x040fe40000000000 */
[C---:B------:R-:W-:Y:S02]  /*0710*/  VIADD R8, R2.reuse, 0x2 ;  /* 0x0000000202087836 */ /* 0x040fe40000000000 */
[C---:B------:R-:W-:Y:S02]  /*0720*/  VIADD R10, R2.reuse, 0x3 ;  /* 0x00000003020a7836 */ /* 0x040fe40000000000 */
[----:B-1----:R-:W-:-:S06]  /*0730*/  VIADD R14, R2, 0x4 ;  /* 0x00000004020e7836 */ /* 0x002fcc0000000000 */
[----:B---345:R-:W-:Y:S05]  /*0740*/  @!P0 BRA.DIV UR6, `(.L_x_3) ;  /* 0x000001f6061c8947 */ /* 0x038fea000b800000 */
[----:B------:R-:W-:Y:S01]  /*0750*/  NOP ;  /* 0x0000000000007918 */ /* 0x000fe20000000000 */
.L_x_171:
[-C--:B------:R-:W-:Y:S01]  /*0760*/  ISETP.GE.U32.AND P6, PT, R2, R3.reuse, PT ;  /* 0x000000030200720c */ /* 0x080fe20003fc6070 */
[----:B------:R-:W-:Y:S01]  /*0770*/  BSSY.RECONVERGENT B0, `(.L_x_4) ;  /* 0x000003b000007945 */ /* 0x000fe20003800200 */
[-C--:B------:R-:W-:Y:S02]  /*0780*/  ISETP.GE.U32.AND P0, PT, R0, R3.reuse, PT ;  /* 0x000000030000720c */ /* 0x080fe40003f06070 */
[-C--:B------:R-:W-:Y:S02]  /*0790*/  ISETP.GE.U32.AND P1, PT, R8, R3.reuse, PT ;  /* 0x000000030800720c */ /* 0x080fe40003f26070 */
[-C--:B------:R-:W-:Y:S02]  /*07a0*/  ISETP.GE.U32.AND P2, PT, R10, R3.reuse, PT ;  /* 0x000000030a00720c */ /* 0x080fe40003f46070 */
[-C--:B------:R-:W-:Y:S02]  /*07b0*/  ISETP.GE.U32.AND P3, PT, R14, R3.reuse, PT ;  /* 0x000000030e00720c */ /* 0x080fe40003f66070 */
[----:B------:R-:W-:-:S02]  /*07c0*/  ISETP.GE.U32.AND P4, PT, R20, R3, PT ;  /* 0x000000031400720c */ /* 0x000fc40003f86070 */
[----:B------:R-:W-:Y:S02]  /*07d0*/  ISETP.GE.U32.AND P5, PT, R22, R3, PT ;  /* 0x000000031600720c */ /* 0x000fe40003fa6070 */
[----:B------:R-:W-:Y:S02]  /*07e0*/  SEL R5, R5, 0xffffffff, !P0 ;  /* 0xffffffff05057807 */ /* 0x000fe40004000000 */
[----:B--2---:R-:W-:Y:S02]  /*07f0*/  SEL R11, R16, 0xffffffff, !P1 ;  /* 0xffffffff100b7807 */ /* 0x004fe40004800000 */
[----:B------:R-:W-:Y:S02]  /*0800*/  SEL R7, R7, 0xffffffff, !P2 ;  /* 0xffffffff07077807 */ /* 0x000fe40005000000 */
[----:B------:R-:W-:Y:S02]  /*0810*/  SEL R17, R18, 0xffffffff, !P3 ;  /* 0xffffffff12117807 */ /* 0x000fe40005800000 */
[----:B------:R-:W-:-:S02]  /*0820*/  SEL R9, R9, 0xffffffff, !P4 ;  /* 0xffffffff09097807 */ /* 0x000fc40006000000 */
[----:B------:R-:W-:Y:S01]  /*0830*/  SEL R19, R19, 0xffffffff, !P5 ;  /* 0xffffffff13137807 */ /* 0x000fe20006800000 */
[----:B------:R-:W-:Y:S06]  /*0840*/  @P6 BRA `(.L_x_5) ;  /* 0x0000000000b46947 */ /* 0x000fec0003800000 */
[CC--:B------:R-:W-:Y:S02]  /*0850*/  VIMNMX.U32 R16, PT, PT, R21.reuse, R5.reuse, PT ;  /* 0x0000000515107248 */ /* 0x0c0fe40003fe0000 */
[----:B------:R-:W-:Y:S02]  /*0860*/  VIMNMX.U32 R5, PT, PT, R21, R5, !PT ;  /* 0x0000000515057248 */ /* 0x000fe40007fe0000 */
[CC--:B------:R-:W-:Y:S02]  /*0870*/  VIMNMX.U32 R18, PT, PT, R11.reuse, R7.reuse, PT ;  /* 0x000000070b127248 */ /* 0x0c0fe40003fe0000 */
[----:B------:R-:W-:Y:S02]  /*0880*/  VIMNMX.U32 R7, PT, PT, R11, R7, !PT ;  /* 0x000000070b077248 */ /* 0x000fe40007fe0000 */
[CC--:B------:R-:W-:Y:S02]  /*0890*/  VIMNMX.U32 R26, PT, PT, R17.reuse, R9.reuse, PT ;  /* 0x00000009111a7248 */ /* 0x0c0fe40003fe0000 */
[----:B------:R-:W-:-:S02]  /*08a0*/  VIMNMX.U32 R24, PT, PT, R17, R9, !PT ;  /* 0x0000000911187248 */ /* 0x000fc40007fe0000 */
[CC--:B------:R-:W-:Y:S02]  /*08b0*/  VIMNMX.U32 R9, PT, PT, R5.reuse, R18.reuse, !PT ;  /* 0x0000001205097248 */ /* 0x0c0fe40007fe0000 */
[----:B------:R-:W-:Y:S02]  /*08c0*/  VIMNMX.U32 R5, PT, PT, R5, R18, PT ;  /* 0x0000001205057248 */ /* 0x000fe40003fe0000 */
[----:B------:R-:W-:Y:S02]  /*08d0*/  ISETP.GE.U32.AND P0, PT, R18, R16, PT ;  /* 0x000000101200720c */ /* 0x000fe40003f06070 */
[CC--:B------:R-:W-:Y:S02]  /*08e0*/  VIMNMX.U32 R11, PT, PT, R7.reuse, R26.reuse, !PT ;  /* 0x0000001a070b7248 */ /* 0x0c0fe40007fe0000 */
[----:B------:R-:W-:Y:S02]  /*08f0*/  VIMNMX.U32 R26, PT, PT, R7, R26, PT ;  /* 0x0000001a071a7248 */ /* 0x000fe40003fe0000 */
[----:B------:R-:W-:-:S02]  /*0900*/  VIMNMX.U32 R18, PT, PT, R19, R24, !PT ;  /* 0x0000001813127248 */ /* 0x000fc40007fe0000 */
[----:B------:R-:W-:Y:S02]  /*0910*/  SEL R7, R16, R5, !P0 ;  /* 0x0000000510077207 */ /* 0x000fe40004000000 */
[----:B------:R-:W-:Y:S02]  /*0920*/  VIMNMX.U32 R24, PT, PT, R19, R24, PT ;  /* 0x0000001813187248 */ /* 0x000fe40003fe0000 */
[----:B------:R-:W-:Y:S02]  /*0930*/  SEL R5, R5, R16, !P0 ;  /* 0x0000001005057207 */ /* 0x000fe40004000000 */
[CC--:B------:R-:W-:Y:S02]  /*0940*/  VIMNMX.U32 R16, PT, PT, R9.reuse, R26.reuse, !PT ;  /* 0x0000001a09107248 */ /* 0x0c0fe40007fe0000 */
[----:B------:R-:W-:Y:S02]  /*0950*/  VIMNMX.U32 R26, PT, PT, R9, R26, PT ;  /* 0x0000001a091a7248 */ /* 0x000fe40003fe0000 */
[----:B------:R-:W-:-:S02]  /*0960*/  VIMNMX.U32 R17, PT, PT, R11, R24, PT ;  /* 0x000000180b117248 */ /* 0x000fc40003fe0000 */
[C---:B------:R-:W-:Y:S02]  /*0970*/  VIMNMX.U32 R9, PT, PT, R11.reuse, R24, !PT ;  /* 0x000000180b097248 */ /* 0x040fe40007fe0000 */
[----:B------:R-:W-:Y:S02]  /*0980*/  ISETP.GT.U32.AND P0, PT, R11, R18, PT ;  /* 0x000000120b00720c */ /* 0x000fe40003f04070 */
[CC--:B------:R-:W-:Y:S02]  /*0990*/  VIMNMX.U32 R11, PT, PT, R7.reuse, R26.reuse, !PT ;  /* 0x0000001a070b7248 */ /* 0x0c0fe40007fe0000 */
[----:B------:R-:W-:Y:S02]  /*09a0*/  VIMNMX.U32 R26, PT, PT, R7, R26, PT ;  /* 0x0000001a071a7248 */ /* 0x000fe40003fe0000 */
[CC--:B------:R-:W-:Y:S02]  /*09b0*/  VIMNMX.U32 R7, PT, PT, R16.reuse, R17.reuse, !PT ;  /* 0x0000001110077248 */ /* 0x0c0fe40007fe0000 */
[----:B------:R-:W-:-:S02]  /*09c0*/  VIMNMX.U32 R16, PT, PT, R16, R17, PT ;  /* 0x0000001110107248 */ /* 0x000fc40003fe0000 */
[----:B------:R-:W-:Y:S02]  /*09d0*/  SEL R17, R9, R18, P0 ;  /* 0x0000001209117207 */ /* 0x000fe40000000000 */
[----:B------:R-:W-:Y:S02]  /*09e0*/  SEL R18, R18, R9, P0 ;  /* 0x0000000912127207 */ /* 0x000fe40000000000 */
[CC--:B------:R-:W-:Y:S02]  /*09f0*/  VIMNMX.U32 R24, PT, PT, R11.reuse, R16.reuse, PT ;  /* 0x000000100b187248 */ /* 0x0c0fe40003fe0000 */
[----:B------:R-:W-:Y:S02]  /*0a00*/  VIMNMX.U32 R11, PT, PT, R11, R16, !PT ;  /* 0x000000100b0b7248 */ /* 0x000fe40007fe0000 */
[CC--:B------:R-:W-:Y:S02]  /*0a10*/  VIMNMX.U32 R9, PT, PT, R5.reuse, R26.reuse, !PT ;  /* 0x0000001a05097248 */ /* 0x0c0fe40007fe0000 */
[----:B------:R-:W-:-:S02]  /*0a20*/  VIMNMX.U32 R21, PT, PT, R5, R26, PT ;  /* 0x0000001a05157248 */ /* 0x000fc40003fe0000 */
[CC--:B------:R-:W-:Y:S02]  /*0a30*/  VIMNMX.U32 R16, PT, PT, R7.reuse, R18.reuse, !PT ;  /* 0x0000001207107248 */ /* 0x0c0fe40007fe0000 */
[----:B------:R-:W-:Y:S02]  /*0a40*/  VIMNMX.U32 R18, PT, PT, R7, R18, PT ;  /* 0x0000001207127248 */ /* 0x000fe40003fe0000 */
[CC--:B------:R-:W-:Y:S02]  /*0a50*/  VIMNMX.U32 R23, PT, PT, R9.reuse, R24.reuse, !PT ;  /* 0x0000001809177248 */ /* 0x0c0fe40007fe0000 */
[----:B------:R-:W-:Y:S02]  /*0a60*/  VIMNMX.U32 R26, PT, PT, R9, R24, PT ;  /* 0x00000018091a7248 */ /* 0x000fe40003fe0000 */
[----:B------:R-:W-:Y:S02]  /*0a70*/  ISETP.GE.U32.AND P0, PT, R24, R21, PT ;  /* 0x000000151800720c */ /* 0x000fe40003f06070 */
[----:B------:R-:W-:-:S02]  /*0a80*/  VIMNMX.U32 R19, PT, PT, R17, R16, !PT ;  /* 0x0000001011137248 */ /* 0x000fc40007fe0000 */
[----:B------:R-:W-:Y:S02]  /*0a90*/  VIMNMX.U32 R24, PT, PT, R11, R18, !PT ;  /* 0x000000120b187248 */ /* 0x000fe40007fe0000 */
[----:B------:R-:W-:Y:S02]  /*0aa0*/  VIMNMX.U32 R17, PT, PT, R17, R16, PT ;  /* 0x0000001011117248 */ /* 0x000fe40003fe0000 */
[----:B------:R-:W-:Y:S02]  /*0ab0*/  VIMNMX.U32 R18, PT, PT, R11, R18, PT ;  /* 0x000000120b127248 */ /* 0x000fe40003fe0000 */
[----:B------:R-:W-:Y:S02]  /*0ac0*/  SEL R5, R21, R26, !P0 ;  /* 0x0000001a15057207 */ /* 0x000fe40004000000 */
[----:B------:R-:W-:Y:S02]  /*0ad0*/  VIMNMX.U32 R9, PT, PT, R24, R17, !PT ;  /* 0x0000001118097248 */ /* 0x000fe40007fe0000 */
[----:B------:R-:W-:-:S02]  /*0ae0*/  SEL R21, R26, R21, !P0 ;  /* 0x000000151a157207 */ /* 0x000fc40004000000 */
[CC--:B------:R-:W-:Y:S02]  /*0af0*/  VIMNMX.U32 R7, PT, PT, R23.reuse, R18.reuse, !PT ;  /* 0x0000001217077248 */ /* 0x0c0fe40007fe0000 */
[----:B------:R-:W-:Y:S02]  /*0b00*/  VIMNMX.U32 R11, PT, PT, R23, R18, PT ;  /* 0x00000012170b7248 */ /* 0x000fe40003fe0000 */
[----:B------:R-:W-:-:S07]  /*0b10*/  VIMNMX.U32 R17, PT, PT, R24, R17, PT ;  /* 0x0000001118117248 */ /* 0x000fce0003fe0000 */
.L_x_5:
[----:B------:R-:W-:Y:S05]  /*0b20*/  BSYNC.RECONVERGENT B0 ;  /* 0x0000000000007941 */ /* 0x000fea0003800200 */
.L_x_4:
[----:B------:R-:W-:Y:S01]  /*0b30*/  BSSY B0, `(.L_x_6) ;  /* 0x000008f000007945 */ /* 0x000fe20003800000 */
[----:B------:R-:W-:-:S07]  /*0b40*/  IMAD.MOV.U32 R16, RZ, RZ, 0x2 ;  /* 0x00000002ff107424 */ /* 0x000fce00078e00ff */
.L_x_11:
[----:B------:R-:W0:Y:S08]  /*0b50*/  MATCH.ANY R23, R6 ;  /* 0x00000000061773a1 */ /* 0x000e3000000e8000 */
[----:B------:R-:W1:Y:S01]  /*0b60*/  REDUX.OR UR6, R6 ;  /* 0x00000000060673c4 */ /* 0x000e620000004000 */
[----:B------:R-:W-:Y:S02]  /*0b70*/  VOTEU.ANY UR7, UPT, PT ;  /* 0x0000000000077886 */ /* 0x000fe400038e0100 */
[----:B0-----:R-:W-:-:S13]  /*0b80*/  LOP3.LUT P0, RZ, R6, UR7, R23, 0x40, !PT ;  /* 0x0000000706ff7c12 */ /* 0x001fda000f804017 */
[----:B-1----:R-:W-:Y:S05]  /*0b90*/  @!P0 BRA.DIV UR6, `(.L_x_7) ;  /* 0x000001f206248947 */ /* 0x002fea000b800000 */
[----:B------:R-:W-:Y:S01]  /*0ba0*/  NOP ;  /* 0x0000000000007918 */ /* 0x000fe20000000000 */
[----:B------:R0:W-:Y:S01]  /*0bb0*/  STS [R4], R21 ;  /* 0x0000001504007388 */ /* 0x0001e20000000800 */
[----:B------:R-:W-:Y:S01]  /*0bc0*/  VIADD R18, R16, 0xffffffff ;  /* 0xffffffff10127836 */ /* 0x000fe20000000000 */
[----:B------:R-:W-:Y:S02]  /*0bd0*/  SHF.R.U32.HI R23, RZ, 0x1, R16 ;  /* 0x00000001ff177819 */ /* 0x000fe40000011610 */
[----:B------:R0:W-:Y:S04]  /*0be0*/  STS [R4+0x4], R5 ;  /* 0x0000040504007388 */ /* 0x0001e80000000800 */
[----:B------:R0:W-:Y:S04]  /*0bf0*/  STS [R4+0x8], R11 ;  /* 0x0000080b04007388 */ /* 0x0001e80000000800 */
[----:B------:R0:W-:Y:S04]  /*0c00*/  STS [R4+0xc], R7 ;  /* 0x00000c0704007388 */ /* 0x0001e80000000800 */
[----:B------:R0:W-:Y:S04]  /*0c10*/  STS [R4+0x10], R17 ;  /* 0x0000101104007388 */ /* 0x0001e80000000800 */
[----:B------:R0:W-:Y:S04]  /*0c20*/  STS [R4+0x14], R9 ;  /* 0x0000140904007388 */ /* 0x0001e80000000800 */
[----:B------:R0:W-:Y:S01]  /*0c30*/  STS [R4+0x18], R19 ;  /* 0x0000181304007388 */ /* 0x0001e20000000800 */
[----:B------:R-:W-:Y:S01]  /*0c40*/  NOP ;  /* 0x0000000000007918 */ /* 0x000fe20000000000 */
.L_x_176:
[----:B------:R-:W-:Y:S01]  /*0c50*/  IMAD.MOV R24, RZ, RZ, -R16 ;  /* 0x000000ffff187224 */ /* 0x000fe200078e0a10 */
[--C-:B------:R-:W-:Y:S01]  /*0c60*/  LOP3.LUT R18, R18, 0xf, R27.reuse, 0x80, !PT ;  /* 0x0000000f12127812 */ /* 0x100fe200078e801b */
[----:B------:R-:W-:Y:S03]  /*0c70*/  BSSY.RECONVERGENT B1, `(.L_x_8) ;  /* 0x0000021000017945 */ /* 0x000fe60003800200 */
[----:B0-----:R-:W-:Y:S01]  /*0c80*/  LOP3.LUT R5, R24, 0xf, R27, 0x80, !PT ;  /* 0x0000000f18057812 */ /* 0x001fe200078e801b */
[----:B------:R-:W-:-:S04]  /*0c90*/  IMAD R18, R18, 0x7, RZ ;  /* 0x0000000712127824 */ /* 0x000fc800078e02ff */
[----:B------:R-:W-:Y:S01]  /*0ca0*/  IMAD R24, R5, 0x7, RZ ;  /* 0x0000000705187824 */ /* 0x000fe200078e02ff */
[----:B------:R-:W-:-:S04]  /*0cb0*/  VIMNMX R30, PT, PT, R18, R3, PT ;  /* 0x00000003121e7248 */ /* 0x000fc80003fe0100 */
[----:B------:R-:W-:-:S05]  /*0cc0*/  VIMNMX R9, PT, PT, R24, R3, PT ;  /* 0x0000000318097248 */ /* 0x000fca0003fe0100 */
[----:B------:R-:W-:-:S05]  /*0cd0*/  IMAD R24, R23, 0x7, R9 ;  /* 0x0000000717187824 */ /* 0x000fca00078e0209 */
[----:B------:R-:W-:-:S04]  /*0ce0*/  VIMNMX R29, PT, PT, R24, R3, PT ;  /* 0x00000003181d7248 */ /* 0x000fc80003fe0100 */
[----:B------:R-:W-:Y:S01]  /*0cf0*/  VIADDMNMX R7, R29, -R9, R30, PT ;  /* 0x800000091d077246 */ /* 0x000fe2000380011e */
[----:B------:R-:W-:-:S05]  /*0d00*/  IMAD R24, R23, 0x7, R29 ;  /* 0x0000000717187824 */ /* 0x000fca00078e021d */
[----:B------:R-:W-:-:S05]  /*0d10*/  VIMNMX R31, PT, PT, R24, R3, PT ;  /* 0x00000003181f7248 */ /* 0x000fca0003fe0100 */
[----:B------:R-:W-:-:S05]  /*0d20*/  IMAD.IADD R5, R31, 0x1, -R29 ;  /* 0x000000011f057824 */ /* 0x000fca00078e0a1d */
[C---:B------:R-:W-:Y:S01]  /*0d30*/  ISETP.GE.AND P0, PT, R30.reuse, R5, PT ;  /* 0x000000051e00720c */ /* 0x040fe20003f06270 */
[----:B------:R-:W-:-:S05]  /*0d40*/  IMAD.IADD R5, R30, 0x1, -R5 ;  /* 0x000000011e057824 */ /* 0x000fca00078e0a05 */
[----:B------:R-:W-:-:S04]  /*0d50*/  SEL R18, R5, RZ, P0 ;  /* 0x000000ff05127207 */ /* 0x000fc80000000000 */
[----:B------:R-:W-:-:S13]  /*0d60*/  ISETP.GE.AND P0, PT, R18, R7, PT ;  /* 0x000000071200720c */ /* 0x000fda0003f06270 */
[----:B------:R-:W-:Y:S05]  /*0d70*/  @P0 BRA `(.L_x_9) ;  /* 0x0000000000400947 */ /* 0x000fea0003800000 */
[----:B------:R-:W-:-:S07]  /*0d80*/  IMAD.IADD R32, R30, 0x1, R29 ;  /* 0x000000011e207824 */ /* 0x000fce00078e021d */
.L_x_10:
[----:B------:R-:W-:-:S05]  /*0d90*/  IMAD.IADD R5, R7, 0x1, -R18 ;  /* 0x0000000107057824 */ /* 0x000fca00078e0a12 */
[----:B------:R-:W-:-:S04]  /*0da0*/  LEA.HI R5, R5, R5, RZ, 0x1 ;  /* 0x0000000505057211 */ /* 0x000fc800078f08ff */
[----:B------:R-:W-:-:S04]  /*0db0*/  LEA.HI.SX32 R24, R5, R18, 0x1f ;  /* 0x0000001205187211 */ /* 0x000fc800078ffaff */
[----:B------:R-:W-:Y:S01]  /*0dc0*/  LOP3.LUT R5, RZ, R24, RZ, 0x33, !PT ;  /* 0x00000018ff057212 */ /* 0x000fe200078e33ff */
[----:B------:R-:W-:-:S04]  /*0dd0*/  IMAD.IADD R26, R9, 0x1, R24 ;  /* 0x00000001091a7824 */ /* 0x000fc800078e0218 */
[----:B------:R-:W-:Y:S02]  /*0de0*/  IMAD.IADD R28, R32, 0x1, R5 ;  /* 0x00000001201c7824 */ /* 0x000fe400078e0205 */
[--C-:B------:R-:W-:Y:S02]  /*0df0*/  IMAD R26, R26, 0x4, R15.reuse ;  /* 0x000000041a1a7824 */ /* 0x100fe400078e020f */
[----:B------:R-:W-:-:S04]  /*0e00*/  IMAD R28, R28, 0x4, R15 ;  /* 0x000000041c1c7824 */ /* 0x000fc800078e020f */
[----:B------:R-:W-:Y:S04]  /*0e10*/  LDS R26, [R26] ;  /* 0x000000001a1a7984 */ /* 0x000fe80000000800 */
[----:B------:R-:W0:Y:S02]  /*0e20*/  LDS R5, [R28] ;  /* 0x000000001c057984 */ /* 0x000e240000000800 */
[----:B0-----:R-:W-:-:S04]  /*0e30*/  ISETP.GE.U32.AND P0, PT, R5, R26, PT ;  /* 0x0000001a0500720c */ /* 0x001fc80003f06070 */
[----:B------:R-:W-:-:S09]  /*0e40*/  SEL R7, R24, R7, !P0 ;  /* 0x0000000718077207 */ /* 0x000fd20004000000 */
[----:B------:R-:W-:-:S05]  /*0e50*/  @P0 VIADD R18, R24, 0x1 ;  /* 0x0000000118120836 */ /* 0x000fca0000000000 */
[----:B------:R-:W-:-:S13]  /*0e60*/  ISETP.GE.AND P0, PT, R18, R7, PT ;  /* 0x000000071200720c */ /* 0x000fda0003f06270 */
[----:B------:R-:W-:Y:S05]  /*0e70*/  @!P0 BRA `(.L_x_10) ;  /* 0xfffffffc00c48947 */ /* 0x000fea000383ffff */
.L_x_9:
[----:B------:R-:W-:Y:S05]  /*0e80*/  BSYNC.RECONVERGENT B1 ;  /* 0x0000000000017941 */ /* 0x000fea0003800200 */
.L_x_8:
[----:B------:R-:W-:Y:S01]  /*0e90*/  IADD3 R30, PT, PT, -R18, R29, R30 ;  /* 0x0000001d121e7210 */ /* 0x000fe20007ffe11e */
[----:B------:R-:W-:Y:S01]  /*0ea0*/  IMAD.IADD R24, R9, 0x1, R18 ;  /* 0x0000000109187824 */ /* 0x000fe200078e0212 */
[----:B------:R-:W-:Y:S02]  /*0eb0*/  PLOP3.LUT P0, PT, PT, PT, PT, 0x8, 0x80 ;  /* 0x000000000080781c */ /* 0x000fe40003f0e170 */
[----:B------:R-:W-:Y:S01]  /*0ec0*/  ISETP.GE.AND P1, PT, R30, R31, PT ;  /* 0x0000001f1e00720c */ /* 0x000fe20003f26270 */
[--C-:B------:R-:W-:Y:S02]  /*0ed0*/  IMAD R9, R24, 0x4, R15.reuse ;  /* 0x0000000418097824 */ /* 0x100fe400078e020f */
[C---:B------:R-:W-:Y:S02]  /*0ee0*/  IMAD R11, R30.reuse, 0x4, R15 ;  /* 0x000000041e0b7824 */ /* 0x040fe400078e020f */
[----:B------:R-:W-:Y:S01]  /*0ef0*/  VIADD R5, R30, 0x1 ;  /* 0x000000011e057836 */ /* 0x000fe20000000000 */
[----:B------:R-:W-:Y:S01]  /*0f00*/  LDS R19, [R9] ;  /* 0x0000000009137984 */ /* 0x000fe20000000800 */
[----:B------:R-:W-:-:S03]  /*0f10*/  VIADD R7, R24, 0x1 ;  /* 0x0000000118077836 */ /* 0x000fc60000000000 */
[----:B------:R-:W0:Y:S03]  /*0f20*/  LDS R18, [R11] ;  /* 0x000000000b127984 */ /* 0x000e260000000800 */
[----:B0-----:R-:W-:-:S04]  /*0f30*/  @!P1 ISETP.GE.U32.AND P2, PT, R18, R19, PT ;  /* 0x000000131200920c */ /* 0x001fc80003f46070 */
[----:B------:R-:W-:-:S04]  /*0f40*/  @!P1 ISETP.GE.OR P0, PT, R24, R29, !P2 ;  /* 0x0000001d1800920c */ /* 0x000fc80005706670 */
[----:B------:R-:W-:-:S09]  /*0f50*/  SEL R21, R18, R19, P0 ;  /* 0x0000001312157207 */ /* 0x000fd20000000000 */
[----:B------:R-:W-:Y:S01]  /*0f60*/  @P0 LDS R18, [R11+0x4] ;  /* 0x000004000b120984 */ /* 0x000fe20000000800 */
[----:B------:R-:W-:Y:S02]  /*0f70*/  @!P0 IMAD.MOV R5, RZ, RZ, R30 ;  /* 0x000000ffff058224 */ /* 0x000fe400078e021e */
[----:B------:R-:W-:Y:S01]  /*0f80*/  @P0 IMAD.MOV R7, RZ, RZ, R24 ;  /* 0x000000ffff070224 */ /* 0x000fe200078e0218 */
[----:B------:R-:W0:Y:S01]  /*0f90*/  @!P0 LDS R19, [R9+0x4] ;  /* 0x0000040009138984 */ /* 0x000e220000000800 */
[----:B------:R-:W-:Y:S01]  /*0fa0*/  PLOP3.LUT P0, PT, PT, PT, PT, 0x8, 0x80 ;  /* 0x000000000080781c */ /* 0x000fe20003f0e170 */
[C---:B------:R-:W-:Y:S01]  /*0fb0*/  VIADD R24, R5.reuse, 0x1 ;  /* 0x0000000105187836 */ /* 0x040fe20000000000 */
[----:B------:R-:W-:Y:S01]  /*0fc0*/  ISETP.GE.AND P1, PT, R5, R31, PT ;  /* 0x0000001f0500720c */ /* 0x000fe20003f26270 */
[----:B------:R-:W-:-:S12]  /*0fd0*/  VIADD R26, R7, 0x1 ;  /* 0x00000001071a7836 */ /* 0x000fd80000000000 */
[----:B0-----:R-:W-:-:S04]  /*0fe0*/  @!P1 ISETP.GE.U32.AND P2, PT, R18, R19, PT ;  /* 0x000000131200920c */ /* 0x001fc80003f46070 */
[----:B------:R-:W-:-:S13]  /*0ff0*/  @!P1 ISETP.GE.OR P0, PT, R7, R29, !P2 ;  /* 0x0000001d0700920c */ /* 0x000fda0005706670 */
[----:B------:R-:W-:Y:S02]  /*1000*/  @P0 IMAD.MOV R26, RZ, RZ, R7 ;  /* 0x000000ffff1a0224 */ /* 0x000fe400078e0207 */
[----:B------:R-:W-:Y:S01]  /*1010*/  @!P0 IMAD.MOV R24, RZ, RZ, R5 ;  /* 0x000000ffff188224 */ /* 0x000fe200078e0205 */
[----:B------:R-:W-:Y:S01]  /*1020*/  SEL R5, R18, R19, P0 ;  /* 0x0000001312057207 */ /* 0x000fe20000000000 */
[--C-:B------:R-:W-:Y:S02]  /*1030*/  @!P0 IMAD R7, R26, 0x4, R15.reuse ;  /* 0x000000041a078824 */ /* 0x100fe400078e020f */
[C---:B------:R-:W-:Y:S01]  /*1040*/  @P0 IMAD R9, R24.reuse, 0x4, R15 ;  /* 0x0000000418090824 */ /* 0x040fe200078e020f */
[----:B------:R-:W-:Y:S01]  /*1050*/  ISETP.GE.AND P1, PT, R24, R31, PT ;  /* 0x0000001f1800720c */ /* 0x000fe20003f26270 */
[----:B------:R-:W-:Y:S01]  /*1060*/  VIADD R30, R26, 0x1 ;  /* 0x000000011a1e7836 */ /* 0x000fe20000000000 */
[----:B------:R-:W-:Y:S01]  /*1070*/  @!P0 LDS R19, [R7] ;  /* 0x0000000007138984 */ /* 0x000fe20000000800 */
[----:B------:R-:W-:-:S03]  /*1080*/  VIADD R28, R24, 0x1 ;  /* 0x00000001181c7836 */ /* 0x000fc60000000000 */
[----:B------:R-:W0:Y:S01]  /*1090*/  @P0 LDS R18, [R9] ;  /* 0x0000000009120984 */ /* 0x000e220000000800 */
[----:B------:R-:W-:-:S06]  /*10a0*/  PLOP3.LUT P0, PT, PT, PT, PT, 0x8, 0x80 ;  /* 0x000000000080781c */ /* 0x000fcc0003f0e170 */
[----:B0-----:R-:W-:-:S04]  /*10b0*/  @!P1 ISETP.GE.U32.AND P2, PT, R18, R19, PT ;  /* 0x000000131200920c */ /* 0x001fc80003f46070 */
[----:B------:R-:W-:-:S04]  /*10c0*/  @!P1 ISETP.GE.OR P0, PT, R26, R29, !P2 ;  /* 0x0000001d1a00920c */ /* 0x000fc80005706670 */
[----:B------:R-:W-:-:S09]  /*10d0*/  SEL R11, R18, R19, P0 ;  /* 0x00000013120b7207 */ /* 0x000fd20000000000 */
[----:B------:R-:W-:Y:S02]  /*10e0*/  @P0 IMAD.MOV R30, RZ, RZ, R26 ;  /* 0x000000ffff1e0224 */ /* 0x000fe400078e021a */
[----:B------:R-:W-:Y:S02]  /*10f0*/  @!P0 IMAD.MOV R28, RZ, RZ, R24 ;  /* 0x000000ffff1c8224 */ /* 0x000fe400078e0218 */
        /* <DEDUP_REMOVED lines=28> */
[C---:B------:R-:W-:Y:S01]  /*12c0*/  ISETP.GE.AND P1, PT, R28.reuse, R31, PT ;  /* 0x0000001f1c00720c */ /* 0x040fe20003f26270 */
[----:B------:R-:W-:Y:S01]  /*12d0*/  VIADD R26, R28, 0x1 ;  /* 0x000000011c1a7836 */ /* 0x000fe20000000000 */
[----:B------:R-:W-:Y:S01]  /*12e0*/  @!P0 LDS R19, [R23] ;  /* 0x0000000017138984 */ /* 0x000fe20000000800 */
[----:B------:R-:W-:-:S03]  /*12f0*/  VIADD R32, R30, 0x1 ;  /* 0x000000011e207836 */ /* 0x000fc60000000000 */
[----:B------:R-:W0:Y:S01]  /*1300*/  @P0 LDS R18, [R24] ;  /* 0x0000000018120984 */ /* 0x000e220000000800 */
[----:B------:R-:W-:-:S06]  /*1310*/  PLOP3.LUT P0, PT, PT, PT, PT, 0x8, 0x80 ;  /* 0x000000000080781c */ /* 0x000fcc0003f0e170 */
[----:B0-----:R-:W-:-:S04]  /*1320*/  @!P1 ISETP.GE.U32.AND P2, PT, R18, R19, PT ;  /* 0x000000131200920c */ /* 0x001fc80003f46070 */
[----:B------:R-:W-:Y:S02]  /*1330*/  @!P1 ISETP.GE.OR P0, PT, R30, R29, !P2 ;  /* 0x0000001d1e00920c */ /* 0x000fe40005706670 */
[C---:B------:R-:W-:Y:S01]  /*1340*/  ISETP.GE.U32.AND P2, PT, R16.reuse, 0x9, PT ;  /* 0x000000091000780c */ /* 0x040fe20003f46070 */
[----:B------:R-:W-:Y:S01]  /*1350*/  IMAD.SHL.U32 R16, R16, 0x2, RZ ;  /* 0x0000000210107824 */ /* 0x000fe200078e00ff */
[----:B------:R-:W-:-:S09]  /*1360*/  SEL R9, R18, R19, P0 ;  /* 0x0000001312097207 */ /* 0x000fd20000000000 */
[----:B------:R-:W-:Y:S02]  /*1370*/  @!P0 IMAD.MOV R26, RZ, RZ, R28 ;  /* 0x000000ffff1a8224 */ /* 0x000fe400078e021c */
[----:B------:R-:W-:Y:S02]  /*1380*/  @P0 IMAD.MOV R32, RZ, RZ, R30 ;  /* 0x000000ffff200224 */ /* 0x000fe400078e021e */
[--C-:B------:R-:W-:Y:S02]  /*1390*/  @P0 IMAD R25, R26, 0x4, R15.reuse ;  /* 0x000000041a190824 */ /* 0x100fe400078e020f */
[C---:B------:R-:W-:Y:S01]  /*13a0*/  @!P0 IMAD R23, R32.reuse, 0x4, R15 ;  /* 0x0000000420178824 */ /* 0x040fe200078e020f */
[----:B------:R-:W-:Y:S02]  /*13b0*/  ISETP.GE.AND P1, PT, R32, R29, PT ;  /* 0x0000001d2000720c */ /* 0x000fe40003f26270 */
[----:B------:R-:W-:Y:S04]  /*13c0*/  @P0 LDS R18, [R25] ;  /* 0x0000000019120984 */ /* 0x000fe80000000800 */
[----:B------:R-:W0:Y:S01]  /*13d0*/  @!P0 LDS R19, [R23] ;  /* 0x0000000017138984 */ /* 0x000e220000000800 */
[----:B------:R-:W-:-:S06]  /*13e0*/  ISETP.GE.AND P0, PT, R26, R31, PT ;  /* 0x0000001f1a00720c */ /* 0x000fcc0003f06270 */
[----:B0-----:R-:W-:-:S04]  /*13f0*/  @!P1 VIMNMX.U32 R18, PT, PT, R18, R19, PT ;  /* 0x0000001312129248 */ /* 0x001fc80003fe0000 */
[----:B------:R-:W-:Y:S01]  /*1400*/  SEL R19, R18, R19, !P0 ;  /* 0x0000001312137207 */ /* 0x000fe20004000000 */
[----:B------:R-:W-:Y:S06]  /*1410*/  @!P2 BRA `(.L_x_11) ;  /* 0xfffffff400cca947 */ /* 0x000fec000383ffff */
[----:B------:R-:W-:Y:S05]  /*1420*/  BSYNC B0 ;  /* 0x0000000000007941 */ /* 0x000fea0003800000 */
.L_x_6:
[----:B------:R-:W0:Y:S08]  /*1430*/  MATCH.ANY R15, R6 ;  /* 0x00000000060f73a1 */ /* 0x000e3000000e8000 */
[----:B------:R-:W1:Y:S01]  /*1440*/  REDUX.OR UR6, R6 ;  /* 0x00000000060673c4 */ /* 0x000e620000004000 */
[----:B------:R-:W-:Y:S02]  /*1450*/  VOTEU.ANY UR7, UPT, PT ;  /* 0x0000000000077886 */ /* 0x000fe400038e0100 */
[----:B0-----:R-:W-:-:S13]  /*1460*/  LOP3.LUT P0, RZ, R6, UR7, R15, 0x40, !PT ;  /* 0x0000000706ff7c12 */ /* 0x001fda000f80400f */
[----:B-1----:R-:W-:Y:S05]  /*1470*/  @!P0 BRA.DIV UR6, `(.L_x_12) ;  /* 0x000001ea06448947 */ /* 0x002fea000b800000 */
[----:B------:R-:W-:Y:S01]  /*1480*/  NOP ;  /* 0x0000000000007918 */ /* 0x000fe20000000000 */
.L_x_179:
[CC--:B------:R-:W-:Y:S01]  /*1490*/  ISETP.GE.AND P0, PT, R2.reuse, R3.reuse, PT ;  /* 0x000000030200720c */ /* 0x0c0fe20003f06270 */
[----:B------:R-:W-:Y:S01]  /*14a0*/  IMAD.WIDE.U32 R12, R2, 0x4, R12 ;  /* 0x00000004020c7825 */ /* 0x000fe200078e000c */
[-C--:B------:R-:W-:Y:S02]  /*14b0*/  ISETP.GE.AND P1, PT, R0, R3.reuse, PT ;  /* 0x000000030000720c */ /* 0x080fe40003f26270 */
[-C--:B------:R-:W-:Y:S02]  /*14c0*/  ISETP.GE.AND P2, PT, R8, R3.reuse, PT ;  /* 0x000000030800720c */ /* 0x080fe40003f46270 */
[-C--:B------:R-:W-:Y:S02]  /*14d0*/  ISETP.GE.AND P3, PT, R10, R3.reuse, PT ;  /* 0x000000030a00720c */ /* 0x080fe40003f66270 */
[-C--:B------:R-:W-:Y:S02]  /*14e0*/  ISETP.GE.AND P4, PT, R14, R3.reuse, PT ;  /* 0x000000030e00720c */ /* 0x080fe40003f86270 */
[----:B------:R-:W-:-:S02]  /*14f0*/  ISETP.GE.AND P5, PT, R20, R3, PT ;  /* 0x000000031400720c */ /* 0x000fc40003fa6270 */
[----:B------:R-:W-:Y:S01]  /*1500*/  ISETP.GE.AND P6, PT, R22, R3, PT ;  /* 0x000000031600720c */ /* 0x000fe20003fc6270 */
[----:B------:R0:W-:Y:S04]  /*1510*/  @!P0 STG.E desc[UR8][R12.64], R21 ;  /* 0x000000150c008986 */ /* 0x0001e8000c101908 */
[----:B------:R0:W-:Y:S04]  /*1520*/  @!P1 STG.E desc[UR8][R12.64+0x4], R5 ;  /* 0x000004050c009986 */ /* 0x0001e8000c101908 */
[----:B------:R0:W-:Y:S04]  /*1530*/  @!P2 STG.E desc[UR8][R12.64+0x8], R11 ;  /* 0x0000080b0c00a986 */ /* 0x0001e8000c101908 */
[----:B------:R0:W-:Y:S04]  /*1540*/  @!P3 STG.E desc[UR8][R12.64+0xc], R7 ;  /* 0x00000c070c00b986 */ /* 0x0001e8000c101908 */
[----:B------:R0:W-:Y:S04]  /*1550*/  @!P4 STG.E desc[UR8][R12.64+0x10], R17 ;  /* 0x000010110c00c986 */ /* 0x0001e8000c101908 */
[----:B------:R0:W-:Y:S01]  /*1560*/  @!P5 STG.E desc[UR8][R12.64+0x14], R9 ;  /* 0x000014090c00d986 */ /* 0x0001e2000c101908 */
[----:B------:R-:W-:Y:S05]  /*1570*/  @P6 EXIT ;  /* 0x000000000000694d */ /* 0x000fea0003800000 */
[----:B------:R-:W-:Y:S01]  /*1580*/  STG.E desc[UR8][R12.64+0x18], R19 ;  /* 0x000018130c007986 */ /* 0x000fe2000c101908 */
[----:B------:R-:W-:Y:S05]  /*1590*/  EXIT ;  /* 0x000000000000794d */ /* 0x000fea0003800000 */
.L_x_0:
[----:B------:R-:W0:Y:S01]  /*15a0*/  LDCU.64 UR4, c[0x0][0x380] ;  /* 0x00007000ff0477ac */ /* 0x000e220008000a00 */
[----:B------:R-:W-:-:S04]  /*15b0*/  ISETP.GT.U32.AND P0, PT, R3, 0x16ff, PT ;  /* 0x000016ff0300780c */ /* 0x000fc80003f04070 */
[----:B------:R-:W-:Y:S02]  /*15c0*/  ISETP.GT.U32.AND.EX P0, PT, R0, RZ, PT, P0 ;  /* 0x000000ff0000720c */ /* 0x000fe40003f04100 */
[----:B0-----:R-:W-:-:S04]  /*15d0*/  IADD3 R19, P1, PT, R9, UR4, RZ ;  /* 0x0000000409137c10 */ /* 0x001fc8000ff3e0ff */
[----:B------:R-:W-:-:S07]  /*15e0*/  IADD3.X R18, PT, PT, R6, UR5, RZ, P1, !PT ;  /* 0x0000000506127c10 */ /* 0x000fce0008ffe4ff */
[----:B------:R-:W-:Y:S05]  /*15f0*/  @P0 BRA `(.L_x_13) ;  /* 0x0000003400b40947 */ /* 0x000fea0003800000 */
[----:B------:R-:W0:Y:S01]  /*1600*/  S2R R0, SR_TID.X ;  /* 0x0000000000007919 */ /* 0x000e220000002100 */
[----:B------:R-:W-:Y:S02]  /*1610*/  IMAD.MOV.U32 R7, RZ, RZ, -0x1 ;  /* 0xffffffffff077424 */ /* 0x000fe400078e00ff */
[----:B------:R-:W-:Y:S02]  /*1620*/  IMAD.MOV.U32 R9, RZ, RZ, -0x1 ;  /* 0xffffffffff097424 */ /* 0x000fe400078e00ff */
[----:B------:R-:W-:Y:S02]  /*1630*/  IMAD.MOV.U32 R15, RZ, RZ, -0x1 ;  /* 0xffffffffff0f7424 */ /* 0x000fe400078e00ff */
[C---:B0-----:R-:W-:Y:S01]  /*1640*/  VIADD R2, R0.reuse, 0x100 ;  /* 0x0000010000027836 */ /* 0x041fe20000000000 */
[CC--:B------:R-:W-:Y:S01]  /*1650*/  ISETP.GE.U32.AND P6, PT, R0.reuse, R3.reuse, PT ;  /* 0x000000030000720c */ /* 0x0c0fe20003fc6070 */
[C---:B------:R-:W-:Y:S01]  /*1660*/  VIADD R4, R0.reuse, 0x200 ;  /* 0x0000020000047836 */ /* 0x040fe20000000000 */
[C---:B------:R-:W-:Y:S01]  /*1670*/  LOP3.LUT R8, R0.reuse, 0x400, RZ, 0xfc, !PT ;  /* 0x0000040000087812 */ /* 0x040fe200078efcff */
[----:B------:R-:W-:Y:S01]  /*1680*/  IMAD.SHL.U32 R6, R0, 0x4, RZ ;  /* 0x0000000400067824 */ /* 0x000fe200078e00ff */
[-C--:B------:R-:W-:Y:S01]  /*1690*/  ISETP.GE.U32.AND P0, PT, R2, R3.reuse, PT ;  /* 0x000000030200720c */ /* 0x080fe20003f06070 */
[----:B------:R-:W-:Y:S01]  /*16a0*/  VIADD R2, R0, 0x300 ;  /* 0x0000030000027836 */ /* 0x000fe20000000000 */
[----:B------:R-:W-:-:S02]  /*16b0*/  ISETP.GE.U32.AND P1, PT, R4, R3, PT ;  /* 0x000000030400720c */ /* 0x000fc40003f26070 */
[----:B------:R-:W-:Y:S02]  /*16c0*/  IADD3 R4, P4, PT, R6, R19, RZ ;  /* 0x0000001306047210 */ /* 0x000fe40007f9e0ff */
[-C--:B------:R-:W-:Y:S01]  /*16d0*/  ISETP.GE.U32.AND P2, PT, R2, R3.reuse, PT ;  /* 0x000000030200720c */ /* 0x080fe20003f46070 */
[----:B------:R-:W-:Y:S01]  /*16e0*/  VIADD R2, R0, 0x500 ;  /* 0x0000050000027836 */ /* 0x000fe20000000000 */
[-C--:B------:R-:W-:Y:S01]  /*16f0*/  ISETP.GE.U32.AND P3, PT, R8, R3.reuse, PT ;  /* 0x000000030800720c */ /* 0x080fe20003f66070 */
[----:B------:R-:W-:Y:S02]  /*1700*/  IMAD.X R5, RZ, RZ, R18, P4 ;  /* 0x000000ffff057224 */ /* 0x000fe400020e0612 */
[----:B------:R-:W-:Y:S01]  /*1710*/  VIADD R8, R0, 0x600 ;  /* 0x0000060000087836 */ /* 0x000fe20000000000 */
[-C--:B------:R-:W-:Y:S01]  /*1720*/  ISETP.GE.U32.AND P4, PT, R2, R3.reuse, PT ;  /* 0x000000030200720c */ /* 0x080fe20003f86070 */
[----:B------:R-:W-:Y:S01]  /*1730*/  VIADD R2, R0, 0x700 ;  /* 0x0000070000027836 */ /* 0x000fe20000000000 */
[----:B------:R-:W2:Y:S01]  /*1740*/  @!P6 LDG.E R7, desc[UR8][R4.64] ;  /* 0x000000080407e981 */ /* 0x000ea2000c1e1900 */
[----:B------:R-:W-:Y:S01]  /*1750*/  IMAD.MOV.U32 R17, RZ, RZ, -0x1 ;  /* 0xffffffffff117424 */ /* 0x000fe200078e00ff */
[----:B------:R-:W-:-:S02]  /*1760*/  ISETP.GE.U32.AND P5, PT, R8, R3, PT ;  /* 0x000000030800720c */ /* 0x000fc40003fa6070 */
[----:B------:R-:W-:Y:S01]  /*1770*/  ISETP.GE.U32.AND P6, PT, R2, R3, PT ;  /* 0x000000030200720c */ /* 0x000fe20003fc6070 */
[----:B------:R-:W3:Y:S01]  /*1780*/  @!P0 LDG.E R9, desc[UR8][R4.64+0x400] ;  /* 0x0004000804098981 */ /* 0x000ee2000c1e1900 */
[----:B------:R-:W-:-:S03]  /*1790*/  LOP3.LUT R2, R0, 0x800, RZ, 0xfc, !PT ;  /* 0x0000080000027812 */ /* 0x000fc600078efcff */
[----:B------:R-:W4:Y:S01]  /*17a0*/  @!P2 LDG.E R15, desc[UR8][R4.64+0xc00] ;  /* 0x000c0008040fa981 */ /* 0x000f22000c1e1900 */
[-C--:B------:R-:W-:Y:S01]  /*17b0*/  ISETP.GE.U32.AND P0, PT, R2, R3.reuse, PT ;  /* 0x000000030200720c */ /* 0x080fe20003f06070 */
[----:B------:R-:W-:Y:S02]  /*17c0*/  VIADD R2, R0, 0xa00 ;  /* 0x00000a0000027836 */ /* 0x000fe40000000000 */
[----:B------:R-:W-:Y:S01]  /*17d0*/  IMAD.MOV.U32 R11, RZ, RZ, -0x1 ;  /* 0xffffffffff0b7424 */ /* 0x000fe200078e00ff */
[----:B------:R-:W5:Y:S02]  /*17e0*/  @!P3 LDG.E R17, desc[UR8][R4.64+0x1000] ;  /* 0x001000080411b981 */ /* 0x000f64000c1e1900 */
[-C--:B------:R-:W-:Y:S01]  /*17f0*/  ISETP.GE.U32.AND P2, PT, R2, R3.reuse, PT ;  /* 0x000000030200720c */ /* 0x080fe20003f46070 */
[C---:B------:R-:W-:Y:S02]  /*1800*/  VIADD R2, R0.reuse, 0xb00 ;  /* 0x00000b0000027836 */ /* 0x040fe40000000000 */
[----:B------:R-:W-:Y:S01]  /*1810*/  VIADD R8, R0, 0x900 ;  /* 0x0000090000087836 */ /* 0x000fe20000000000 */
[----:B------:R-:W5:Y:S01]  /*1820*/  @!P1 LDG.E R11, desc[UR8][R4.64+0x800] ;  /* 0x00080008040b9981 */ /* 0x000f62000c1e1900 */
[----:B------:R-:W-:Y:S01]  /*1830*/  IMAD.MOV.U32 R21, RZ, RZ, -0x1 ;  /* 0xffffffffff157424 */ /* 0x000fe200078e00ff */
[-C--:B------:R-:W-:Y:S01]  /*1840*/  ISETP.GE.U32.AND P3, PT, R2, R3.reuse, PT ;  /* 0x000000030200720c */ /* 0x080fe20003f66070 */
[----:B------:R-:W-:Y:S01]  /*1850*/  VIADD R2, R0, 0xd00 ;  /* 0x00000d0000027836 */ /* 0x000fe20000000000 */
[----:B------:R-:W-:Y:S01]  /*1860*/  ISETP.GE.U32.AND P1, PT, R8, R3, PT ;  /* 0x000000030800720c */ /* 0x000fe20003f26070 */
[----:B------:R-:W-:-:S02]  /*1870*/  IMAD.MOV.U32 R23, RZ, RZ, -0x1 ;  /* 0xffffffffff177424 */ /* 0x000fc400078e00ff */
[----:B------:R-:W5:Y:S01]  /*1880*/  @!P5 LDG.E R21, desc[UR8][R4.64+0x1800] ;  /* 0x001800080415d981 */ /* 0x000f62000c1e1900 */
[-C--:B------:R-:W-:Y:S01]  /*1890*/  ISETP.GE.U32.AND P5, PT, R2, R3.reuse, PT ;  /* 0x000000030200720c */ /* 0x080fe20003fa6070 */
[C---:B------:R-:W-:Y:S02]  /*18a0*/  VIADD R2, R0.reuse, 0xe00 ;  /* 0x00000e0000027836 */ /* 0x040fe40000000000 */
[----:B------:R-:W-:Y:S01]  /*18b0*/  IMAD.MOV.U32 R19, RZ, RZ, -0x1 ;  /* 0xffffffffff137424 */ /* 0x000fe200078e00ff */
[----:B------:R-:W-:Y:S01]  /*18c0*/  LOP3.LUT R8, R0, 0xc00, RZ, 0xfc, !PT ;  /* 0x00000c0000087812 */ /* 0x000fe200078efcff */
[----:B------:R-:W-:Y:S01]  /*18d0*/  IMAD.MOV.U32 R27, RZ, RZ, -0x1 ;  /* 0xffffffffff1b7424 */ /* 0x000fe200078e00ff */
[----:B------:R-:W5:Y:S01]  /*18e0*/  @!P6 LDG.E R23, desc[UR8][R4.64+0x1c00] ;  /* 0x001c00080417e981 */ /* 0x000f62000c1e1900 */
[-C--:B------:R-:W-:Y:S02]  /*18f0*/  ISETP.GE.U32.AND P6, PT, R2, R3.reuse, PT ;  /* 0x000000030200720c */ /* 0x080fe40003fc6070 */
[----:B------:R-:W-:Y:S01]  /*1900*/  LOP3.LUT R2, R0, 0x1000, RZ, 0xfc, !PT ;  /* 0x0000100000027812 */ /* 0x000fe200078efcff */
[----:B------:R-:W5:Y:S01]  /*1910*/  @!P4 LDG.E R19, desc[UR8][R4.64+0x1400] ;  /* 0x001400080413c981 */ /* 0x000f62000c1e1900 */
[----:B------:R-:W-:Y:S01]  /*1920*/  ISETP.GE.U32.AND P4, PT, R8, R3, PT ;  /* 0x000000030800720c */ /* 0x000fe20003f86070 */
[----:B------:R-:W-:-:S02]  /*1930*/  IMAD.MOV.U32 R29, RZ, RZ, -0x1 ;  /* 0xffffffffff1d7424 */ /* 0x000fc400078e00ff */
[----:B------:R-:W5:Y:S01]  /*1940*/  @!P1 LDG.E R27, desc[UR8][R4.64+0x2400] ;  /* 0x00240008041b9981 */ /* 0x000f62000c1e1900 */
[-C--:B------:R-:W-:Y:S01]  /*1950*/  ISETP.GE.U32.AND P1, PT, R2, R3.reuse, PT ;  /* 0x000000030200720c */ /* 0x080fe20003f26070 */
[C---:B------:R-:W-:Y:S02]  /*1960*/  VIADD R2, R0.reuse, 0x1100 ;  /* 0x0000110000027836 */ /* 0x040fe40000000000 */
[----:B------:R-:W-:Y:S01]  /*1970*/  IMAD.MOV.U32 R25, RZ, RZ, -0x1 ;  /* 0xffffffffff197424 */ /* 0x000fe200078e00ff */
[----:B------:R-:W5:Y:S01]  /*1980*/  @!P2 LDG.E R29, desc[UR8][R4.64+0x2800] ;  /* 0x00280008041da981 */ /* 0x000f62000c1e1900 */
[----:B------:R-:W-:Y:S01]  /*1990*/  VIADD R8, R0, 0xf00 ;  /* 0x00000f0000087836 */ /* 0x000fe20000000000 */
[-C--:B------:R-:W-:Y:S01]  /*19a0*/  ISETP.GE.U32.AND P2, PT, R2, R3.reuse, PT ;  /* 0x000000030200720c */ /* 0x080fe20003f46070 */
[----:B------:R-:W-:Y:S02]  /*19b0*/  IMAD.MOV.U32 R33, RZ, RZ, -0x1 ;  /* 0xffffffffff217424 */ /* 0x000fe400078e00ff */
[----:B------:R-:W-:Y:S01]  /*19c0*/  VIADD R2, R0, 0x1300 ;  /* 0x0000130000027836 */ /* 0x000fe20000000000 */
[----:B------:R-:W5:Y:S01]  /*19d0*/  @!P0 LDG.E R25, desc[UR8][R4.64+0x2000] ;  /* 0x0020000804198981 */ /* 0x000f62000c1e1900 */
[----:B------:R-:W-:Y:S01]  /*19e0*/  ISETP.GE.U32.AND P0, PT, R8, R3, PT ;  /* 0x000000030800720c */ /* 0x000fe20003f06070 */
[----:B------:R-:W-:-:S02]  /*19f0*/  IMAD.MOV.U32 R31, RZ, RZ, -0x1 ;  /* 0xffffffffff1f7424 */ /* 0x000fc400078e00ff */
[----:B------:R-:W-:Y:S01]  /*1a00*/  IMAD.MOV.U32 R35, RZ, RZ, -0x1 ;  /* 0xffffffffff237424 */ /* 0x000fe200078e00ff */
[----:B------:R-:W5:Y:S01]  /*1a10*/  @!P4 LDG.E R33, desc[UR8][R4.64+0x3000] ;  /* 0x003000080421c981 */ /* 0x000f62000c1e1900 */
[----:B------:R-:W-:Y:S01]  /*1a20*/  VIADD R8, R0, 0x1200 ;  /* 0x0000120000087836 */ /* 0x000fe20000000000 */
[-C--:B------:R-:W-:Y:S02]  /*1a30*/  ISETP.GE.U32.AND P4, PT, R2, R3.reuse, PT ;  /* 0x000000030200720c */ /* 0x080fe40003f86070 */
[----:B------:R-:W-:Y:S01]  /*1a40*/  LOP3.LUT R2, R0, 0x1400, RZ, 0xfc, !PT ;  /* 0x0000140000027812 */ /* 0x000fe200078efcff */
[----:B------:R-:W5:Y:S01]  /*1a50*/  @!P3 LDG.E R31, desc[UR8][R4.64+0x2c00] ;  /* 0x002c0008041fb981 */ /* 0x000f62000c1e1900 */
[----:B------:R-:W-:Y:S01]  /*1a60*/  IMAD.MOV.U32 R37, RZ, RZ, -0x1 ;  /* 0xffffffffff257424 */ /* 0x000fe200078e00ff */
[-C--:B------:R-:W-:Y:S01]  /*1a70*/  ISETP.GE.U32.AND P3, PT, R8, R3.reuse, PT ;  /* 0x000000030800720c */ /* 0x080fe20003f66070 */
[----:B------:R-:W-:Y:S01]  /*1a80*/  IMAD.MOV.U32 R39, RZ, RZ, -0x1 ;  /* 0xffffffffff277424 */ /* 0x000fe200078e00ff */
[----:B------:R-:W5:Y:S01]  /*1a90*/  @!P5 LDG.E R35, desc[UR8][R4.64+0x3400] ;  /* 0x003400080423d981 */ /* 0x000f62000c1e1900 */
[----:B------:R-:W-:Y:S01]  /*1aa0*/  ISETP.GE.U32.AND P5, PT, R2, R3, PT ;  /* 0x000000030200720c */ /* 0x000fe20003fa6070 */
[----:B------:R-:W-:-:S02]  /*1ab0*/  VIADD R8, R0, 0x1500 ;  /* 0x0000150000087836 */ /* 0x000fc40000000000 */
[----:B------:R-:W-:Y:S01]  /*1ac0*/  VIADD R2, R0, 0x1600 ;  /* 0x0000160000027836 */ /* 0x000fe20000000000 */
[----:B------:R-:W5:Y:S02]  /*1ad0*/  @!P6 LDG.E R37, desc[UR8][R4.64+0x3800] ;  /* 0x003800080425e981 */ /* 0x000f64000c1e1900 */
[-C--:B------:R-:W-:Y:S02]  /*1ae0*/  ISETP.GE.U32.AND P6, PT, R8, R3.reuse, PT ;  /* 0x000000030800720c */ /* 0x080fe40003fc6070 */
[----:B------:R-:W5:Y:S01]  /*1af0*/  @!P0 LDG.E R39, desc[UR8][R4.64+0x3c00] ;  /* 0x003c000804278981 */ /* 0x000f62000c1e1900 */
[----:B------:R-:W-:Y:S01]  /*1b00*/  ISETP.GE.U32.AND P0, PT, R2, R3, PT ;  /* 0x000000030200720c */ /* 0x000fe20003f06070 */
[----:B------:R-:W-:Y:S02]  /*1b10*/  IMAD.MOV.U32 R41, RZ, RZ, -0x1 ;  /* 0xffffffffff297424 */ /* 0x000fe400078e00ff */
[----:B------:R-:W-:Y:S02]  /*1b20*/  IMAD.MOV.U32 R43, RZ, RZ, -0x1 ;  /* 0xffffffffff2b7424 */ /* 0x000fe400078e00ff */
[----:B------:R-:W-:-:S02]  /*1b30*/  IMAD.MOV.U32 R45, RZ, RZ, -0x1 ;  /* 0xffffffffff2d7424 */ /* 0x000fc400078e00ff */
[----:B------:R-:W-:Y:S01]  /*1b40*/  IMAD.MOV.U32 R47, RZ, RZ, -0x1 ;  /* 0xffffffffff2f7424 */ /* 0x000fe200078e00ff */
[----:B------:R-:W5:Y:S01]  /*1b50*/  @!P1 LDG.E R41, desc[UR8][R4.64+0x4000] ;  /* 0x0040000804299981 */ /* 0x000f62000c1e1900 */
[----:B------:R-:W-:Y:S02]  /*1b60*/  IMAD.MOV.U32 R49, RZ, RZ, -0x1 ;  /* 0xffffffffff317424 */ /* 0x000fe400078e00ff */
[----:B------:R-:W-:Y:S01]  /*1b70*/  IMAD.MOV.U32 R51, RZ, RZ, -0x1 ;  /* 0xffffffffff337424 */ /* 0x000fe200078e00ff */
[----:B------:R-:W5:Y:S01]  /*1b80*/  @!P2 LDG.E R43, desc[UR8][R4.64+0x4400] ;  /* 0x00440008042ba981 */ /* 0x000f62000c1e1900 */
[----:B------:R-:W-:-:S03]  /*1b90*/  IMAD.MOV.U32 R53, RZ, RZ, -0x1 ;  /* 0xffffffffff357424 */ /* 0x000fc600078e00ff */
[----:B------:R-:W5:Y:S04]  /*1ba0*/  @!P3 LDG.E R45, desc[UR8][R4.64+0x4800] ;  /* 0x00480008042db981 */ /* 0x000f68000c1e1900 */
[----:B------:R-:W5:Y:S04]  /*1bb0*/  @!P4 LDG.E R47, desc[UR8][R4.64+0x4c00] ;  /* 0x004c0008042fc981 */ /* 0x000f68000c1e1900 */
[----:B------:R-:W5:Y:S04]  /*1bc0*/  @!P5 LDG.E R49, desc[UR8][R4.64+0x5000] ;  /* 0x005000080431d981 */ /* 0x000f68000c1e1900 */
[----:B------:R-:W5:Y:S04]  /*1bd0*/  @!P6 LDG.E R51, desc[UR8][R4.64+0x5400] ;  /* 0x005400080433e981 */ /* 0x000f68000c1e1900 */
[----:B------:R0:W5:Y:S01]  /*1be0*/  @!P0 LDG.E R53, desc[UR8][R4.64+0x5800] ;  /* 0x0058000804358981 */ /* 0x000162000c1e1900 */
[----:B------:R-:W1:Y:S01]  /*1bf0*/  S2UR UR5, SR_CgaCtaId ;  /* 0x00000000000579c3 */ /* 0x000e620000008800 */
[----:B------:R-:W-:-:S02]  /*1c00*/  UMOV UR4, 0x400 ;  /* 0x0000040000047882 */ /* 0x000fc40000000000 */
[----:B-1----:R-:W-:-:S06]  /*1c10*/  ULEA UR5, UR5, UR4, 0x18 ;  /* 0x0000000405057291 */ /* 0x002fcc000f8ec0ff */
[----:B0-----:R-:W-:Y:S01]  /*1c20*/  VIADD R5, R6, UR5 ;  /* 0x0000000506057c36 */ /* 0x001fe20008000000 */
[----:B------:R-:W0:Y:S01]  /*1c30*/  S2R R36, SR_LANEID ;  /* 0x0000000000247919 */ /* 0x000e220000000000 */
[----:B------:R-:W-:Y:S01]  /*1c40*/  IMAD.MOV.U32 R38, RZ, RZ, RZ ;  /* 0x000000ffff267224 */ /* 0x000fe200078e00ff */
[----:B------:R-:W-:Y:S01]  /*1c50*/  UMOV UR4, URZ ;  /* 0x000000ff00047c82 */ /* 0x000fe20008000000 */
[----:B--2---:R1:W-:Y:S04]  /*1c60*/  STS [R6+UR5], R7 ;  /* 0x0000000706007988 */ /* 0x0043e80008000805 */
[----:B---3--:R2:W-:Y:S04]  /*1c70*/  STS [R6+UR5+0x400], R9 ;  /* 0x0004000906007988 */ /* 0x0085e80008000805 */
[----:B----4-:R2:W-:Y:S04]  /*1c80*/  STS [R6+UR5+0xc00], R15 ;  /* 0x000c000f06007988 */ /* 0x0105e80008000805 */
[----:B-----5:R2:W-:Y:S04]  /*1c90*/  STS [R6+UR5+0x1000], R17 ;  /* 0x0010001106007988 */ /* 0x0205e80008000805 */
[----:B------:R2:W-:Y:S04]  /*1ca0*/  STS [R6+UR5+0x800], R11 ;  /* 0x0008000b06007988 */ /* 0x0005e80008000805 */
        /* <DEDUP_REMOVED lines=17> */
[----:B------:R2:W-:Y:S01]  /*1dc0*/  STS [R6+UR5+0x5800], R53 ;  /* 0x0058003506007988 */ /* 0x0005e20008000805 */
[C---:B-1----:R-:W-:Y:S01]  /*1dd0*/  IMAD R7, R0.reuse, 0x58, R5 ;  /* 0x0000005800077824 */ /* 0x042fe200078e0205 */
[----:B------:R-:W-:Y:S01]  /*1de0*/  BAR.SYNC.DEFER_BLOCKING 0x0 ;  /* 0x0000000000007b1d */ /* 0x000fe20000010000 */
[----:B------:R-:W-:-:S05]  /*1df0*/  LEA R5, R0, UR5, 0x2 ;  /* 0x0000000500057c11 */ /* 0x000fca000f8e10ff */
[C---:B------:R-:W-:Y:S01]  /*1e00*/  IMAD R5, R0.reuse, 0x58, R5 ;  /* 0x0000005800057824 */ /* 0x040fe200078e0205 */
[----:B------:R2:W1:Y:S04]  /*1e10*/  LDS R2, [R7] ;  /* 0x0000000007027984 */ /* 0x0004680000000800 */
[----:B------:R2:W3:Y:S04]  /*1e20*/  LDS R14, [R7+0x4] ;  /* 0x00000400070e7984 */ /* 0x0004e80000000800 */
[----:B------:R2:W4:Y:S04]  /*1e30*/  LDS R15, [R7+0x8] ;  /* 0x00000800070f7984 */ /* 0x0005280000000800 */
[----:B------:R2:W0:Y:S04]  /*1e40*/  LDS R16, [R7+0xc] ;  /* 0x00000c0007107984 */ /* 0x0004280000000800 */
        /* <DEDUP_REMOVED lines=18> */
[----:B------:R2:W0:Y:S01]  /*1f70*/  LDS R35, [R7+0x58] ;  /* 0x0000580007237984 */ /* 0x0004220000000800 */
[----:B------:R-:W-:-:S04]  /*1f80*/  IMAD R5, R0, -0x58, R5 ;  /* 0xffffffa800057824 */ /* 0x000fc800078e0205 */
[----:B------:R-:W-:Y:S01]  /*1f90*/  IMAD R4, R0, 0x80, R5 ;  /* 0x0000008000047824 */ /* 0x000fe200078e0205 */
[----:B-1-34-:R-:W-:Y:S06]  /*1fa0*/  BAR.SYNC.DEFER_BLOCKING 0x0 ;  /* 0x0000000000007b1d */ /* 0x01afec0000010000 */
.L_x_15:
[----:B--23--:R-:W-:Y:S01]  /*1fb0*/  IMAD.MOV.U32 R7, RZ, RZ, 0x20 ;  /* 0x00000020ff077424 */ /* 0x00cfe200078e00ff */
[----:B------:R-:W-:Y:S01]  /*1fc0*/  STS [R5], RZ ;  /* 0x000000ff05007388 */ /* 0x000fe20000000800 */
[----:B0-----:R-:W-:Y:S01]  /*1fd0*/  SHF.R.U32.HI R9, RZ, UR4, R15 ;  /* 0x00000004ff097c19 */ /* 0x001fe2000801160f */
[----:B------:R-:W1:Y:S01]  /*1fe0*/  S2UR UR7, SR_CgaCtaId ;  /* 0x00000000000779c3 */ /* 0x000e620000008800 */
[----:B0-----:R-:W-:Y:S01]  /*1ff0*/  ISETP.NE.AND P1, PT, R36, 0x1f, PT ;  /* 0x0000001f2400780c */ /* 0x001fe20003f25270 */
[----:B------:R-:W-:Y:S01]  /*2000*/  STS [R5+0x400], RZ ;  /* 0x000400ff05007388 */ /* 0x000fe20000000800 */
[----:B------:R-:W-:Y:S01]  /*2010*/  VIADDMNMX.U32 R6, R38, R7, 0x6, PT ;  /* 0x0000000626067446 */ /* 0x000fe20003800007 */
[----:B------:R-:W-:Y:S01]  /*2020*/  UMOV UR6, 0x400 ;  /* 0x0000040000067882 */ /* 0x000fe20000000000 */
[----:B------:R-:W-:Y:S01]  /*2030*/  SHF.R.U32.HI R7, RZ, UR4, R2 ;  /* 0x00000004ff077c19 */ /* 0x000fe20008011602 */
[----:B------:R-:W-:Y:S01]  /*2040*/  STS [R5+0x800], RZ ;  /* 0x000800ff05007388 */ /* 0x000fe20000000800 */
[----:B------:R-:W-:Y:S01]  /*2050*/  BMSK R6, RZ, R6 ;  /* 0x00000006ff06721b */ /* 0x000fe20000000000 */
[----:B------:R-:W-:-:S02]  /*2060*/  UISETP.GE.U32.AND UP0, UPT, UR4, 0x1a, UPT ;  /* 0x0000001a0400788c */ /* 0x000fc4000bf06070 */
[----:B------:R-:W-:Y:S01]  /*2070*/  STS [R5+0xc00], RZ ;  /* 0x000c00ff05007388 */ /* 0x000fe20000000800 */
[C---:B------:R-:W-:Y:S02]  /*2080*/  LOP3.LUT R7, R6.reuse, R7, RZ, 0xc0, !PT ;  /* 0x0000000706077212 */ /* 0x040fe400078ec0ff */
[----:B------:R-:W-:Y:S01]  /*2090*/  LOP3.LUT R9, R6, R9, RZ, 0xc0, !PT ;  /* 0x0000000906097212 */ /* 0x000fe200078ec0ff */
[----:B------:R-:W-:Y:S01]  /*20a0*/  STS [R5+0x1000], RZ ;  /* 0x001000ff05007388 */ /* 0x000fe20000000800 */
[----:B------:R-:W-:Y:S01]  /*20b0*/  @!P1 SHF.R.U32.HI R0, RZ, 0x3, R0 ;  /* 0x00000003ff009819 */ /* 0x000fe20000011600 */
[----:B------:R-:W-:Y:S01]  /*20c0*/  IMAD.SHL.U32 R8, R7, 0x400, RZ ;  /* 0x0000040007087824 */ /* 0x000fe200078e00ff */
[----:B------:R-:W-:Y:S01]  /*20d0*/  SHF.R.U32.HI R7, RZ, 0x4, R7 ;  /* 0x00000004ff077819 */ /* 0x000fe20000011607 */
[----:B------:R-:W-:Y:S01]  /*20e0*/  STS [R5+0x1400], RZ ;  /* 0x001400ff05007388 */ /* 0x000fe20000000800 */
[----:B------:R-:W-:Y:S02]  /*20f0*/  @!P1 LOP3.LUT R113, R0, 0x7c, RZ, 0xc0, !PT ;  /* 0x0000007c00719812 */ /* 0x000fe400078ec0ff */
[----:B------:R-:W-:Y:S01]  /*2100*/  LOP3.LUT R8, R8, 0x7c00, RZ, 0xc0, !PT ;  /* 0x00007c0008087812 */ /* 0x000fe200078ec0ff */
[----:B------:R-:W-:Y:S01]  /*2110*/  STS [R5+0x1800], RZ ;  /* 0x001800ff05007388 */ /* 0x000fe20000000800 */
[----:B------:R-:W-:-:S03]  /*2120*/  LOP3.LUT R7, R7, 0xffffffe, RZ, 0xc0, !PT ;  /* 0x0ffffffe07077812 */ /* 0x000fc600078ec0ff */
[----:B------:R-:W-:Y:S01]  /*2130*/  STS [R5+0x1c00], RZ ;  /* 0x001c00ff05007388 */ /* 0x000fe20000000800 */
[----:B------:R-:W-:Y:S02]  /*2140*/  IADD3 R40, PT, PT, R7, R5, R8 ;  /* 0x0000000507287210 */ /* 0x000fe40007ffe008 */
[----:B------:R-:W-:Y:S01]  /*2150*/  SHF.R.U32.HI R7, RZ, UR4, R14 ;  /* 0x00000004ff077c19 */ /* 0x000fe2000801160e */
[----:B------:R-:W-:Y:S03]  /*2160*/  STS [R5+0x2000], RZ ;  /* 0x002000ff05007388 */ /* 0x000fe60000000800 */
[----:B------:R-:W-:Y:S01]  /*2170*/  LOP3.LUT R7, R6, R7, RZ, 0xc0, !PT ;  /* 0x0000000706077212 */ /* 0x000fe200078ec0ff */
[----:B------:R-:W-:Y:S04]  /*2180*/  STS [R5+0x2400], RZ ;  /* 0x002400ff05007388 */ /* 0x000fe80000000800 */
[----:B------:R-:W-:Y:S01]  /*2190*/  STS [R5+0x2800], RZ ;  /* 0x002800ff05007388 */ /* 0x000fe20000000800 */
[----:B------:R-:W-:Y:S01]  /*21a0*/  IMAD.SHL.U32 R8, R7, 0x400, RZ ;  /* 0x0000040007087824 */ /* 0x000fe200078e00ff */
[----:B------:R-:W-:-:S02]  /*21b0*/  SHF.R.U32.HI R7, RZ, 0x4, R7 ;  /* 0x00000004ff077819 */ /* 0x000fc40000011607 */
[----:B------:R-:W-:Y:S02]  /*21c0*/  STS [R5+0x2c00], RZ ;  /* 0x002c00ff05007388 */ /* 0x000fe40000000800 */
[----:B------:R-:W-:Y:S02]  /*21d0*/  LOP3.LUT R8, R8, 0x7c00, RZ, 0xc0, !PT ;  /* 0x00007c0008087812 */ /* 0x000fe400078ec0ff */
[----:B------:R-:W-:Y:S01]  /*21e0*/  STS [R5+0x3000], RZ ;  /* 0x003000ff05007388 */ /* 0x000fe20000000800 */
[----:B------:R-:W-:-:S03]  /*21f0*/  LOP3.LUT R41, R7, 0xffffffe, RZ, 0xc0, !PT ;  /* 0x0ffffffe07297812 */ /* 0x000fc600078ec0ff */
[----:B------:R-:W-:Y:S01]  /*2200*/  STS [R5+0x3400], RZ ;  /* 0x003400ff05007388 */ /* 0x000fe20000000800 */
[----:B------:R-:W-:Y:S01]  /*2210*/  IADD3 R41, PT, PT, R41, R5, R8 ;  /* 0x0000000529297210 */ /* 0x000fe20007ffe008 */
[----:B------:R-:W-:Y:S01]  /*2220*/  IMAD.SHL.U32 R8, R9, 0x400, RZ ;  /* 0x0000040009087824 */ /* 0x000fe200078e00ff */
[----:B------:R-:W-:Y:S01]  /*2230*/  SHF.R.U32.HI R9, RZ, 0x4, R9 ;  /* 0x00000004ff097819 */ /* 0x000fe20000011609 */
[----:B------:R-:W-:Y:S03]  /*2240*/  STS [R5+0x3800], RZ ;  /* 0x003800ff05007388 */ /* 0x000fe60000000800 */
[----:B------:R-:W-:Y:S01]  /*2250*/  LOP3.LUT R10, R8, 0x7c00, RZ, 0xc0, !PT ;  /* 0x00007c00080a7812 */ /* 0x000fe200078ec0ff */
[----:B------:R-:W-:Y:S01]  /*2260*/  STS [R5+0x3c00], RZ ;  /* 0x003c00ff05007388 */ /* 0x000fe20000000800 */
[----:B------:R-:W-:-:S03]  /*2270*/  LOP3.LUT R9, R9, 0xffffffe, RZ, 0xc0, !PT ;  /* 0x0ffffffe09097812 */ /* 0x000fc600078ec0ff */
[----:B------:R-:W-:Y:S01]  /*2280*/  STS [R5+0x4000], RZ ;  /* 0x004000ff05007388 */ /* 0x000fe20000000800 */
[----:B------:R-:W-:-:S03]  /*2290*/  IADD3 R43, PT, PT, R9, R5, R10 ;  /* 0x00000005092b7210 */ /* 0x000fc60007ffe00a */
[----:B------:R-:W-:Y:S04]  /*22a0*/  STS [R5+0x4400], RZ ;  /* 0x004400ff05007388 */ /* 0x000fe80000000800 */
        /* <DEDUP_REMOVED lines=15> */
[----:B------:R-:W0:Y:S01]  /*23a0*/  LDS.U16 R39, [R40] ;  /* 0x0000000028277984 */ /* 0x000e220000000400 */
[----:B------:R-:W2:Y:S02]  /*23b0*/  S2R R0, SR_TID.X ;  /* 0x0000000000007919 */ /* 0x000ea40000002100 */
[----:B--2---:R-:W-:Y:S01]  /*23c0*/  SHF.R.U32.HI R115, RZ, 0x5, R0 ;  /* 0x00000005ff737819 */ /* 0x004fe20000011600 */
[----:B0-----:R-:W-:-:S03]  /*23d0*/  VIADD R7, R39, 0x1 ;  /* 0x0000000127077836 */ /* 0x001fc60000000000 */
[C---:B------:R-:W-:Y:S02]  /*23e0*/  ISETP.NE.AND P4, PT, R115.reuse, 0x6, PT ;  /* 0x000000067300780c */ /* 0x040fe40003f85270 */
[----:B------:R-:W-:Y:S01]  /*23f0*/  ISETP.NE.AND P3, PT, R115, 0x7, PT ;  /* 0x000000077300780c */ /* 0x000fe20003f65270 */
[----:B------:R0:W-:Y:S04]  /*2400*/  STS.U16 [R40], R7 ;  /* 0x0000000728007388 */ /* 0x0001e80000000400 */
[----:B------:R-:W2:Y:S01]  /*2410*/  LDS.U16 R42, [R41] ;  /* 0x00000000292a7984 */ /* 0x000ea20000000400 */
[----:B0-----:R-:W-:-:S04]  /*2420*/  SHF.R.U32.HI R7, RZ, UR4, R16 ;  /* 0x00000004ff077c19 */ /* 0x001fc80008011610 */
[----:B------:R-:W-:-:S05]  /*2430*/  LOP3.LUT R7, R6, R7, RZ, 0xc0, !PT ;  /* 0x0000000706077212 */ /* 0x000fca00078ec0ff */
[----:B------:R-:W-:Y:S01]  /*2440*/  IMAD.SHL.U32 R9, R7, 0x400, RZ ;  /* 0x0000040007097824 */ /* 0x000fe200078e00ff */
[----:B------:R-:W-:-:S04]  /*2450*/  SHF.R.U32.HI R7, RZ, 0x4, R7 ;  /* 0x00000004ff077819 */ /* 0x000fc80000011607 */
[----:B------:R-:W-:Y:S02]  /*2460*/  LOP3.LUT R46, R9, 0x7c00, RZ, 0xc0, !PT ;  /* 0x00007c00092e7812 */ /* 0x000fe400078ec0ff */
[----:B------:R-:W-:-:S04]  /*2470*/  LOP3.LUT R7, R7, 0xffffffe, RZ, 0xc0, !PT ;  /* 0x0ffffffe07077812 */ /* 0x000fc800078ec0ff */
[----:B------:R-:W-:Y:S02]  /*2480*/  IADD3 R45, PT, PT, R7, R5, R46 ;  /* 0x00000005072d7210 */ /* 0x000fe40007ffe02e */
[----:B------:R-:W-:-:S04]  /*2490*/  SHF.R.U32.HI R7, RZ, UR4, R17 ;  /* 0x00000004ff077c19 */ /* 0x000fc80008011611 */
[----:B------:R-:W-:Y:S01]  /*24a0*/  LOP3.LUT R7, R6, R7, RZ, 0xc0, !PT ;  /* 0x0000000706077212 */ /* 0x000fe200078ec0ff */
[----:B--2---:R-:W-:-:S05]  /*24b0*/  VIADD R8, R42, 0x1 ;  /* 0x000000012a087836 */ /* 0x004fca0000000000 */
[----:B------:R0:W-:Y:S04]  /*24c0*/  STS.U16 [R41], R8 ;  /* 0x0000000829007388 */ /* 0x0001e80000000400 */
[----:B------:R-:W2:Y:S01]  /*24d0*/  LDS.U16 R44, [R43] ;  /* 0x000000002b2c7984 */ /* 0x000ea20000000400 */
[----:B0-----:R-:W-:Y:S01]  /*24e0*/  IMAD.SHL.U32 R8, R7, 0x400, RZ ;  /* 0x0000040007087824 */ /* 0x001fe200078e00ff */
[----:B------:R-:W-:-:S04]  /*24f0*/  SHF.R.U32.HI R7, RZ, 0x4, R7 ;  /* 0x00000004ff077819 */ /* 0x000fc80000011607 */
[----:B------:R-:W-:Y:S02]  /*2500*/  LOP3.LUT R48, R8, 0x7c00, RZ, 0xc0, !PT ;  /* 0x00007c0008307812 */ /* 0x000fe400078ec0ff */
[----:B------:R-:W-:-:S04]  /*2510*/  LOP3.LUT R7, R7, 0xffffffe, RZ, 0xc0, !PT ;  /* 0x0ffffffe07077812 */ /* 0x000fc800078ec0ff */
[----:B------:R-:W-:Y:S02]  /*2520*/  IADD3 R47, PT, PT, R7, R5, R48 ;  /* 0x00000005072f7210 */ /* 0x000fe40007ffe030 */
[----:B------:R-:W-:-:S04]  /*2530*/  SHF.R.U32.HI R7, RZ, UR4, R18 ;  /* 0x00000004ff077c19 */ /* 0x000fc80008011612 */
[----:B------:R-:W-:-:S05]  /*2540*/  LOP3.LUT R7, R6, R7, RZ, 0xc0, !PT ;  /* 0x0000000706077212 */ /* 0x000fca00078ec0ff */
[----:B------:R-:W-:Y:S01]  /*2550*/  IMAD.SHL.U32 R9, R7, 0x400, RZ ;  /* 0x0000040007097824 */ /* 0x000fe200078e00ff */
[----:B------:R-:W-:-:S04]  /*2560*/  SHF.R.U32.HI R7, RZ, 0x4, R7 ;  /* 0x00000004ff077819 */ /* 0x000fc80000011607 */
[----:B------:R-:W-:Y:S02]  /*2570*/  LOP3.LUT R50, R9, 0x7c00, RZ, 0xc0, !PT ;  /* 0x00007c0009327812 */ /* 0x000fe400078ec0ff */
[----:B------:R-:W-:-:S04]  /*2580*/  LOP3.LUT R7, R7, 0xffffffe, RZ, 0xc0, !PT ;  /* 0x0ffffffe07077812 */ /* 0x000fc800078ec0ff */
[----:B------:R-:W-:Y:S01]  /*2590*/  IADD3 R49, PT, PT, R7, R5, R50 ;  /* 0x0000000507317210 */ /* 0x000fe20007ffe032 */
[----:B--2---:R-:W-:Y:S01]  /*25a0*/  VIADD R10, R44, 0x1 ;  /* 0x000000012c0a7836 */ /* 0x004fe20000000000 */
[----:B------:R-:W-:-:S04]  /*25b0*/  SHF.R.U32.HI R7, RZ, UR4, R19 ;  /* 0x00000004ff077c19 */ /* 0x000fc80008011613 */
[----:B------:R-:W-:Y:S01]  /*25c0*/  STS.U16 [R43], R10 ;  /* 0x0000000a2b007388 */ /* 0x000fe20000000400 */
[----:B------:R-:W-:-:S03]  /*25d0*/  LOP3.LUT R7, R6, R7, RZ, 0xc0, !PT ;  /* 0x0000000706077212 */ /* 0x000fc600078ec0ff */
[----:B------:R-:W0:Y:S02]  /*25e0*/  LDS.U16 R46, [R45] ;  /* 0x000000002d2e7984 */ /* 0x000e240000000400 */
[----:B0-----:R-:W-:-:S05]  /*25f0*/  VIADD R8, R46, 0x1 ;  /* 0x000000012e087836 */ /* 0x001fca0000000000 */
        /* <DEDUP_REMOVED lines=151> */
[----:B------:R-:W-:Y:S01]  /*2f70*/  LOP3.LUT R9, R9, 0xffffffe, RZ, 0xc0, !PT ;  /* 0x0ffffffe09097812 */ /* 0x000fe200078ec0ff */
[----:B--2---:R-:W-:-:S05]  /*2f80*/  VIADD R10, R76, 0x1 ;  /* 0x000000014c0a7836 */ /* 0x004fca0000000000 */
[----:B------:R0:W-:Y:S04]  /*2f90*/  STS.U16 [R75], R10 ;  /* 0x0000000a4b007388 */ /* 0x0001e80000000400 */
[----:B------:R-:W2:Y:S01]  /*2fa0*/  LDS.U16 R77, [R78] ;  /* 0x000000004e4d7984 */ /* 0x000ea20000000400 */
[----:B0-----:R-:W-:-:S04]  /*2fb0*/  LOP3.LUT R10, R8, 0x7c00, RZ, 0xc0, !PT ;  /* 0x00007c00080a7812 */ /* 0x001fc800078ec0ff */
[----:B------:R-:W-:Y:S01]  /*2fc0*/  IADD3 R147, PT, PT, R9, R5, R10 ;  /* 0x0000000509937210 */ /* 0x000fe20007ffe00a */
[----:B--2---:R-:W-:-:S05]  /*2fd0*/  VIADD R7, R77, 0x1 ;  /* 0x000000014d077836 */ /* 0x004fca0000000000 */
        /* <DEDUP_REMOVED lines=8> */
[----:B------:R-:W-:Y:S01]  /*3060*/  IADD3 R120, PT, PT, R7, R5, R10 ;  /* 0x0000000507787210 */ /* 0x000fe20007ffe00a */
[----:B--2---:R-:W-:-:S05]  /*3070*/  VIADD R8, R79, 0x1 ;  /* 0x000000014f087836 */ /* 0x004fca0000000000 */
[----:B------:R-:W-:Y:S04]  /*3080*/  STS.U16 [R145], R8 ;  /* 0x0000000891007388 */ /* 0x000fe80000000400 */
[----:B------:R-:W0:Y:S02]  /*3090*/  LDS.U16 R80, [R147] ;  /* 0x0000000093507984 */ /* 0x000e240000000400 */
[----:B0-----:R-:W-:-:S05]  /*30a0*/  VIADD R6, R80, 0x1 ;  /* 0x0000000150067836 */ /* 0x001fca0000000000 */
[----:B------:R-:W-:Y:S04]  /*30b0*/  STS.U16 [R147], R6 ;  /* 0x0000000693007388 */ /* 0x000fe80000000400 */
[----:B------:R-:W0:Y:S02]  /*30c0*/  LDS.U16 R81, [R120] ;  /* 0x0000000078517984 */ /* 0x000e240000000400 */
[----:B0-----:R-:W-:-:S05]  /*30d0*/  VIADD R5, R81, 0x1 ;  /* 0x0000000151057836 */ /* 0x001fca0000000000 */
[----:B------:R-:W-:Y:S01]  /*30e0*/  STS.U16 [R120], R5 ;  /* 0x0000000578007388 */ /* 0x000fe20000000400 */
[----:B------:R-:W-:Y:S06]  /*30f0*/  BAR.SYNC.DEFER_BLOCKING 0x0 ;  /* 0x0000000000007b1d */ /* 0x000fec0000010000 */
[----:B------:R-:W-:Y:S04]  /*3100*/  LDS R82, [R4] ;  /* 0x0000000004527984 */ /* 0x000fe80000000800 */
[----:B------:R-:W0:Y:S04]  /*3110*/  LDS R7, [R4+0x4] ;  /* 0x0000040004077984 */ /* 0x000e280000000800 */
[----:B------:R-:W2:Y:S04]  /*3120*/  LDS R8, [R4+0x8] ;  /* 0x0000080004087984 */ /* 0x000ea80000000800 */
[----:B------:R-:W3:Y:S04]  /*3130*/  LDS R9, [R4+0xc] ;  /* 0x00000c0004097984 */ /* 0x000ee80000000800 */
[----:B------:R-:W4:Y:S04]  /*3140*/  LDS R10, [R4+0x10] ;  /* 0x00001000040a7984 */ /* 0x000f280000000800 */
[----:B------:R-:W5:Y:S04]  /*3150*/  LDS R11, [R4+0x14] ;  /* 0x00001400040b7984 */ /* 0x000f680000000800 */
[----:B------:R-:W1:Y:S04]  /*3160*/  LDS R6, [R4+0x18] ;  /* 0x0000180004067984 */ /* 0x000e680000000800 */
[----:B------:R-:W1:Y:S04]  /*3170*/  LDS R83, [R4+0x1c] ;  /* 0x00001c0004537984 */ /* 0x000e680000000800 */
[----:B------:R-:W1:Y:S04]  /*3180*/  LDS R84, [R4+0x20] ;  /* 0x0000200004547984 */ /* 0x000e680000000800 */
[----:B------:R-:W1:Y:S04]  /*3190*/  LDS R5, [R4+0x24] ;  /* 0x0000240004057984 */ /* 0x000e680000000800 */
[----:B------:R-:W1:Y:S04]  /*31a0*/  LDS R85, [R4+0x28] ;  /* 0x0000280004557984 */ /* 0x000e680000000800 */
[----:B------:R-:W1:Y:S01]  /*31b0*/  LDS R86, [R4+0x2c] ;  /* 0x00002c0004567984 */ /* 0x000e620000000800 */
[----:B0-----:R-:W-:-:S03]  /*31c0*/  IMAD.IADD R87, R82, 0x1, R7 ;  /* 0x0000000152577824 */ /* 0x001fc600078e0207 */
[----:B------:R-:W0:Y:S01]  /*31d0*/  LDS R7, [R4+0x30] ;  /* 0x0000300004077984 */ /* 0x000e220000000800 */
[----:B--2---:R-:W-:-:S03]  /*31e0*/  IMAD.IADD R88, R8, 0x1, R87 ;  /* 0x0000000108587824 */ /* 0x004fc600078e0257 */
[----:B------:R-:W2:Y:S01]  /*31f0*/  LDS R8, [R4+0x34] ;  /* 0x0000340004087984 */ /* 0x000ea20000000800 */
[----:B---3--:R-:W-:-:S03]  /*3200*/  IMAD.IADD R89, R9, 0x1, R88 ;  /* 0x0000000109597824 */ /* 0x008fc600078e0258 */
[----:B------:R-:W3:Y:S01]  /*3210*/  LDS R9, [R4+0x38] ;  /* 0x0000380004097984 */ /* 0x000ee20000000800 */
[----:B----4-:R-:W-:-:S03]  /*3220*/  IMAD.IADD R90, R10, 0x1, R89 ;  /* 0x000000010a5a7824 */ /* 0x010fc600078e0259 */
[----:B------:R-:W4:Y:S01]  /*3230*/  LDS R10, [R4+0x3c] ;  /* 0x00003c00040a7984 */ /* 0x000f220000000800 */
[----:B-----5:R-:W-:-:S03]  /*3240*/  IMAD.IADD R91, R11, 0x1, R90 ;  /* 0x000000010b5b7824 */ /* 0x020fc600078e025a */
[----:B------:R-:W5:Y:S01]  /*3250*/  LDS R11, [R4+0x40] ;  /* 0x00004000040b7984 */ /* 0x000f620000000800 */
[----:B-1----:R-:W-:-:S03]  /*3260*/  IMAD.IADD R92, R6, 0x1, R91 ;  /* 0x00000001065c7824 */ /* 0x002fc600078e025b */
[----:B------:R-:W1:Y:S01]  /*3270*/  LDS R6, [R4+0x44] ;  /* 0x0000440004067984 */ /* 0x000e620000000800 */
[----:B------:R-:W-:-:S03]  /*3280*/  IMAD.IADD R93, R83, 0x1, R92 ;  /* 0x00000001535d7824 */ /* 0x000fc600078e025c */
        /* <DEDUP_REMOVED lines=29> */
[----:B------:R-:W-:-:S04]  /*3460*/  IMAD.IADD R86, R86, 0x1, R105 ;  /* 0x0000000156567824 */ /* 0x000fc800078e0269 */
[----:B0-----:R-:W-:-:S04]  /*3470*/  IMAD.IADD R107, R7, 0x1, R86 ;  /* 0x00000001076b7824 */ /* 0x001fc800078e0256 */
[----:B--2---:R-:W-:-:S04]  /*3480*/  IMAD.IADD R110, R8, 0x1, R107 ;  /* 0x00000001086e7824 */ /* 0x004fc800078e026b */
[----:B---3--:R-:W-:-:S04]  /*3490*/  IMAD.IADD R109, R9, 0x1, R110 ;  /* 0x00000001096d7824 */ /* 0x008fc800078e026e */
[----:B----4-:R-:W-:-:S04]  /*34a0*/  IMAD.IADD R112, R10, 0x1, R109 ;  /* 0x000000010a707824 */ /* 0x010fc800078e026d */
[----:B-----5:R-:W-:-:S04]  /*34b0*/  IMAD.IADD R111, R11, 0x1, R112 ;  /* 0x000000010b6f7824 */ /* 0x020fc800078e0270 */
[----:B-1----:R-:W-:-:S04]  /*34c0*/  IMAD.IADD R114, R6, 0x1, R111 ;  /* 0x0000000106727824 */ /* 0x002fc800078e026f */
[----:B------:R-:W-:-:S04]  /*34d0*/  IMAD.IADD R83, R83, 0x1, R114 ;  /* 0x0000000153537824 */ /* 0x000fc800078e0272 */
[----:B------:R-:W-:-:S04]  /*34e0*/  IMAD.IADD R84, R84, 0x1, R83 ;  /* 0x0000000154547824 */ /* 0x000fc800078e0253 */
[----:B------:R-:W-:-:S04]  /*34f0*/  IMAD.IADD R116, R5, 0x1, R84 ;  /* 0x0000000105747824 */ /* 0x000fc800078e0254 */
[----:B------:R-:W-:-:S05]  /*3500*/  IMAD.IADD R85, R85, 0x1, R116 ;  /* 0x0000000155557824 */ /* 0x000fca00078e0274 */
[----:B------:R-:W0:Y:S02]  /*3510*/  SHFL.UP P0, R4, R85, 0x1, RZ ;  /* 0x0420000055047989 */ /* 0x000e2400000000ff */
[----:B0-----:R-:W-:-:S05]  /*3520*/  @P0 IMAD.IADD R4, R85, 0x1, R4 ;  /* 0x0000000155040824 */ /* 0x001fca00078e0204 */
[----:B------:R-:W0:Y:S02]  /*3530*/  SHFL.UP P0, R5, R4, 0x2, RZ ;  /* 0x0440000004057989 */ /* 0x000e2400000000ff */
[----:B0-----:R-:W-:-:S05]  /*3540*/  @P0 IMAD.IADD R5, R4, 0x1, R5 ;  /* 0x0000000104050824 */ /* 0x001fca00078e0205 */
[----:B------:R-:W0:Y:S02]  /*3550*/  SHFL.UP P0, R6, R5, 0x4, RZ ;  /* 0x0480000005067989 */ /* 0x000e2400000000ff */
[----:B0-----:R-:W-:-:S05]  /*3560*/  @P0 IMAD.IADD R6, R5, 0x1, R6 ;  /* 0x0000000105060824 */ /* 0x001fca00078e0206 */
[----:B------:R-:W0:Y:S02]  /*3570*/  SHFL.UP P0, R7, R6, 0x8, RZ ;  /* 0x0500000006077989 */ /* 0x000e2400000000ff */
[----:B0-----:R-:W-:-:S05]  /*3580*/  @P0 IMAD.IADD R7, R6, 0x1, R7 ;  /* 0x0000000106070824 */ /* 0x001fca00078e0207 */
[----:B------:R-:W0:Y:S02]  /*3590*/  SHFL.UP P0, R118, R7, 0x10, RZ ;  /* 0x0600000007767989 */ /* 0x000e2400000000ff */
[----:B0-----:R-:W-:Y:S01]  /*35a0*/  @P0 IMAD.IADD R118, R7, 0x1, R118 ;  /* 0x0000000107760824 */ /* 0x001fe200078e0276 */
[----:B------:R-:W-:-:S03]  /*35b0*/  ISETP.NE.AND P0, PT, R115, 0x1, PT ;  /* 0x000000017300780c */ /* 0x000fc60003f05270 */
[----:B------:R-:W-:Y:S01]  /*35c0*/  IMAD.IADD R85, R118, 0x1, -R85 ;  /* 0x0000000176557824 */ /* 0x000fe200078e0a55 */
[----:B------:R-:W-:Y:S01]  /*35d0*/  @!P1 STS [R113+UR5+0x8400], R118 ;  /* 0x0084007671009988 */ /* 0x000fe20008000805 */
[----:B------:R-:W-:Y:S01]  /*35e0*/  ULEA UR5, UR7, UR6, 0x18 ;  /* 0x0000000607057291 */ /* 0x000fe2000f8ec0ff */
[----:B------:R-:W-:Y:S01]  /*35f0*/  BAR.SYNC.DEFER_BLOCKING 0x0 ;  /* 0x0000000000007b1d */ /* 0x000fe20000010000 */
[----:B------:R-:W-:-:S07]  /*3600*/  ISETP.NE.AND P1, PT, R115, 0x5, PT ;  /* 0x000000057300780c */ /* 0x000fce0003f25270 */
[----:B------:R-:W0:Y:S04]  /*3610*/  LDS.128 R4, [UR5+0x8400] ;  /* 0x00840005ff047984 */ /* 0x000e280008000c00 */
[----:B------:R-:W1:Y:S01]  /*3620*/  LDS.128 R8, [UR5+0x8410] ;  /* 0x00841005ff087984 */ /* 0x000e620008000c00 */
[C---:B0-----:R-:W-:Y:S01]  /*3630*/  SEL R37, R4.reuse, R37, !P0 ;  /* 0x0000002504257207 */ /* 0x041fe20004000000 */
[----:B------:R-:W-:Y:S01]  /*3640*/  IMAD.IADD R5, R4, 0x1, R5 ;  /* 0x0000000104057824 */ /* 0x000fe200078e0205 */
[----:B------:R-:W-:-:S03]  /*3650*/  ISETP.NE.AND P0, PT, R115, 0x2, PT ;  /* 0x000000027300780c */ /* 0x000fc60003f05270 */
[----:B------:R-:W-:Y:S01]  /*3660*/  IMAD.IADD R6, R6, 0x1, R5 ;  /* 0x0000000106067824 */ /* 0x000fe200078e0205 */
[----:B------:R-:W-:Y:S02]  /*3670*/  SEL R37, R5, R37, !P0 ;  /* 0x0000002505257207 */ /* 0x000fe40004000000 */
[----:B------:R-:W-:Y:S01]  /*3680*/  ISETP.NE.AND P0, PT, R115, 0x3, PT ;  /* 0x000000037300780c */ /* 0x000fe20003f05270 */
[----:B------:R-:W-:-:S03]  /*3690*/  IMAD.IADD R7, R7, 0x1, R6 ;  /* 0x0000000107077824 */ /* 0x000fc600078e0206 */
[----:B------:R-:W-:Y:S01]  /*36a0*/  SEL R37, R6, R37, !P0 ;  /* 0x0000002506257207 */ /* 0x000fe20004000000 */
[----:B-1----:R-:W-:Y:S01]  /*36b0*/  IMAD.IADD R8, R7, 0x1, R8 ;  /* 0x0000000107087824 */ /* 0x002fe200078e0208 */
[----:B------:R-:W-:-:S03]  /*36c0*/  ISETP.NE.AND P0, PT, R115, 0x4, PT ;  /* 0x000000047300780c */ /* 0x000fc60003f05270 */
[----:B------:R-:W-:Y:S01]  /*36d0*/  IMAD.IADD R9, R9, 0x1, R8 ;  /* 0x0000000109097824 */ /* 0x000fe200078e0208 */
[----:B------:R-:W-:Y:S02]  /*36e0*/  SEL R37, R7, R37, !P0 ;  /* 0x0000002507257207 */ /* 0x000fe40004000000 */
[----:B------:R-:W-:Y:S01]  /*36f0*/  ISETP.NE.AND P0, PT, R36, RZ, PT ;  /* 0x000000ff2400720c */ /* 0x000fe20003f05270 */
[----:B------:R-:W-:Y:S01]  /*3700*/  IMAD.IADD R10, R10, 0x1, R9 ;  /* 0x000000010a0a7824 */ /* 0x000fe200078e0209 */
[----:B------:R-:W-:Y:S02]  /*3710*/  SEL R37, R8, R37, !P1 ;  /* 0x0000002508257207 */ /* 0x000fe40004800000 */
[C---:B------:R-:W-:Y:S01]  /*3720*/  ISETP.GT.U32.AND P1, PT, R0.reuse, 0x1f, PT ;  /* 0x0000001f0000780c */ /* 0x040fe20003f24070 */
[----:B------:R-:W-:Y:S01]  /*3730*/  IMAD.IADD R11, R11, 0x1, R10 ;  /* 0x000000010b0b7824 */ /* 0x000fe200078e020a */
[----:B------:R-:W-:Y:S02]  /*3740*/  ISETP.GT.U32.OR P2, PT, R0, 0x1f, P0 ;  /* 0x0000001f0000780c */ /* 0x000fe40000744470 */
[----:B------:R-:W-:-:S02]  /*3750*/  SEL R37, R9, R37, !P4 ;  /* 0x0000002509257207 */ /* 0x000fc40006000000 */
[----:B------:R-:W-:Y:S02]  /*3760*/  SEL R4, R85, RZ, P0 ;  /* 0x000000ff55047207 */ /* 0x000fe40000000000 */
[----:B------:R-:W-:Y:S02]  /*3770*/  SEL R37, R10, R37, !P3 ;  /* 0x000000250a257207 */ /* 0x000fe40005800000 */
[C---:B------:R-:W-:Y:S02]  /*3780*/  LEA R7, R0.reuse, UR5, 0x2 ;  /* 0x0000000500077c11 */ /* 0x040fe4000f8e10ff */
[C---:B------:R-:W-:Y:S01]  /*3790*/  ISETP.NE.AND P0, PT, R0.reuse, RZ, PT ;  /* 0x000000ff0000720c */ /* 0x040fe20003f05270 */
[----:B------:R-:W-:Y:S02]  /*37a0*/  @P1 IMAD.IADD R85, R37, 0x1, R4 ;  /* 0x0000000125551824 */ /* 0x000fe400078e0204 */
[----:B------:R-:W-:Y:S02]  /*37b0*/  @!P2 IMAD.U32 R85, R11, 0x10000, RZ ;  /* 0x000100000b55a824 */ /* 0x000fe400078e00ff */
[----:B------:R-:W-:-:S03]  /*37c0*/  IMAD R149, R0, 0x58, R7 ;  /* 0x0000005800957824 */ /* 0x000fc600078e0207 */
[----:B------:R-:W-:Y:S01]  /*37d0*/  @!P2 STS [UR5+0x8428], R85 ;  /* 0x00842855ff00a988 */ /* 0x000fe20008000805 */
[----:B------:R-:W-:Y:S01]  /*37e0*/  IMAD R5, R0, -0x58, R149 ;  /* 0xffffffa800057824 */ /* 0x000fe200078e0295 */
[----:B------:R-:W-:Y:S06]  /*37f0*/  BAR.SYNC.DEFER_BLOCKING 0x0 ;  /* 0x0000000000007b1d */ /* 0x000fec0000010000 */
[----:B------:R-:W0:Y:S02]  /*3800*/  LDS R4, [UR5+0x8428] ;  /* 0x00842805ff047984 */ /* 0x000e240008000800 */
[----:B0-----:R-:W-:-:S05]  /*3810*/  SEL R4, R4, RZ, P0 ;  /* 0x000000ff04047207 */ /* 0x001fca0000000000 */
[----:B------:R-:W-:Y:S02]  /*3820*/  IMAD.IADD R9, R4, 0x1, R85 ;  /* 0x0000000104097824 */ /* 0x000fe400078e0255 */
[----:B------:R-:W-:Y:S02]  /*3830*/  IMAD R4, R0, 0x80, R5 ;  /* 0x0000008000047824 */ /* 0x000fe400078e0205 */
[--C-:B------:R-:W-:Y:S02]  /*3840*/  IMAD.IADD R11, R82, 0x1, R9.reuse ;  /* 0x00000001520b7824 */ /* 0x100fe400078e0209 */
[--C-:B------:R-:W-:Y:S01]  /*3850*/  IMAD.IADD R87, R87, 0x1, R9.reuse ;  /* 0x0000000157577824 */ /* 0x100fe200078e0209 */
[----:B------:R-:W-:Y:S01]  /*3860*/  STS [R4], R9 ;  /* 0x0000000904007388 */ /* 0x000fe20000000800 */
[--C-:B------:R-:W-:Y:S02]  /*3870*/  IMAD.IADD R85, R88, 0x1, R9.reuse ;  /* 0x0000000158557824 */ /* 0x100fe400078e0209 */
[--C-:B------:R-:W-:Y:S01]  /*3880*/  IMAD.IADD R89, R89, 0x1, R9.reuse ;  /* 0x0000000159597824 */ /* 0x100fe200078e0209 */
[----:B------:R-:W-:Y:S01]  /*3890*/  STS [R4+0x4], R11 ;  /* 0x0000040b04007388 */ /* 0x000fe20000000800 */
[----:B------:R-:W-:-:S02]  /*38a0*/  IMAD.IADD R113, R90, 0x1, R9 ;  /* 0x000000015a717824 */ /* 0x000fc400078e0209 */
[--C-:B------:R-:W-:Y:S01]  /*38b0*/  IMAD.IADD R91, R91, 0x1, R9.reuse ;  /* 0x000000015b5b7824 */ /* 0x100fe200078e0209 */
[----:B------:R-:W-:Y:S01]  /*38c0*/  STS [R4+0x8], R87 ;  /* 0x0000085704007388 */ /* 0x000fe20000000800 */
[--C-:B------:R-:W-:Y:S02]  /*38d0*/  IMAD.IADD R115, R92, 0x1, R9.reuse ;  /* 0x000000015c737824 */ /* 0x100fe400078e0209 */
[--C-:B------:R-:W-:Y:S01]  /*38e0*/  IMAD.IADD R93, R93, 0x1, R9.reuse ;  /* 0x000000015d5d7824 */ /* 0x100fe200078e0209 */
[----:B------:R-:W-:Y:S01]  /*38f0*/  STS [R4+0xc], R85 ;  /* 0x00000c5504007388 */ /* 0x000fe20000000800 */
        /* <DEDUP_REMOVED lines=34> */
[----:B------:R-:W-:Y:S01]  /*3b20*/  IMAD.IADD R143, R116, 0x1, R9 ;  /* 0x00000001748f7824 */ /* 0x000fe200078e0209 */
[----:B------:R-:W-:Y:S04]  /*3b30*/  STS [R4+0x3c], R99 ;  /* 0x00003c6304007388 */ /* 0x000fe80000000800 */
        /* <DEDUP_REMOVED lines=16> */
[----:B------:R-:W-:Y:S01]  /*3c40*/  STS [R4+0x80], R143 ;  /* 0x0000808f04007388 */ /* 0x000fe20000000800 */
[----:B------:R-:W-:Y:S06]  /*3c50*/  BAR.SYNC.DEFER_BLOCKING 0x0 ;  /* 0x0000000000007b1d */ /* 0x000fec0000010000 */
[----:B------:R-:W0:Y:S04]  /*3c60*/  LDS.U16 R40, [R40] ;  /* 0x0000000028287984 */ /* 0x000e280000000400 */
[----:B------:R-:W1:Y:S04]  /*3c70*/  LDS.U16 R41, [R41] ;  /* 0x0000000029297984 */ /* 0x000e680000000400 */
[----:B------:R-:W2:Y:S04]  /*3c80*/  LDS.U16 R43, [R43] ;  /* 0x000000002b2b7984 */ /* 0x000ea80000000400 */
[----:B------:R-:W3:Y:S04]  /*3c90*/  LDS.U16 R45, [R45] ;  /* 0x000000002d2d7984 */ /* 0x000ee80000000400 */
[----:B------:R-:W4:Y:S04]  /*3ca0*/  LDS.U16 R47, [R47] ;  /* 0x000000002f2f7984 */ /* 0x000f280000000400 */
[----:B------:R-:W5:Y:S04]  /*3cb0*/  LDS.U16 R49, [R49] ;  /* 0x0000000031317984 */ /* 0x000f680000000400 */
[----:B------:R-:W5:Y:S04]  /*3cc0*/  LDS.U16 R51, [R51] ;  /* 0x0000000033337984 */ /* 0x000f680000000400 */
[----:B------:R-:W5:Y:S04]  /*3cd0*/  LDS.U16 R53, [R53] ;  /* 0x0000000035357984 */ /* 0x000f680000000400 */
[----:B------:R-:W5:Y:S04]  /*3ce0*/  LDS.U16 R55, [R55] ;  /* 0x0000000037377984 */ /* 0x000f680000000400 */
[----:B------:R-:W5:Y:S04]  /*3cf0*/  LDS.U16 R57, [R57] ;  /* 0x0000000039397984 */ /* 0x000f680000000400 */
[----:B------:R-:W5:Y:S01]  /*3d00*/  LDS.U16 R59, [R59] ;  /* 0x000000003b3b7984 */ /* 0x000f620000000400 */
[----:B0-----:R-:W-:-:S03]  /*3d10*/  IMAD.IADD R40, R39, 0x1, R40 ;  /* 0x0000000127287824 */ /* 0x001fc600078e0228 */
[----:B------:R-:W0:Y:S01]  /*3d20*/  LDS.U16 R61, [R61] ;  /* 0x000000003d3d7984 */ /* 0x000e220000000400 */
[----:B-1----:R-:W-:-:S03]  /*3d30*/  IMAD.IADD R41, R42, 0x1, R41 ;  /* 0x000000012a297824 */ /* 0x002fc600078e0229 */
[----:B------:R-:W1:Y:S01]  /*3d40*/  LDS.U16 R63, [R63] ;  /* 0x000000003f3f7984 */ /* 0x000e620000000400 */
[----:B--2---:R-:W-:-:S03]  /*3d50*/  IMAD.IADD R43, R44, 0x1, R43 ;  /* 0x000000012c2b7824 */ /* 0x004fc600078e022b */
[----:B------:R-:W2:Y:S01]  /*3d60*/  LDS.U16 R65, [R65] ;  /* 0x0000000041417984 */ /* 0x000ea20000000400 */
[----:B---3--:R-:W-:-:S03]  /*3d70*/  IMAD.IADD R45, R46, 0x1, R45 ;  /* 0x000000012e2d7824 */ /* 0x008fc600078e022d */
[----:B------:R-:W3:Y:S01]  /*3d80*/  LDS.U16 R67, [R67] ;  /* 0x0000000043437984 */ /* 0x000ee20000000400 */
[----:B----4-:R-:W-:-:S03]  /*3d90*/  IMAD.IADD R47, R48, 0x1, R47 ;  /* 0x00000001302f7824 */ /* 0x010fc600078e022f */
[----:B------:R-:W4:Y:S01]  /*3da0*/  LDS.U16 R69, [R69] ;  /* 0x0000000045457984 */ /* 0x000f220000000400 */
[----:B-----5:R-:W-:-:S03]  /*3db0*/  IMAD.IADD R49, R50, 0x1, R49 ;  /* 0x0000000132317824 */ /* 0x020fc600078e0231 */
[----:B------:R-:W5:Y:S01]  /*3dc0*/  LDS.U16 R71, [R71] ;  /* 0x0000000047477984 */ /* 0x000f620000000400 */
[----:B------:R-:W-:-:S03]  /*3dd0*/  IMAD.IADD R51, R52, 0x1, R51 ;  /* 0x0000000134337824 */ /* 0x000fc600078e0233 */
        /* <DEDUP_REMOVED lines=9> */
[----:B0-----:R-:W-:-:S03]  /*3e70*/  IMAD.IADD R61, R62, 0x1, R61 ;  /* 0x000000013e3d7824 */ /* 0x001fc600078e023d */
[----:B------:R-:W0:Y:S01]  /*3e80*/  LDS.U16 R8, [R120] ;  /* 0x0000000078087984 */ /* 0x000e220000000400 */
[----:B-1----:R-:W-:Y:S02]  /*3e90*/  IMAD.IADD R63, R64, 0x1, R63 ;  /* 0x00000001403f7824 */ /* 0x002fe400078e023f */
[----:B--2---:R-:W-:Y:S02]  /*3ea0*/  IMAD.IADD R65, R66, 0x1, R65 ;  /* 0x0000000142417824 */ /* 0x004fe400078e0241 */
[----:B---3--:R-:W-:Y:S02]  /*3eb0*/  IMAD.IADD R67, R68, 0x1, R67 ;  /* 0x0000000144437824 */ /* 0x008fe400078e0243 */
[----:B----4-:R-:W-:Y:S02]  /*3ec0*/  IMAD.IADD R69, R70, 0x1, R69 ;  /* 0x0000000146457824 */ /* 0x010fe400078e0245 */
[----:B-----5:R-:W-:Y:S02]  /*3ed0*/  IMAD.IADD R71, R72, 0x1, R71 ;  /* 0x0000000148477824 */ /* 0x020fe400078e0247 */
[----:B------:R-:W-:-:S02]  /*3ee0*/  IMAD.IADD R73, R74, 0x1, R73 ;  /* 0x000000014a497824 */ /* 0x000fc400078e0249 */
[----:B------:R-:W-:Y:S02]  /*3ef0*/  IMAD.IADD R75, R76, 0x1, R75 ;  /* 0x000000014c4b7824 */ /* 0x000fe400078e024b */
[----:B------:R-:W-:Y:S02]  /*3f00*/  IMAD.IADD R78, R77, 0x1, R78 ;  /* 0x000000014d4e7824 */ /* 0x000fe400078e024e */
[----:B------:R-:W-:Y:S02]  /*3f10*/  IMAD.IADD R79, R79, 0x1, R6 ;  /* 0x000000014f4f7824 */ /* 0x000fe400078e0206 */
[----:B------:R-:W-:Y:S02]  /*3f20*/  IMAD.IADD R80, R80, 0x1, R9 ;  /* 0x0000000150507824 */ /* 0x000fe400078e0209 */
[----:B0-----:R-:W-:Y:S01]  /*3f30*/  IMAD.IADD R81, R81, 0x1, R8 ;  /* 0x0000000151517824 */ /* 0x001fe200078e0208 */
[----:B------:R-:W-:Y:S06]  /*3f40*/  BAR.SYNC.DEFER_BLOCKING 0x0 ;  /* 0x0000000000007b1d */ /* 0x000fec0000010000 */
[----:B------:R-:W-:Y:S05]  /*3f50*/  BRA.U UP0, `(.L_x_14) ;  /* 0x0000000500287547 */ /* 0x000fea000b800000 */
[----:B------:R-:W-:Y:S01]  /*3f60*/  LEA R7, R40, UR5, 0x2 ;  /* 0x0000000528077c11 */ /* 0x000fe2000f8e10ff */
[----:B------:R-:W-:Y:S01]  /*3f70*/  VIADD R38, R38, 0xfffffffa ;  /* 0xfffffffa26267836 */ /* 0x000fe20000000000 */
[----:B------:R-:W-:Y:S01]  /*3f80*/  LEA R9, R41, UR5, 0x2 ;  /* 0x0000000529097c11 */ /* 0x000fe2000f8e10ff */
[----:B------:R-:W-:Y:S01]  /*3f90*/  UIADD3 UR4, UPT, UPT, UR4, 0x6, URZ ;  /* 0x0000000604047890 */ /* 0x000fe2000fffe0ff */
[----:B------:R-:W-:Y:S01]  /*3fa0*/  LEA R6, R43, UR5, 0x2 ;  /* 0x000000052b067c11 */ /* 0x000fe2000f8e10ff */
[----:B------:R0:W-:Y:S01]  /*3fb0*/  STS [R7], R2 ;  /* 0x0000000207007388 */ /* 0x0001e20000000800 */
[----:B------:R-:W-:Y:S02]  /*3fc0*/  LEA R11, R45, UR5, 0x2 ;  /* 0x000000052d0b7c11 */ /* 0x000fe4000f8e10ff */
[----:B------:R-:W-:Y:S01]  /*3fd0*/  LEA R8, R47, UR5, 0x2 ;  /* 0x000000052f087c11 */ /* 0x000fe2000f8e10ff */
[----:B------:R1:W-:Y:S01]  /*3fe0*/  STS [R9], R14 ;  /* 0x0000000e09007388 */ /* 0x0003e20000000800 */
[----:B------:R-:W-:-:S02]  /*3ff0*/  LEA R39, R49, UR5, 0x2 ;  /* 0x0000000531277c11 */ /* 0x000fc4000f8e10ff */
[----:B------:R-:W-:Y:S01]  /*4000*/  LEA R10, R51, UR5, 0x2 ;  /* 0x00000005330a7c11 */ /* 0x000fe2000f8e10ff */
[----:B------:R2:W-:Y:S01]  /*4010*/  STS [R6], R15 ;  /* 0x0000000f06007388 */ /* 0x0005e20000000800 */
[----:B------:R-:W-:Y:S02]  /*4020*/  LEA R41, R53, UR5, 0x2 ;  /* 0x0000000535297c11 */ /* 0x000fe4000f8e10ff */
[----:B0-----:R-:W-:Y:S01]  /*4030*/  LEA R2, R55, UR5, 0x2 ;  /* 0x0000000537027c11 */ /* 0x001fe2000f8e10ff */
[----:B------:R0:W-:Y:S01]  /*4040*/  STS [R11], R16 ;  /* 0x000000100b007388 */ /* 0x0001e20000000800 */
[----:B------:R-:W-:Y:S02]  /*4050*/  LEA R7, R57, UR5, 0x2 ;  /* 0x0000000539077c11 */ /* 0x000fe4000f8e10ff */
[----:B-1----:R-:W-:Y:S01]  /*4060*/  LEA R9, R61, UR5, 0x2 ;  /* 0x000000053d097c11 */ /* 0x002fe2000f8e10ff */
[----:B------:R1:W-:Y:S01]  /*4070*/  STS [R8], R17 ;  /* 0x0000001108007388 */ /* 0x0003e20000000800 */
[----:B--2---:R-:W-:-:S03]  /*4080*/  LEA R6, R59, UR5, 0x2 ;  /* 0x000000053b067c11 */ /* 0x004fc6000f8e10ff */
[----:B------:R-:W-:Y:S01]  /*4090*/  STS [R39], R18 ;  /* 0x0000001227007388 */ /* 0x000fe20000000800 */
[----:B------:R-:W-:Y:S02]  /*40a0*/  LEA R15, R69, UR5, 0x2 ;  /* 0x00000005450f7c11 */ /* 0x000fe4000f8e10ff */
[----:B0-----:R-:W-:Y:S01]  /*40b0*/  LEA R11, R65, UR5, 0x2 ;  /* 0x00000005410b7c11 */ /* 0x001fe2000f8e10ff */
[----:B------:R0:W-:Y:S01]  /*40c0*/  STS [R10], R19 ;  /* 0x000000130a007388 */ /* 0x0001e20000000800 */
[----:B-1----:R-:W-:-:S03]  /*40d0*/  LEA R8, R63, UR5, 0x2 ;  /* 0x000000053f087c11 */ /* 0x002fc6000f8e10ff */
[----:B------:R-:W-:Y:S04]  /*40e0*/  STS [R41], R20 ;  /* 0x0000001429007388 */ /* 0x000fe80000000800 */
[----:B------:R1:W-:Y:S01]  /*40f0*/  STS [R2], R21 ;  /* 0x0000001502007388 */ /* 0x0003e20000000800 */
[----:B0-----:R-:W-:-:S03]  /*4100*/  LEA R10, R67, UR5, 0x2 ;  /* 0x00000005430a7c11 */ /* 0x001fc6000f8e10ff */
[----:B------:R0:W-:Y:S04]  /*4110*/  STS [R7], R22 ;  /* 0x0000001607007388 */ /* 0x0001e80000000800 */
[----:B------:R2:W-:Y:S01]  /*4120*/  STS [R6], R23 ;  /* 0x0000001706007388 */ /* 0x0005e20000000800 */
[----:B-1----:R-:W-:-:S03]  /*4130*/  LEA R2, R71, UR5, 0x2 ;  /* 0x0000000547027c11 */ /* 0x002fc6000f8e10ff */
[----:B------:R1:W-:Y:S01]  /*4140*/  STS [R9], R24 ;  /* 0x0000001809007388 */ /* 0x0003e20000000800 */
[----:B------:R-:W-:Y:S02]  /*4150*/  LEA R21, R80, UR5, 0x2 ;  /* 0x0000000550157c11 */ /* 0x000fe4000f8e10ff */
[----:B0-----:R-:W-:Y:S01]  /*4160*/  LEA R7, R73, UR5, 0x2 ;  /* 0x0000000549077c11 */ /* 0x001fe2000f8e10ff */
[----:B------:R0:W-:Y:S01]  /*4170*/  STS [R8], R25 ;  /* 0x0000001908007388 */ /* 0x0001e20000000800 */
[----:B------:R-:W-:Y:S02]  /*4180*/  LEA R22, R81, UR5, 0x2 ;  /* 0x0000000551167c11 */ /* 0x000fe4000f8e10ff */
[----:B--2---:R-:W-:Y:S01]  /*4190*/  LEA R6, R75, UR5, 0x2 ;  /* 0x000000054b067c11 */ /* 0x004fe2000f8e10ff */
[----:B------:R3:W-:Y:S01]  /*41a0*/  STS [R11], R26 ;  /* 0x0000001a0b007388 */ /* 0x0007e20000000800 */
[----:B-1----:R-:W-:-:S03]  /*41b0*/  LEA R9, R78, UR5, 0x2 ;  /* 0x000000054e097c11 */ /* 0x002fc6000f8e10ff */
[----:B------:R3:W-:Y:S01]  /*41c0*/  STS [R10], R27 ;  /* 0x0000001b0a007388 */ /* 0x0007e20000000800 */
[----:B0-----:R-:W-:-:S03]  /*41d0*/  LEA R8, R79, UR5, 0x2 ;  /* 0x000000054f087c11 */ /* 0x001fc6000f8e10ff */
[----:B------:R3:W-:Y:S04]  /*41e0*/  STS [R15], R28 ;  /* 0x0000001c0f007388 */ /* 0x0007e80000000800 */
[----:B------:R3:W-:Y:S04]  /*41f0*/  STS [R2], R29 ;  /* 0x0000001d02007388 */ /* 0x0007e80000000800 */
[----:B------:R3:W-:Y:S04]  /*4200*/  STS [R7], R30 ;  /* 0x0000001e07007388 */ /* 0x0007e80000000800 */
[----:B------:R3:W-:Y:S04]  /*4210*/  STS [R6], R31 ;  /* 0x0000001f06007388 */ /* 0x0007e80000000800 */
[----:B------:R3:W-:Y:S04]  /*4220*/  STS [R9], R32 ;  /* 0x0000002009007388 */ /* 0x0007e80000000800 */
[----:B------:R3:W-:Y:S04]  /*4230*/  STS [R8], R33 ;  /* 0x0000002108007388 */ /* 0x0007e80000000800 */
[----:B------:R3:W-:Y:S04]  /*4240*/  STS [R21], R34 ;  /* 0x0000002215007388 */ /* 0x0007e80000000800 */
[----:B------:R3:W-:Y:S01]  /*4250*/  STS [R22], R35 ;  /* 0x0000002316007388 */ /* 0x0007e20000000800 */
[----:B------:R-:W-:Y:S06]  /*4260*/  BAR.SYNC.DEFER_BLOCKING 0x0 ;  /* 0x0000000000007b1d */ /* 0x000fec0000010000 */
[----:B------:R3:W1:Y:S04]  /*4270*/  LDS R2, [R149] ;  /* 0x0000000095027984 */ /* 0x0006680000000800 */
[----:B------:R3:W4:Y:S04]  /*4280*/  LDS R14, [R149+0x4] ;  /* 0x00000400950e7984 */ /* 0x0007280000000800 */
[----:B------:R3:W0:Y:S04]  /*4290*/  LDS R15, [R149+0x8] ;  /* 0x00000800950f7984 */ /* 0x0006280000000800 */
[----:B------:R3:W2:Y:S04]  /*42a0*/  LDS R16, [R149+0xc] ;  /* 0x00000c0095107984 */ /* 0x0006a80000000800 */
        /* <DEDUP_REMOVED lines=19> */
[----:B------:R-:W-:Y:S06]  /*43e0*/  BAR.SYNC.DEFER_BLOCKING 0x0 ;  /* 0x0000000000007b1d */ /* 0x000fec0000010000 */
[----:B-12-4-:R-:W-:Y:S05]  /*43f0*/  BRA `(.L_x_15) ;  /* 0xffffffd800ec7947 */ /* 0x016fea000383ffff */
.L_x_14:
[----:B------:R-:W-:Y:S01]  /*4400*/  LEA R5, R40, UR5, 0x2 ;  /* 0x0000000528057c11 */ /* 0x000fe2000f8e10ff */
[----:B------:R-:W-:Y:S01]  /*4410*/  IMAD.WIDE.U32 R12, R0, 0x4, R12 ;  /* 0x00000004000c7825 */ /* 0x000fe200078e000c */
[----:B------:R-:W-:Y:S02]  /*4420*/  LEA R41, R41, UR5, 0x2 ;  /* 0x0000000529297c11 */ /* 0x000fe4000f8e10ff */
[----:B------:R-:W-:Y:S01]  /*4430*/  LEA R4, R43, UR5, 0x2 ;  /* 0x000000052b047c11 */ /* 0x000fe2000f8e10ff */
[----:B------:R0:W-:Y:S01]  /*4440*/  STS [R5], R2 ;  /* 0x0000000205007388 */ /* 0x0001e20000000800 */
[----:B------:R-:W-:Y:S02]  /*4450*/  LEA R45, R45, UR5, 0x2 ;  /* 0x000000052d2d7c11 */ /* 0x000fe4000f8e10ff */
[----:B------:R-:W-:Y:S01]  /*4460*/  LEA R6, R47, UR5, 0x2 ;  /* 0x000000052f067c11 */ /* 0x000fe2000f8e10ff */
[----:B------:R-:W-:Y:S01]  /*4470*/  STS [R41], R14 ;  /* 0x0000000e29007388 */ /* 0x000fe20000000800 */
[----:B------:R-:W-:-:S02]  /*4480*/  LEA R49, R49, UR5, 0x2 ;  /* 0x0000000531317c11 */ /* 0x000fc4000f8e10ff */
[----:B------:R-:W-:Y:S01]  /*4490*/  LEA R8, R51, UR5, 0x2 ;  /* 0x0000000533087c11 */ /* 0x000fe2000f8e10ff */
[----:B------:R1:W-:Y:S01]  /*44a0*/  STS [R4], R15 ;  /* 0x0000000f04007388 */ /* 0x0003e20000000800 */
[----:B------:R-:W-:Y:S02]  /*44b0*/  LEA R53, R53, UR5, 0x2 ;  /* 0x0000000535357c11 */ /* 0x000fe4000f8e10ff */
[----:B0-----:R-:W-:Y:S01]  /*44c0*/  LEA R2, R55, UR5, 0x2 ;  /* 0x0000000537027c11 */ /* 0x001fe2000f8e10ff */
[----:B------:R-:W-:Y:S01]  /*44d0*/  STS [R45], R16 ;  /* 0x000000102d007388 */ /* 0x000fe20000000800 */
[----:B------:R-:W-:Y:S02]  /*44e0*/  LEA R57, R57, UR5, 0x2 ;  /* 0x0000000539397c11 */ /* 0x000fe4000f8e10ff */
[----:B------:R-:W-:Y:S01]  /*44f0*/  LEA R61, R61, UR5, 0x2 ;  /* 0x000000053d3d7c11 */ /* 0x000fe2000f8e10ff */
[----:B------:R0:W-:Y:S01]  /*4500*/  STS [R6], R17 ;  /* 0x0000001106007388 */ /* 0x0001e20000000800 */
[----:B------:R-:W-:-:S02]  /*4510*/  LEA R65, R65, UR5, 0x2 ;  /* 0x0000000541417c11 */ /* 0x000fc4000f8e10ff */
[----:B-1----:R-:W-:Y:S01]  /*4520*/  LEA R4, R59, UR5, 0x2 ;  /* 0x000000053b047c11 */ /* 0x002fe2000f8e10ff */
[----:B------:R-:W-:Y:S01]  /*4530*/  STS [R49], R18 ;  /* 0x0000001231007388 */ /* 0x000fe20000000800 */
[----:B------:R-:W-:Y:S02]  /*4540*/  LEA R69, R69, UR5, 0x2 ;  /* 0x0000000545457c11 */ /* 0x000fe4000f8e10ff */
[----:B------:R-:W-:Y:S01]  /*4550*/  LEA R73, R73, UR5, 0x2 ;  /* 0x0000000549497c11 */ /* 0x000fe2000f8e10ff */
[----:B------:R1:W-:Y:S01]  /*4560*/  STS [R8], R19 ;  /* 0x0000001308007388 */ /* 0x0003e20000000800 */
[----:B------:R-:W-:Y:S02]  /*4570*/  LEA R10, R81, UR5, 0x2 ;  /* 0x00000005510a7c11 */ /* 0x000fe4000f8e10ff */
[----:B0-----:R-:W-:Y:S01]  /*4580*/  LEA R6, R63, UR5, 0x2 ;  /* 0x000000053f067c11 */ /* 0x001fe2000f8e10ff */
[----:B------:R-:W-:Y:S04]  /*4590*/  STS [R53], R20 ;  /* 0x0000001435007388 */ /* 0x000fe80000000800 */
[----:B------:R0:W-:Y:S01]  /*45a0*/  STS [R2], R21 ;  /* 0x0000001502007388 */ /* 0x0001e20000000800 */
[----:B-1----:R-:W-:-:S03]  /*45b0*/  LEA R8, R67, UR5, 0x2 ;  /* 0x0000000543087c11 */ /* 0x002fc6000f8e10ff */
[----:B------:R-:W-:Y:S01]  /*45c0*/  STS [R57], R22 ;  /* 0x0000001639007388 */ /* 0x000fe20000000800 */
[----:B------:R-:W-:-:S03]  /*45d0*/  LEA R19, R78, UR5, 0x2 ;  /* 0x000000054e137c11 */ /* 0x000fc6000f8e10ff */
[----:B------:R1:W-:Y:S01]  /*45e0*/  STS [R4], R23 ;  /* 0x0000001704007388 */ /* 0x0003e20000000800 */
[----:B0-----:R-:W-:-:S03]  /*45f0*/  LEA R2, R71, UR5, 0x2 ;  /* 0x0000000547027c11 */ /* 0x001fc6000f8e10ff */
[----:B------:R-:W-:Y:S01]  /*4600*/  STS [R61], R24 ;  /* 0x000000183d007388 */ /* 0x000fe20000000800 */
[----:B------:R-:W-:-:S03]  /*4610*/  LEA R21, R80, UR5, 0x2 ;  /* 0x0000000550157c11 */ /* 0x000fc6000f8e10ff */
[----:B------:R0:W-:Y:S01]  /*4620*/  STS [R6], R25 ;  /* 0x0000001906007388 */ /* 0x0001e20000000800 */
[----:B-1----:R-:W-:-:S03]  /*4630*/  LEA R4, R75, UR5, 0x2 ;  /* 0x000000054b047c11 */ /* 0x002fc6000f8e10ff */
[----:B------:R-:W-:Y:S04]  /*4640*/  STS [R65], R26 ;  /* 0x0000001a41007388 */ /* 0x000fe80000000800 */
[----:B------:R-:W-:Y:S01]  /*4650*/  STS [R8], R27 ;  /* 0x0000001b08007388 */ /* 0x000fe20000000800 */
[----:B0-----:R-:W-:-:S03]  /*4660*/  LEA R6, R79, UR5, 0x2 ;  /* 0x000000054f067c11 */ /* 0x001fc6000f8e10ff */
[----:B------:R-:W-:Y:S04]  /*4670*/  STS [R69], R28 ;  /* 0x0000001c45007388 */ /* 0x000fe80000000800 */
[----:B------:R0:W-:Y:S04]  /*4680*/  STS [R2], R29 ;  /* 0x0000001d02007388 */ /* 0x0001e80000000800 */
[----:B------:R-:W-:Y:S04]  /*4690*/  STS [R73], R30 ;  /* 0x0000001e49007388 */ /* 0x000fe80000000800 */
[----:B------:R1:W-:Y:S01]  /*46a0*/  STS [R4], R31 ;  /* 0x0000001f04007388 */ /* 0x0003e20000000800 */
[----:B0-----:R-:W-:-:S03]  /*46b0*/  VIADD R2, R0, 0x100 ;  /* 0x0000010000027836 */ /* 0x001fc60000000000 */
[----:B------:R-:W-:Y:S02]  /*46c0*/  STS [R19], R32 ;  /* 0x0000002013007388 */ /* 0x000fe40000000800 */
[-C--:B------:R-:W-:Y:S02]  /*46d0*/  ISETP.GE.U32.AND P6, PT, R2, R3.reuse, PT ;  /* 0x000000030200720c */ /* 0x080fe40003fc6070 */
[----:B------:R0:W-:Y:S01]  /*46e0*/  STS [R6], R33 ;  /* 0x0000002106007388 */ /* 0x0001e20000000800 */
[C---:B------:R-:W-:Y:S02]  /*46f0*/  VIADD R2, R0.reuse, 0x300 ;  /* 0x0000030000027836 */ /* 0x040fe40000000000 */
[----:B-1----:R-:W-:Y:S01]  /*4700*/  VIADD R4, R0, 0x200 ;  /* 0x0000020000047836 */ /* 0x002fe20000000000 */
[----:B------:R-:W-:Y:S02]  /*4710*/  STS [R21], R34 ;  /* 0x0000002215007388 */ /* 0x000fe40000000800 */
[----:B------:R-:W-:Y:S01]  /*4720*/  ISETP.GE.U32.AND P1, PT, R2, R3, PT ;  /* 0x000000030200720c */ /* 0x000fe20003f26070 */
[C---:B------:R-:W-:Y:S01]  /*4730*/  VIADD R2, R0.reuse, 0x600 ;  /* 0x0000060000027836 */ /* 0x040fe20000000000 */
[----:B------:R-:W-:Y:S01]  /*4740*/  STS [R10], R35 ;  /* 0x000000230a007388 */ /* 0x000fe20000000800 */
[----:B------:R-:W-:Y:S01]  /*4750*/  BAR.SYNC.DEFER_BLOCKING 0x0 ;  /* 0x0000000000007b1d */ /* 0x000fe20000010000 */
[----:B0-----:R-:W-:-:S02]  /*4760*/  LOP3.LUT R6, R0, 0x400, RZ, 0xfc, !PT ;  /* 0x0000040000067812 */ /* 0x001fc400078efcff */
[-C--:B------:R-:W-:Y:S01]  /*4770*/  ISETP.GE.U32.AND P0, PT, R4, R3.reuse, PT ;  /* 0x000000030400720c */ /* 0x080fe20003f06070 */
[----:B------:R-:W-:Y:S01]  /*4780*/  VIADD R4, R0, 0x500 ;  /* 0x0000050000047836 */ /* 0x000fe20000000000 */
[-C--:B------:R-:W-:Y:S02]  /*4790*/  ISETP.GE.U32.AND P2, PT, R6, R3.reuse, PT ;  /* 0x000000030600720c */ /* 0x080fe40003f46070 */
[-C--:B------:R-:W-:Y:S02]  /*47a0*/  ISETP.GE.U32.AND P4, PT, R2, R3.reuse, PT ;  /* 0x000000030200720c */ /* 0x080fe40003f86070 */
[----:B------:R-:W-:Y:S02]  /*47b0*/  LOP3.LUT R2, R0, 0x800, RZ, 0xfc, !PT ;  /* 0x0000080000027812 */ /* 0x000fe400078efcff */
[----:B------:R-:W-:Y:S01]  /*47c0*/  ISETP.GE.U32.AND P3, PT, R4, R3, PT ;  /* 0x000000030400720c */ /* 0x000fe20003f66070 */
[----:B------:R-:W-:-:S05]  /*47d0*/  VIADD R4, R0, 0x700 ;  /* 0x0000070000047836 */ /* 0x000fca0000000000 */
[-C--:B------:R-:W-:Y:S01]  /*47e0*/  ISETP.GE.U32.AND P5, PT, R4, R3.reuse, PT ;  /* 0x000000030400720c */ /* 0x080fe20003fa6070 */
[----:B------:R-:W-:Y:S01]  /*47f0*/  VIADD R4, R0, 0xa00 ;  /* 0x00000a0000047836 */ /* 0x000fe20000000000 */
[----:B------:R-:W0:Y:S04]  /*4800*/  LDS R5, [R7+0x400] ;  /* 0x0004000007057984 */ /* 0x000e280000000800 */
[----:B------:R-:W1:Y:S04]  /*4810*/  LDS R9, [R7+0x800] ;  /* 0x0008000007097984 */ /* 0x000e680000000800 */
[----:B------:R-:W2:Y:S04]  /*4820*/  LDS R15, [R7+0x1000] ;  /* 0x00100000070f7984 */ /* 0x000ea80000000800 */
[----:B------:R-:W3:Y:S04]  /*4830*/  LDS R17, [R7+0x1400] ;  /* 0x0014000007117984 */ /* 0x000ee80000000800 */
[----:B------:R-:W4:Y:S04]  /*4840*/  LDS R11, [R7+0xc00] ;  /* 0x000c0000070b7984 */ /* 0x000f280000000800 */
[----:B------:R-:W5:Y:S04]  /*4850*/  LDS R19, [R7+0x1800] ;  /* 0x0018000007137984 */ /* 0x000f680000000800 */
[----:B------:R-:W5:Y:S04]  /*4860*/  LDS R21, [R7+0x1c00] ;  /* 0x001c000007157984 */ /* 0x000f680000000800 */
[----:B------:R-:W5:Y:S04]  /*4870*/  LDS R23, [R7+0x2000] ;  /* 0x0020000007177984 */ /* 0x000f680000000800 */
[----:B------:R-:W5:Y:S04]  /*4880*/  LDS R25, [R7+0x2400] ;  /* 0x0024000007197984 */ /* 0x000f680000000800 */
[----:B------:R-:W5:Y:S04]  /*4890*/  LDS R27, [R7+0x2800] ;  /* 0x00280000071b7984 */ /* 0x000f680000000800 */
[----:B------:R-:W5:Y:S04]  /*48a0*/  LDS R29, [R7+0x2c00] ;  /* 0x002c0000071d7984 */ /* 0x000f680000000800 */
[----:B------:R-:W5:Y:S04]  /*48b0*/  LDS R31, [R7+0x3000] ;  /* 0x00300000071f7984 */ /* 0x000f680000000800 */
[----:B------:R-:W5:Y:S04]  /*48c0*/  LDS R33, [R7+0x3400] ;  /* 0x0034000007217984 */ /* 0x000f680000000800 */
[----:B0-----:R-:W-:Y:S01]  /*48d0*/  @!P6 STG.E desc[UR8][R12.64+0x400], R5 ;  /* 0x000400050c00e986 */ /* 0x001fe2000c101908 */
[----:B------:R-:W-:Y:S01]  /*48e0*/  ISETP.GE.U32.AND P6, PT, R2, R3, PT ;  /* 0x000000030200720c */ /* 0x000fe20003fc6070 */
[----:B------:R-:W-:-:S02]  /*48f0*/  VIADD R2, R0, 0x900 ;  /* 0x0000090000027836 */ /* 0x000fc40000000000 */
[----:B-1----:R-:W-:Y:S03]  /*4900*/  @!P0 STG.E desc[UR8][R12.64+0x800], R9 ;  /* 0x000800090c008986 */ /* 0x002fe6000c101908 */
[----:B------:R-:W-:Y:S01]  /*4910*/  ISETP.GE.U32.AND P0, PT, R2, R3, PT ;  /* 0x000000030200720c */ /* 0x000fe20003f06070 */
[----:B------:R-:W0:Y:S01]  /*4920*/  LDS R5, [R7+0x3800] ;  /* 0x0038000007057984 */ /* 0x000e220000000800 */
[----:B------:R-:W-:-:S03]  /*4930*/  VIADD R2, R0, 0xb00 ;  /* 0x00000b0000027836 */ /* 0x000fc60000000000 */
[----:B--2---:R-:W-:Y:S01]  /*4940*/  @!P2 STG.E desc[UR8][R12.64+0x1000], R15 ;  /* 0x0010000f0c00a986 */ /* 0x004fe2000c101908 */
[----:B------:R-:W-:-:S03]  /*4950*/  ISETP.GE.U32.AND P2, PT, R0, R3, PT ;  /* 0x000000030000720c */ /* 0x000fc60003f46070 */
[----:B------:R-:W1:Y:S04]  /*4960*/  LDS R35, [R7+0x3c00] ;  /* 0x003c000007237984 */ /* 0x000e680000000800 */
[----:B------:R-:W2:Y:S04]  /*4970*/  LDS R9, [R7+0x4000] ;  /* 0x0040000007097984 */ /* 0x000ea80000000800 */
[----:B---3--:R-:W-:Y:S01]  /*4980*/  @!P3 STG.E desc[UR8][R12.64+0x1400], R17 ;  /* 0x001400110c00b986 */ /* 0x008fe2000c101908 */
[----:B------:R-:W-:Y:S01]  /*4990*/  ISETP.GE.U32.AND P3, PT, R2, R3, PT ;  /* 0x000000030200720c */ /* 0x000fe20003f66070 */
[----:B------:R-:W-:-:S02]  /*49a0*/  VIADD R2, R0, 0xd00 ;  /* 0x00000d0000027836 */ /* 0x000fc40000000000 */
[----:B----4-:R-:W-:Y:S01]  /*49b0*/  @!P1 STG.E desc[UR8][R12.64+0xc00], R11 ;  /* 0x000c000b0c009986 */ /* 0x010fe2000c101908 */
[-C--:B------:R-:W-:Y:S02]  /*49c0*/  ISETP.GE.U32.AND P1, PT, R4, R3.reuse, PT ;  /* 0x000000030400720c */ /* 0x080fe40003f26070 */
[----:B------:R-:W-:Y:S01]  /*49d0*/  LOP3.LUT R4, R0, 0xc00, RZ, 0xfc, !PT ;  /* 0x00000c0000047812 */ /* 0x000fe200078efcff */
[----:B------:R-:W3:Y:S04]  /*49e0*/  LDS R11, [R7+0x4400] ;  /* 0x00440000070b7984 */ /* 0x000ee80000000800 */
[----:B------:R-:W4:Y:S04]  /*49f0*/  LDS R15, [R7+0x4800] ;  /* 0x00480000070f7984 */ /* 0x000f280000000800 */
[----:B------:R-:W4:Y:S04]  /*4a00*/  LDS R37, [R7+0x4c00] ;  /* 0x004c000007257984 */ /* 0x000f280000000800 */
[----:B------:R-:W4:Y:S04]  /*4a10*/  LDS R39, [R7+0x5000] ;  /* 0x0050000007277984 */ /* 0x000f280000000800 */
[----:B------:R-:W4:Y:S04]  /*4a20*/  LDS R17, [R7+0x5400] ;  /* 0x0054000007117984 */ /* 0x000f280000000800 */
[----:B------:R-:W4:Y:S04]  /*4a30*/  @!P2 LDS R41, [R7] ;  /* 0x000000000729a984 */ /* 0x000f280000000800 */
[----:B-----5:R0:W-:Y:S01]  /*4a40*/  @!P4 STG.E desc[UR8][R12.64+0x1800], R19 ;  /* 0x001800130c00c986 */ /* 0x0201e2000c101908 */
[----:B------:R-:W-:Y:S01]  /*4a50*/  ISETP.GE.U32.AND P4, PT, R4, R3, PT ;  /* 0x000000030400720c */ /* 0x000fe20003f86070 */
[----:B------:R-:W-:-:S02]  /*4a60*/  VIADD R4, R0, 0xe00 ;  /* 0x00000e0000047836 */ /* 0x000fc40000000000 */
[----:B------:R0:W-:Y:S01]  /*4a70*/  @!P5 STG.E desc[UR8][R12.64+0x1c00], R21 ;  /* 0x001c00150c00d986 */ /* 0x0001e2000c101908 */
[-C--:B------:R-:W-:Y:S01]  /*4a80*/  ISETP.GE.U32.AND P5, PT, R2, R3.reuse, PT ;  /* 0x000000030200720c */ /* 0x080fe20003fa6070 */
[----:B------:R-:W-:Y:S02]  /*4a90*/  VIADD R2, R0, 0xf00 ;  /* 0x00000f0000027836 */ /* 0x000fe40000000000 */
[----:B------:R0:W-:Y:S01]  /*4aa0*/  @!P6 STG.E desc[UR8][R12.64+0x2000], R23 ;  /* 0x002000170c00e986 */ /* 0x0001e2000c101908 */
[-C--:B------:R-:W-:Y:S02]  /*4ab0*/  ISETP.GE.U32.AND P6, PT, R4, R3.reuse, PT ;  /* 0x000000030400720c */ /* 0x080fe40003fc6070 */
[----:B------:R-:W-:Y:S01]  /*4ac0*/  LOP3.LUT R4, R0, 0x1000, RZ, 0xfc, !PT ;  /* 0x0000100000047812 */ /* 0x000fe200078efcff */
[----:B------:R0:W-:Y:S01]  /*4ad0*/  @!P0 STG.E desc[UR8][R12.64+0x2400], R25 ;  /* 0x002400190c008986 */ /* 0x0001e2000c101908 */
[----:B------:R-:W-:Y:S01]  /*4ae0*/  ISETP.GE.U32.AND P0, PT, R2, R3, PT ;  /* 0x000000030200720c */ /* 0x000fe20003f06070 */
[----:B------:R-:W-:-:S02]  /*4af0*/  VIADD R2, R0, 0x1100 ;  /* 0x0000110000027836 */ /* 0x000fc40000000000 */
[----:B------:R0:W-:Y:S01]  /*4b00*/  @!P1 STG.E desc[UR8][R12.64+0x2800], R27 ;  /* 0x0028001b0c009986 */ /* 0x0001e2000c101908 */
[-C--:B------:R-:W-:Y:S01]  /*4b10*/  ISETP.GE.U32.AND P1, PT, R4, R3.reuse, PT ;  /* 0x000000030400720c */ /* 0x080fe20003f26070 */
[----:B------:R-:W-:Y:S02]  /*4b20*/  VIADD R4, R0, 0x1200 ;  /* 0x0000120000047836 */ /* 0x000fe40000000000 */
        /* <DEDUP_REMOVED lines=9> */
[----:B------:R-:W-:Y:S01]  /*4bc0*/  VIADD R0, R0, 0x1600 ;  /* 0x0000160000007836 */ /* 0x000fe20000000000 */
[----:B0-----:R0:W-:Y:S01]  /*4bd0*/  @!P6 STG.E desc[UR8][R12.64+0x3800], R5 ;  /* 0x003800050c00e986 */ /* 0x0011e2000c101908 */
[----:B------:R-:W-:-:S03]  /*4be0*/  ISETP.GE.U32.AND P6, PT, R4, R3, PT ;  /* 0x000000030400720c */ /* 0x000fc60003fc6070 */
[----:B-1----:R0:W-:Y:S01]  /*4bf0*/  @!P0 STG.E desc[UR8][R12.64+0x3c00], R35 ;  /* 0x003c00230c008986 */ /* 0x0021e2000c101908 */
[----:B------:R-:W-:-:S03]  /*4c00*/  ISETP.GE.U32.AND P0, PT, R2, R3, PT ;  /* 0x000000030200720c */ /* 0x000fc60003f06070 */
[----:B--2---:R0:W-:Y:S01]  /*4c10*/  @!P1 STG.E desc[UR8][R12.64+0x4000], R9 ;  /* 0x004000090c009986 */ /* 0x0041e2000c101908 */
[----:B------:R-:W-:-:S03]  /*4c20*/  ISETP.GE.U32.AND P1, PT, R0, R3, PT ;  /* 0x000000030000720c */ /* 0x000fc60003f26070 */
[----:B---3--:R0:W-:Y:S04]  /*4c30*/  @!P3 STG.E desc[UR8][R12.64+0x4400], R11 ;  /* 0x0044000b0c00b986 */ /* 0x0081e8000c101908 */
[----:B----4-:R0:W-:Y:S04]  /*4c40*/  @!P4 STG.E desc[UR8][R12.64+0x4800], R15 ;  /* 0x0048000f0c00c986 */ /* 0x0101e8000c101908 */
[----:B------:R0:W-:Y:S04]  /*4c50*/  @!P5 STG.E desc[UR8][R12.64+0x4c00], R37 ;  /* 0x004c00250c00d986 */ /* 0x0001e8000c101908 */
[----:B------:R0:W-:Y:S04]  /*4c60*/  @!P6 STG.E desc[UR8][R12.64+0x5000], R39 ;  /* 0x005000270c00e986 */ /* 0x0001e8000c101908 */
[----:B------:R0:W-:Y:S04]  /*4c70*/  @!P0 STG.E desc[UR8][R12.64+0x5400], R17 ;  /* 0x005400110c008986 */ /* 0x0001e8000c101908 */
[----:B------:R0:W-:Y:S01]  /*4c80*/  @!P2 STG.E desc[UR8][R12.64], R41 ;  /* 0x000000290c00a986 */ /* 0x0001e2000c101908 */
[----:B------:R-:W-:Y:S05]  /*4c90*/  @P1 EXIT ;  /* 0x000000000000194d */ /* 0x000fea0003800000 */
[----:B------:R-:W1:Y:S04]  /*4ca0*/  LDS R7, [R7+0x5800] ;  /* 0x0058000007077984 */ /* 0x000e680000000800 */
[----:B-1----:R-:W-:Y:S01]  /*4cb0*/  STG.E desc[UR8][R12.64+0x5800], R7 ;  /* 0x005800070c007986 */ /* 0x002fe2000c101908 */
[----:B------:R-:W-:Y:S05]  /*4cc0*/  EXIT ;  /* 0x000000000000794d */ /* 0x000fea0003800000 */
.L_x_13:
[----:B------:R-:W0:Y:S01]  /*4cd0*/  S2R R2, SR_CgaCtaId ;  /* 0x0000000000027919 */ /* 0x000e220000008800 */
[----:B------:R-:W1:Y:S01]  /*4ce0*/  LDCU.128 UR4, c[0x0][0x390] ;  /* 0x00007200ff0477ac */ /* 0x000e620008000c00 */
[----:B------:R-:W-:Y:S01]  /*4cf0*/  MOV R7, 0x400 ;  /* 0x0000040000077802 */ /* 0x000fe20000000f00 */
[----:B------:R-:W-:Y:S01]  /*4d00*/  IMAD.MOV.U32 R16, RZ, RZ, RZ ;  /* 0x000000ffff107224 */ /* 0x000fe200078e00ff */
[----:B------:R-:W2:Y:S01]  /*4d10*/  S2R R20, SR_TID.X ;  /* 0x0000000000147919 */ /* 0x000ea20000002100 */
[----:B------:R-:W-:Y:S01]  /*4d20*/  IMAD.MOV.U32 R13, RZ, RZ, RZ ;  /* 0x000000ffff0d7224 */ /* 0x000fe200078e00ff */
[----:B------:R-:W-:Y:S01]  /*4d30*/  CS2R R10, SRZ ;  /* 0x00000000000a7805 */ /* 0x000fe2000001ff00 */
[----:B------:R-:W-:Y:S01]  /*4d40*/  IMAD.MOV.U32 R4, RZ, RZ, RZ ;  /* 0x000000ffff047224 */ /* 0x000fe200078e00ff */
[----:B------:R-:W-:Y:S01]  /*4d50*/  CS2R R24, SRZ ;  /* 0x0000000000187805 */ /* 0x000fe2000001ff00 */
[----:B------:R-:W-:Y:S01]  /*4d60*/  IMAD.MOV.U32 R21, RZ, RZ, RZ ;  /* 0x000000ffff157224 */ /* 0x000fe200078e00ff */
[----:B------:R-:W-:-:S02]  /*4d70*/  CS2R R26, SRZ ;  /* 0x00000000001a7805 */ /* 0x000fc4000001ff00 */
[----:B------:R-:W-:Y:S01]  /*4d80*/  CS2R R22, SRZ ;  /* 0x0000000000167805 */ /* 0x000fe2000001ff00 */
[----:B------:R-:W-:Y:S01]  /*4d90*/  IMAD.MOV.U32 R28, RZ, RZ, RZ ;  /* 0x000000ffff1c7224 */ /* 0x000fe200078e00ff */
[----:B-1----:R-:W-:-:S04]  /*4da0*/  IADD3 R14, P0, PT, R9, UR4, RZ ;  /* 0x00000004090e7c10 */ /* 0x002fc8000ff1e0ff */
[----:B------:R-:W-:Y:S01]  /*4db0*/  IADD3.X R15, PT, PT, R6, UR5, RZ, P0, !PT ;  /* 0x00000005060f7c10 */ /* 0x000fe200087fe4ff */
[----:B------:R-:W-:Y:S01]  /*4dc0*/  UMOV UR5, URZ ;  /* 0x000000ff00057c82 */ /* 0x000fe20008000000 */
[----:B------:R-:W-:-:S04]  /*4dd0*/  ISETP.GE.U32.AND P0, PT, R3, 0xfd00, PT ;  /* 0x0000fd000300780c */ /* 0x000fc80003f06070 */
[----:B------:R-:W-:Y:S02]  /*4de0*/  ISETP.GE.U32.AND.EX P0, PT, R0, RZ, PT, P0 ;  /* 0x000000ff0000720c */ /* 0x000fe40003f06100 */
[----:B0-----:R-:W-:Y:S02]  /*4df0*/  LEA R7, R2, R7, 0x18 ;  /* 0x0000000702077211 */ /* 0x001fe400078ec0ff */
[----:B------:R-:W-:Y:S01]  /*4e00*/  IADD3 R2, P1, PT, R9, UR6, RZ ;  /* 0x0000000609027c10 */ /* 0x000fe2000ff3e0ff */
[----:B------:R-:W-:Y:S01]  /*4e10*/  UMOV UR6, URZ ;  /* 0x000000ff00067c82 */ /* 0x000fe20008000000 */
[----:B------:R-:W-:Y:S01]  /*4e20*/  CS2R R8, SRZ ;  /* 0x0000000000087805 */ /* 0x000fe2000001ff00 */
[----:B--2---:R-:W-:Y:S01]  /*4e30*/  IMAD R5, R20, 0x4, R7 ;  /* 0x0000000414057824 */ /* 0x004fe200078e0207 */
[----:B------:R-:W-:Y:S01]  /*4e40*/  IADD3.X R12, PT, PT, R6, UR7, RZ, P1, !PT ;  /* 0x00000007060c7c10 */ /* 0x000fe20008ffe4ff */
[----:B------:R-:W-:-:S03]  /*4e50*/  IMAD.MOV.U32 R6, RZ, RZ, RZ ;  /* 0x000000ffff067224 */ /* 0x000fc600078e00ff */
[----:B------:R0:W-:Y:S04]  /*4e60*/  STS [R5], RZ ;  /* 0x000000ff05007388 */ /* 0x0001e80000000800 */
[----:B------:R0:W-:Y:S04]  /*4e70*/  STS [R5+0x400], RZ ;  /* 0x000400ff05007388 */ /* 0x0001e80000000800 */
        /* <DEDUP_REMOVED lines=13> */
[----:B------:R0:W-:Y:S01]  /*4f50*/  STS [R5+0x3c00], RZ ;  /* 0x003c00ff05007388 */ /* 0x0001e20000000800 */
[----:B------:R-:W-:Y:S05]  /*4f60*/  @!P0 BRA `(.L_x_16) ;  /* 0x0000001c00448947 */ /* 0x000fea0003800000 */
[----:B------:R-:W1:Y:S01]  /*4f70*/  S2R R30, SR_LANEID ;  /* 0x00000000001e7919 */ /* 0x000e620000000000 */
[----:B------:R-:W-:-:S05]  /*4f80*/  IMAD.SHL.U32 R13, R20, 0x20, RZ ;  /* 0x00000020140d7824 */ /* 0x000fca00078e00ff */
[----:B------:R-:W-:Y:S01]  /*4f90*/  LOP3.LUT R16, R13, 0x7c00, RZ, 0xc0, !PT ;  /* 0x00007c000d107812 */ /* 0x000fe200078ec0ff */
[----:B------:R-:W-:-:S04]  /*4fa0*/  IMAD.MOV.U32 R13, RZ, RZ, RZ ;  /* 0x000000ffff0d7224 */ /* 0x000fc800078e00ff */
[----:B------:R-:W-:Y:S02]  /*4fb0*/  IMAD.IADD R17, R7, 0x1, R16 ;  /* 0x0000000107117824 */ /* 0x000fe400078e0210 */
[----:B------:R-:W-:Y:S02]  /*4fc0*/  IMAD.MOV.U32 R16, RZ, RZ, RZ ;  /* 0x000000ffff107224 */ /* 0x000fe400078e00ff */
[----:B-1----:R-:W-:-:S07]  /*4fd0*/  IMAD R17, R30, 0x4, R17 ;  /* 0x000000041e117824 */ /* 0x002fce00078e0211 */
.L_x_22:
[----:B-1----:R-:W-:-:S05]  /*4fe0*/  UMOV UR4, URZ ;  /* 0x000000ff00047c82 */ /* 0x002fca0008000000 */
.L_x_17:
[----:B-1----:R-:W-:-:S05]  /*4ff0*/  IADD3 R29, P0, PT, R20, UR5, RZ ;  /* 0x00000005141d7c10 */ /* 0x002fca000ff1e0ff */
[----:B------:R-:W-:Y:S01]  /*5000*/  IMAD.X R31, RZ, RZ, UR6, P0 ;  /* 0x00000006ff1f7e24 */ /* 0x000fe200080e06ff */
[----:B------:R-:W-:-:S04]  /*5010*/  LEA R30, P0, R29, R19, 0x2 ;  /* 0x000000131d1e7211 */ /* 0x000fc800078010ff */
[----:B------:R-:W-:-:S05]  /*5020*/  LEA.HI.X R31, R29, R18, R31, 0x2, P0 ;  /* 0x000000121d1f7211 */ /* 0x000fca00000f141f */
[----:B------:R-:W2:Y:S04]  /*5030*/  LDG.E R29, desc[UR8][R30.64] ;  /* 0x000000081e1d7981 */ /* 0x000ea8000c1e1900 */
[----:B------:R-:W3:Y:S04]  /*5040*/  LDG.E R32, desc[UR8][R30.64+0x400] ;  /* 0x000400081e207981 */ /* 0x000ee8000c1e1900 */
[----:B------:R-:W4:Y:S04]  /*5050*/  LDG.E R33, desc[UR8][R30.64+0x800] ;  /* 0x000800081e217981 */ /* 0x000f28000c1e1900 */
[----:B------:R-:W5:Y:S04]  /*5060*/  LDG.E R34, desc[UR8][R30.64+0xc00] ;  /* 0x000c00081e227981 */ /* 0x000f68000c1e1900 */
[----:B------:R-:W5:Y:S04]  /*5070*/  LDG.E R35, desc[UR8][R30.64+0x1000] ;  /* 0x001000081e237981 */ /* 0x000f68000c1e1900 */
[----:B------:R-:W5:Y:S01]  /*5080*/  LDG.E R36, desc[UR8][R30.64+0x1400] ;  /* 0x001400081e247981 */ /* 0x000f62000c1e1900 */
[----:B------:R-:W-:-:S03]  /*5090*/  UBMSK UR7, URZ, 0x6 ;  /* 0x00000006ff07789b */ /* 0x000fc60008000000 */
[----:B------:R-:W5:Y:S04]  /*50a0*/  LDG.E R37, desc[UR8][R30.64+0x1800] ;  /* 0x001800081e257981 */ /* 0x000f68000c1e1900 */
        /* <DEDUP_REMOVED lines=12> */
[----:B------:R-:W5:Y:S01]  /*5170*/  LDG.E R52, desc[UR8][R30.64+0x5800] ;  /* 0x005800081e347981 */ /* 0x000f62000c1e1900 */
[----:B--2---:R-:W-:-:S04]  /*5180*/  LOP3.LUT R29, R29, UR7, RZ, 0xc0, !PT ;  /* 0x000000071d1d7c12 */ /* 0x004fc8000f8ec0ff */
[C---:B------:R-:W-:Y:S01]  /*5190*/  LOP3.LUT R38, R29.reuse, 0x3, RZ, 0xc0, !PT ;  /* 0x000000031d267812 */ /* 0x040fe200078ec0ff */
[----:B------:R-:W-:Y:S02]  /*51a0*/  IMAD.SHL.U32 R39, R29, 0x100, RZ ;  /* 0x000001001d277824 */ /* 0x000fe400078e00ff */
[----:B------:R-:W2:Y:S03]  /*51b0*/  LDG.E R29, desc[UR8][R30.64+0x1c00] ;  /* 0x001c00081e1d7981 */ /* 0x000ea6000c1e1900 */
[----:B------:R-:W-:-:S04]  /*51c0*/  LOP3.LUT R39, R39, 0xfffffc00, RZ, 0xc0, !PT ;  /* 0xfffffc0027277812 */ /* 0x000fc800078ec0ff */
[----:B------:R-:W-:Y:S02]  /*51d0*/  IADD3 R53, PT, PT, R38, R5, R39 ;  /* 0x0000000526357210 */ /* 0x000fe40007ffe027 */
[----:B------:R-:W2:Y:S04]  /*51e0*/  LDG.E R38, desc[UR8][R30.64+0x2000] ;  /* 0x002000081e267981 */ /* 0x000ea8000c1e1900 */
[----:B------:R1:W2:Y:S01]  /*51f0*/  LDG.E R39, desc[UR8][R30.64+0x2400] ;  /* 0x002400081e277981 */ /* 0x0002a2000c1e1900 */
[----:B------:R-:W-:Y:S06]  /*5200*/  BAR.SYNC.DEFER_BLOCKING 0x0 ;  /* 0x0000000000007b1d */ /* 0x000fec0000010000 */
[----:B------:R-:W0:Y:S01]  /*5210*/  LDS.U8 R54, [R53] ;  /* 0x0000000035367984 */ /* 0x000e220000000000 */
[----:B---3--:R-:W-:-:S05]  /*5220*/  LOP3.LUT R32, R32, UR7, RZ, 0xc0, !PT ;  /* 0x0000000720207c12 */ /* 0x008fca000f8ec0ff */
[C---:B------:R-:W-:Y:S01]  /*5230*/  IMAD.SHL.U32 R55, R32.reuse, 0x100, RZ ;  /* 0x0000010020377824 */ /* 0x040fe200078e00ff */
[----:B------:R-:W-:-:S04]  /*5240*/  LOP3.LUT R32, R32, 0x3, RZ, 0xc0, !PT ;  /* 0x0000000320207812 */ /* 0x000fc800078ec0ff */
[----:B------:R-:W-:-:S04]  /*5250*/  LOP3.LUT R55, R55, 0xfffffc00, RZ, 0xc0, !PT ;  /* 0xfffffc0037377812 */ /* 0x000fc800078ec0ff */
[----:B------:R-:W-:Y:S01]  /*5260*/  IADD3 R32, PT, PT, R32, R5, R55 ;  /* 0x0000000520207210 */ /* 0x000fe20007ffe037 */
[----:B0-----:R-:W-:-:S05]  /*5270*/  VIADD R54, R54, 0x1 ;  /* 0x0000000136367836 */ /* 0x001fca0000000000 */
[----:B------:R-:W-:Y:S04]  /*5280*/  STS.U8 [R53], R54 ;  /* 0x0000003635007388 */ /* 0x000fe80000000000 */
[----:B------:R-:W0:Y:S01]  /*5290*/  LDS.U8 R55, [R32] ;  /* 0x0000000020377984 */ /* 0x000e220000000000 */
[----:B----4-:R-:W-:-:S05]  /*52a0*/  LOP3.LUT R33, R33, UR7, RZ, 0xc0, !PT ;  /* 0x0000000721217c12 */ /* 0x010fca000f8ec0ff */
[C---:B-1----:R-:W-:Y:S01]  /*52b0*/  IMAD.SHL.U32 R31, R33.reuse, 0x100, RZ ;  /* 0x00000100211f7824 */ /* 0x042fe200078e00ff */
[----:B------:R-:W-:-:S04]  /*52c0*/  LOP3.LUT R30, R33, 0x3, RZ, 0xc0, !PT ;  /* 0x00000003211e7812 */ /* 0x000fc800078ec0ff */
[----:B------:R-:W-:-:S04]  /*52d0*/  LOP3.LUT R31, R31, 0xfffffc00, RZ, 0xc0, !PT ;  /* 0xfffffc001f1f7812 */ /* 0x000fc800078ec0ff */
[----:B------:R-:W-:Y:S01]  /*52e0*/  IADD3 R30, PT, PT, R30, R5, R31 ;  /* 0x000000051e1e7210 */ /* 0x000fe20007ffe01f */
[----:B0-----:R-:W-:-:S05]  /*52f0*/  VIADD R55, R55, 0x1 ;  /* 0x0000000137377836 */ /* 0x001fca0000000000 */
[----:B------:R-:W-:Y:S04]  /*5300*/  STS.U8 [R32], R55 ;  /* 0x0000003720007388 */ /* 0x000fe80000000000 */
[----:B------:R-:W0:Y:S01]  /*5310*/  LDS.U8 R31, [R30] ;  /* 0x000000001e1f7984 */ /* 0x000e220000000000 */
[----:B-----5:R-:W-:-:S05]  /*5320*/  LOP3.LUT R34, R34, UR7, RZ, 0xc0, !PT ;  /* 0x0000000722227c12 */ /* 0x020fca000f8ec0ff */
[C---:B------:R-:W-:Y:S01]  /*5330*/  IMAD.SHL.U32 R33, R34.reuse, 0x100, RZ ;  /* 0x0000010022217824 */ /* 0x040fe200078e00ff */
[----:B------:R-:W-:-:S04]  /*5340*/  LOP3.LUT R34, R34, 0x3, RZ, 0xc0, !PT ;  /* 0x0000000322227812 */ /* 0x000fc800078ec0ff */
[----:B------:R-:W-:-:S04]  /*5350*/  LOP3.LUT R33, R33, 0xfffffc00, RZ, 0xc0, !PT ;  /* 0xfffffc0021217812 */ /* 0x000fc800078ec0ff */
[----:B------:R-:W-:Y:S01]  /*5360*/  IADD3 R33, PT, PT, R34, R5, R33 ;  /* 0x0000000522217210 */ /* 0x000fe20007ffe021 */
[----:B0-----:R-:W-:-:S05]  /*5370*/  VIADD R31, R31, 0x1 ;  /* 0x000000011f1f7836 */ /* 0x001fca0000000000 */
[----:B------:R-:W-:Y:S04]  /*5380*/  STS.U8 [R30], R31 ;  /* 0x0000001f1e007388 */ /* 0x000fe80000000000 */
[----:B------:R-:W0:Y:S01]  /*5390*/  LDS.U8 R34, [R33] ;  /* 0x0000000021227984 */ /* 0x000e220000000000 */
[----:B------:R-:W-:-:S05]  /*53a0*/  LOP3.LUT R35, R35, UR7, RZ, 0xc0, !PT ;  /* 0x0000000723237c12 */ /* 0x000fca000f8ec0ff */
        /* <DEDUP_REMOVED lines=23> */
[----:B--2---:R-:W-:-:S05]  /*5520*/  LOP3.LUT R29, R29, UR7, RZ, 0xc0, !PT ;  /* 0x000000071d1d7c12 */ /* 0x004fca000f8ec0ff */
        /* <DEDUP_REMOVED lines=127> */
[----:B------:R-:W-:Y:S02]  /*5d20*/  UIADD3 UR5, UP0, UPT, UR5, 0x1700, URZ ;  /* 0x0000170005057890 */ /* 0x000fe4000ff1e0ff */
[----:B------:R-:W-:Y:S02]  /*5d30*/  UIADD3 UR4, UPT, UPT, UR4, 0x1, URZ ;  /* 0x0000000104047890 */ /* 0x000fe4000fffe0ff */
[----:B------:R-:W-:Y:S02]  /*5d40*/  UIADD3.X UR6, UPT, UPT, URZ, UR6, URZ, UP0, !UPT ;  /* 0x00000006ff067290 */ /* 0x000fe400087fe4ff */
[----:B------:R-:W-:Y:S01]  /*5d50*/  UISETP.NE.AND UP0, UPT, UR4, 0xb, UPT ;  /* 0x0000000b0400788c */ /* 0x000fe2000bf05270 */
[----:B0-----:R-:W-:-:S05]  /*5d60*/  VIADD R32, R32, 0x1 ;  /* 0x0000000120207836 */ /* 0x001fca0000000000 */
[----:B------:R1:W-:Y:S03]  /*5d70*/  STS.U8 [R29], R32 ;  /* 0x000000201d007388 */ /* 0x0003e60000000000 */
[----:B------:R-:W-:Y:S05]  /*5d80*/  BRA.U UP0, `(.L_x_17) ;  /* 0xfffffff100987547 */ /* 0x000fea000b83ffff */
[----:B------:R-:W-:Y:S01]  /*5d90*/  BAR.SYNC.DEFER_BLOCKING 0x0 ;  /* 0x0000000000007b1d */ /* 0x000fe20000010000 */
[C---:B------:R-:W-:Y:S02]  /*5da0*/  ISETP.GT.U32.AND P1, PT, R20.reuse, 0x1ff, PT ;  /* 0x000001ff1400780c */ /* 0x040fe40003f24070 */
[----:B------:R-:W-:-:S03]  /*5db0*/  ISETP.GT.U32.AND P0, PT, R20, 0xff, PT ;  /* 0x000000ff1400780c */ /* 0x000fc60003f04070 */
[----:B------:R-:W-:Y:S08]  /*5dc0*/  BSSY.RECONVERGENT B0, `(.L_x_18) ;  /* 0x000006a000007945 */ /* 0x000ff00003800200 */
[----:B------:R-:W-:Y:S05]  /*5dd0*/  @P1 BRA `(.L_x_19) ;  /* 0x0000000400a01947 */ /* 0x000fea0003800000 */
[----:B-1----:R-:W0:Y:S04]  /*5de0*/  LDS R29, [R17] ;  /* 0x00000000111d7984 */ /* 0x002e280000000800 */
[----:B------:R-:W1:Y:S04]  /*5df0*/  LDS R31, [R17+0x80] ;  /* 0x00008000111f7984 */ /* 0x000e680000000800 */
[----:B------:R-:W2:Y:S04]  /*5e00*/  LDS R34, [R17+0x100] ;  /* 0x0001000011227984 */ /* 0x000ea80000000800 */
[----:B------:R-:W3:Y:S04]  /*5e10*/  LDS R35, [R17+0x180] ;  /* 0x0001800011237984 */ /* 0x000ee80000000800 */
[----:B------:R-:W4:Y:S04]  /*5e20*/  LDS R36, [R17+0x200] ;  /* 0x0002000011247984 */ /* 0x000f280000000800 */
[----:B------:R-:W5:Y:S01]  /*5e30*/  LDS R37, [R17+0x280] ;  /* 0x0002800011257984 */ /* 0x000f620000000800 */
[----:B0-----:R-:W-:-:S02]  /*5e40*/  PRMT R30, R29, 0x7770, RZ ;  /* 0x000077701d1e7816 */ /* 0x001fc400000000ff */
[C---:B-1----:R-:W-:Y:S02]  /*5e50*/  PRMT R32, R31.reuse, 0x7770, RZ ;  /* 0x000077701f207816 */ /* 0x042fe400000000ff */
[----:B------:R-:W-:Y:S02]  /*5e60*/  LOP3.LUT R30, R30, 0xff, RZ, 0xc0, !PT ;  /* 0x000000ff1e1e7812 */ /* 0x000fe400078ec0ff */
[----:B------:R-:W-:Y:S02]  /*5e70*/  LOP3.LUT R39, R32, 0xff, RZ, 0xc0, !PT ;  /* 0x000000ff20277812 */ /* 0x000fe400078ec0ff */
[----:B------:R-:W-:Y:S02]  /*5e80*/  PRMT R33, R31, 0x7772, RZ ;  /* 0x000077721f217816 */ /* 0x000fe400000000ff */
[----:B------:R-:W-:Y:S02]  /*5e90*/  IADD3 R39, P5, P6, R39, R28, R30 ;  /* 0x0000001c27277210 */ /* 0x000fe40007ebe01e */
[----:B------:R-:W-:-:S02]  /*5ea0*/  PRMT R28, R29, 0x7771, RZ ;  /* 0x000077711d1c7816 */ /* 0x000fc400000000ff */
[----:B------:R-:W-:Y:S02]  /*5eb0*/  PRMT R30, R29, 0x7772, RZ ;  /* 0x000077721d1e7816 */ /* 0x000fe400000000ff */
[----:B------:R-:W-:Y:S02]  /*5ec0*/  PRMT R32, R31, 0x7771, RZ ;  /* 0x000077711f207816 */ /* 0x000fe400000000ff */
[----:B------:R-:W-:Y:S02]  /*5ed0*/  LOP3.LUT R38, R28, 0xff, RZ, 0xc0, !PT ;  /* 0x000000ff1c267812 */ /* 0x000fe400078ec0ff */
[----:B------:R-:W-:Y:S02]  /*5ee0*/  LOP3.LUT R30, R30, 0xff, RZ, 0xc0, !PT ;  /* 0x000000ff1e1e7812 */ /* 0x000fe400078ec0ff */
[----:B------:R-:W-:Y:S02]  /*5ef0*/  LOP3.LUT R28, R33, 0xff, RZ, 0xc0, !PT ;  /* 0x000000ff211c7812 */ /* 0x000fe400078ec0ff */
[----:B------:R-:W-:-:S02]  /*5f00*/  LOP3.LUT R32, R32, 0xff, RZ, 0xc0, !PT ;  /* 0x000000ff20207812 */ /* 0x000fc400078ec0ff */
[----:B------:R-:W-:Y:S02]  /*5f10*/  PRMT R29, R29, 0x7773, RZ ;  /* 0x000077731d1d7816 */ /* 0x000fe400000000ff */
[----:B------:R-:W-:Y:S02]  /*5f20*/  PRMT R31, R31, 0x7773, RZ ;  /* 0x000077731f1f7816 */ /* 0x000fe400000000ff */
[----:B------:R-:W-:Y:S02]  /*5f30*/  IADD3 R33, P2, P3, R28, R27, R30 ;  /* 0x0000001b1c217210 */ /* 0x000fe40007b5e01e */
[----:B------:R-:W-:Y:S02]  /*5f40*/  IADD3 R32, P1, P4, R32, R23, R38 ;  /* 0x0000001720207210 */ /* 0x000fe40007c3e026 */
[----:B------:R-:W-:Y:S02]  /*5f50*/  LOP3.LUT R29, R29, 0xff, RZ, 0xc0, !PT ;  /* 0x000000ff1d1d7812 */ /* 0x000fe400078ec0ff */
[----:B------:R-:W-:-:S02]  /*5f60*/  LOP3.LUT R28, R31, 0xff, RZ, 0xc0, !PT ;  /* 0x000000ff1f1c7812 */ /* 0x000fc400078ec0ff */
[----:B--2---:R-:W-:Y:S02]  /*5f70*/  PRMT R23, R34, 0x7770, RZ ;  /* 0x0000777022177816 */ /* 0x004fe400000000ff */
[----:B---3--:R-:W-:Y:S02]  /*5f80*/  PRMT R27, R35, 0x7770, RZ ;  /* 0x00007770231b7816 */ /* 0x008fe400000000ff */
[----:B------:R-:W-:Y:S02]  /*5f90*/  IADD3.X R40, PT, PT, RZ, R26, RZ, P5, P6 ;  /* 0x0000001aff287210 */ /* 0x000fe40002fec4ff */
[----:B------:R-:W-:Y:S02]  /*5fa0*/  IADD3 R28, P5, P6, R28, R25, R29 ;  /* 0x000000191c1c7210 */ /* 0x000fe40007ebe01d */
[----:B------:R-:W-:Y:S02]  /*5fb0*/  LOP3.LUT R26, R23, 0xff, RZ, 0xc0, !PT ;  /* 0x000000ff171a7812 */ /* 0x000fe400078ec0ff */
[----:B------:R-:W-:-:S02]  /*5fc0*/  PRMT R25, R35, 0x7771, RZ ;  /* 0x0000777123197816 */ /* 0x000fc400000000ff */
[----:B------:R-:W-:Y:S02]  /*5fd0*/  LOP3.LUT R27, R27, 0xff, RZ, 0xc0, !PT ;  /* 0x000000ff1b1b7812 */ /* 0x000fe400078ec0ff */
[----:B------:R-:W-:Y:S02]  /*5fe0*/  IADD3.X R38, PT, PT, RZ, R24, RZ, P1, P4 ;  /* 0x00000018ff267210 */ /* 0x000fe40000fe84ff */
[----:B------:R-:W-:Y:S02]  /*5ff0*/  IADD3 R31, P1, P4, R27, R39, R26 ;  /* 0x000000271b1f7210 */ /* 0x000fe40007c3e01a */
[----:B------:R-:W-:Y:S01]  /*6000*/  LOP3.LUT R30, R25, 0xff, RZ, 0xc0, !PT ;  /* 0x000000ff191e7812 */ /* 0x000fe200078ec0ff */
[----:B------:R-:W-:Y:S01]  /*6010*/  LDS R26, [R17+0x380] ;  /* 0x00038000111a7984 */ /* 0x000fe20000000800 */
[----:B------:R-:W-:Y:S02]  /*6020*/  PRMT R23, R34, 0x7771, RZ ;  /* 0x0000777122177816 */ /* 0x000fe400000000ff */
[----:B------:R-:W-:Y:S01]  /*6030*/  IADD3.X R39, PT, PT, RZ, R22, RZ, P2, P3 ;  /* 0x00000016ff277210 */ /* 0x000fe200017e64ff */
[----:B------:R-:W0:Y:S01]  /*6040*/  LDS R25, [R17+0x300] ;  /* 0x0003000011197984 */ /* 0x000e220000000800 */
[----:B------:R-:W-:-:S02]  /*6050*/  LOP3.LUT R23, R23, 0xff, RZ, 0xc0, !PT ;  /* 0x000000ff17177812 */ /* 0x000fc400078ec0ff */
[----:B------:R-:W-:Y:S02]  /*6060*/  PRMT R22, R34, 0x7772, RZ ;  /* 0x0000777222167816 */ /* 0x000fe400000000ff */
[----:B------:R-:W-:Y:S02]  /*6070*/  IADD3 R30, P2, P3, R30, R32, R23 ;  /* 0x000000201e1e7210 */ /* 0x000fe40007b5e017 */
[C---:B------:R-:W-:Y:S02]  /*6080*/  PRMT R23, R35.reuse, 0x7772, RZ ;  /* 0x0000777223177816 */ /* 0x040fe400000000ff */
[----:B------:R-:W-:Y:S02]  /*6090*/  PRMT R34, R34, 0x7773, RZ ;  /* 0x0000777322227816 */ /* 0x000fe400000000ff */
[----:B------:R-:W-:Y:S02]  /*60a0*/  PRMT R35, R35, 0x7773, RZ ;  /* 0x0000777323237816 */ /* 0x000fe400000000ff */
[----:B------:R-:W-:-:S02]  /*60b0*/  LOP3.LUT R22, R22, 0xff, RZ, 0xc0, !PT ;  /* 0x000000ff16167812 */ /* 0x000fc400078ec0ff */
[----:B------:R-:W-:Y:S02]  /*60c0*/  LOP3.LUT R23, R23, 0xff, RZ, 0xc0, !PT ;  /* 0x000000ff17177812 */ /* 0x000fe400078ec0ff */
[----:B------:R-:W-:Y:S02]  /*60d0*/  LOP3.LUT R29, R34, 0xff, RZ, 0xc0, !PT ;  /* 0x000000ff221d7812 */ /* 0x000fe400078ec0ff */
[----:B------:R-:W-:Y:S02]  /*60e0*/  LOP3.LUT R32, R35, 0xff, RZ, 0xc0, !PT ;  /* 0x000000ff23207812 */ /* 0x000fe400078ec0ff */
[----:B------:R-:W-:Y:S02]  /*60f0*/  IADD3.X R34, PT, PT, RZ, R21, RZ, P5, P6 ;  /* 0x00000015ff227210 */ /* 0x000fe40002fec4ff */
[----:B------:R-:W-:Y:S02]  /*6100*/  IADD3 R27, P5, P6, R23, R33, R22 ;  /* 0x00000021171b7210 */ /* 0x000fe40007ebe016 */
[----:B----4-:R-:W-:-:S02]  /*6110*/  PRMT R21, R36, 0x7770, RZ ;  /* 0x0000777024157816 */ /* 0x010fc400000000ff */
[----:B------:R-:W-:Y:S02]  /*6120*/  PRMT R22, R36, 0x7771, RZ ;  /* 0x0000777124167816 */ /* 0x000fe400000000ff */
[----:B-----5:R-:W-:Y:S02]  /*6130*/  PRMT R24, R37, 0x7771, RZ ;  /* 0x0000777125187816 */ /* 0x020fe400000000ff */
[----:B------:R-:W-:Y:S02]  /*6140*/  IADD3.X R33, PT, PT, RZ, R40, RZ, P1, P4 ;  /* 0x00000028ff217210 */ /* 0x000fe40000fe84ff */
[----:B------:R-:W-:Y:S02]  /*6150*/  IADD3 R32, P4, P1, R32, R28, R29 ;  /* 0x0000001c20207210 */ /* 0x000fe4000799e01d */
[----:B------:R-:W-:Y:S02]  /*6160*/  LOP3.LUT R28, R21, 0xff, RZ, 0xc0, !PT ;  /* 0x000000ff151c7812 */ /* 0x000fe400078ec0ff */
[----:B------:R-:W-:-:S02]  /*6170*/  LOP3.LUT R21, R22, 0xff, RZ, 0xc0, !PT ;  /* 0x000000ff16157812 */ /* 0x000fc400078ec0ff */
[----:B------:R-:W-:Y:S02]  /*6180*/  LOP3.LUT R24, R24, 0xff, RZ, 0xc0, !PT ;  /* 0x000000ff18187812 */ /* 0x000fe400078ec0ff */
[----:B------:R-:W-:Y:S02]  /*6190*/  IADD3.X R35, PT, PT, RZ, R39, RZ, P5, P6 ;  /* 0x00000027ff237210 */ /* 0x000fe40002fec4ff */
[----:B------:R-:W-:Y:S02]  /*61a0*/  IADD3 R30, P6, P5, R24, R30, R21 ;  /* 0x0000001e181e7210 */ /* 0x000fe40007dde015 */
[C---:B------:R-:W-:Y:S02]  /*61b0*/  PRMT R23, R37.reuse, 0x7770, RZ ;  /* 0x0000777025177816 */ /* 0x040fe400000000ff */
[----:B------:R-:W-:Y:S02]  /*61c0*/  PRMT R21, R36, 0x7772, RZ ;  /* 0x0000777224157816 */ /* 0x000fe400000000ff */
[----:B------:R-:W-:-:S02]  /*61d0*/  PRMT R22, R37, 0x7772, RZ ;  /* 0x0000777225167816 */ /* 0x000fc400000000ff */
[----:B------:R-:W-:Y:S02]  /*61e0*/  LOP3.LUT R23, R23, 0xff, RZ, 0xc0, !PT ;  /* 0x000000ff17177812 */ /* 0x000fe400078ec0ff */
[----:B------:R-:W-:Y:S02]  /*61f0*/  LOP3.LUT R21, R21, 0xff, RZ, 0xc0, !PT ;  /* 0x000000ff15157812 */ /* 0x000fe400078ec0ff */
[----:B------:R-:W-:Y:S02]  /*6200*/  LOP3.LUT R22, R22, 0xff, RZ, 0xc0, !PT ;  /* 0x000000ff16167812 */ /* 0x000fe400078ec0ff */
[----:B------:R-:W-:Y:S02]  /*6210*/  IADD3.X R38, PT, PT, RZ, R38, RZ, P2, P3 ;  /* 0x00000026ff267210 */ /* 0x000fe400017e64ff */
[----:B------:R-:W-:Y:S02]  /*6220*/  PRMT R36, R36, 0x7773, RZ ;  /* 0x0000777324247816 */ /* 0x000fe400000000ff */
[----:B------:R-:W-:-:S02]  /*6230*/  PRMT R37, R37, 0x7773, RZ ;  /* 0x0000777325257816 */ /* 0x000fc400000000ff */
[----:B------:R-:W-:Y:S02]  /*6240*/  IADD3.X R34, PT, PT, RZ, R34, RZ, P4, P1 ;  /* 0x00000022ff227210 */ /* 0x000fe400027e24ff */
[----:B------:R-:W-:Y:S02]  /*6250*/  IADD3 R31, P3, P2, R23, R31, R28 ;  /* 0x0000001f171f7210 */ /* 0x000fe40007a7e01c */
[----:B------:R-:W-:Y:S02]  /*6260*/  IADD3 R27, P1, P4, R22, R27, R21 ;  /* 0x0000001b161b7210 */ /* 0x000fe40007c3e015 */
[----:B0-----:R-:W-:Y:S02]  /*6270*/  PRMT R21, R25, 0x7770, RZ ;  /* 0x0000777019157816 */ /* 0x001fe400000000ff */
[----:B------:R-:W-:Y:S02]  /*6280*/  PRMT R23, R26, 0x7770, RZ ;  /* 0x000077701a177816 */ /* 0x000fe400000000ff */
[----:B------:R-:W-:-:S02]  /*6290*/  LOP3.LUT R36, R36, 0xff, RZ, 0xc0, !PT ;  /* 0x000000ff24247812 */ /* 0x000fc400078ec0ff */
[----:B------:R-:W-:Y:S02]  /*62a0*/  LOP3.LUT R29, R37, 0xff, RZ, 0xc0, !PT ;  /* 0x000000ff251d7812 */ /* 0x000fe400078ec0ff */
[----:B------:R-:W-:Y:S02]  /*62b0*/  PRMT R22, R25, 0x7771, RZ ;  /* 0x0000777119167816 */ /* 0x000fe400000000ff */
[----:B------:R-:W-:Y:S02]  /*62c0*/  PRMT R24, R26, 0x7771, RZ ;  /* 0x000077711a187816 */ /* 0x000fe400000000ff */
[----:B------:R-:W-:Y:S02]  /*62d0*/  LOP3.LUT R28, R21, 0xff, RZ, 0xc0, !PT ;  /* 0x000000ff151c7812 */ /* 0x000fe400078ec0ff */
[----:B------:R-:W-:Y:S02]  /*62e0*/  LOP3.LUT R23, R23, 0xff, RZ, 0xc0, !PT ;  /* 0x000000ff17177812 */ /* 0x000fe400078ec0ff */
[----:B------:R-:W-:-:S02]  /*62f0*/  IADD3.X R33, PT, PT, RZ, R33, RZ, P3, P2 ;  /* 0x00000021ff217210 */ /* 0x000fc40001fe44ff */
[----:B------:R-:W-:Y:S02]  /*6300*/  IADD3 R29, P2, P3, R29, R32, R36 ;  /* 0x000000201d1d7210 */ /* 0x000fe40007b5e024 */
[----:B------:R-:W-:Y:S02]  /*6310*/  LOP3.LUT R21, R22, 0xff, RZ, 0xc0, !PT ;  /* 0x000000ff16157812 */ /* 0x000fe400078ec0ff */
[----:B------:R-:W-:Y:S02]  /*6320*/  LOP3.LUT R24, R24, 0xff, RZ, 0xc0, !PT ;  /* 0x000000ff18187812 */ /* 0x000fe400078ec0ff */
[----:B------:R-:W-:Y:S02]  /*6330*/  IADD3.X R32, PT, PT, RZ, R38, RZ, P6, P5 ;  /* 0x00000026ff207210 */ /* 0x000fe400037ea4ff */
[----:B------:R-:W-:Y:S02]  /*6340*/  IADD3 R28, P6, P5, R23, R31, R28 ;  /* 0x0000001f171c7210 */ /* 0x000fe40007dde01c */
[----:B------:R-:W-:-:S02]  /*6350*/  IADD3.X R31, PT, PT, RZ, R35, RZ, P1, P4 ;  /* 0x00000023ff1f7210 */ /* 0x000fc40000fe84ff */
[----:B------:R-:W-:Y:S02]  /*6360*/  IADD3 R23, P4, P1, R24, R30, R21 ;  /* 0x0000001e18177210 */ /* 0x000fe4000799e015 */
[C---:B------:R-:W-:Y:S02]  /*6370*/  PRMT R21, R25.reuse, 0x7772, RZ ;  /* 0x0000777219157816 */ /* 0x040fe400000000ff */
        /* <DEDUP_REMOVED lines=8> */
[----:B------:R-:W-:Y:S02]  /*6400*/  IADD3.X R26, PT, PT, RZ, R33, RZ, P6, P5 ;  /* 0x00000021ff1a7210 */ /* 0x000fe400037ea4ff */
[----:B------:R-:W-:-:S02]  /*6410*/  IADD3 R27, P2, P3, R22, R27, R21 ;  /* 0x0000001b161b7210 */ /* 0x000fc40007b5e015 */
[----:B------:R-:W-:Y:S02]  /*6420*/  IADD3 R25, P5, P6, R25, R29, R24 ;  /* 0x0000001d19197210 */ /* 0x000fe40007ebe018 */
[----:B------:R-:W-:Y:S02]  /*6430*/  IADD3.X R24, PT, PT, RZ, R32, RZ, P4, P1 ;  /* 0x00000020ff187210 */ /* 0x000fe400027e24ff */
[----:B------:R-:W-:Y:S02]  /*6440*/  IADD3.X R22, PT, PT, RZ, R31, RZ, P2, P3 ;  /* 0x0000001fff167210 */ /* 0x000fe400017e64ff */
[----:B------:R-:W-:-:S07]  /*6450*/  IADD3.X R21, PT, PT, RZ, R30, RZ, P5, P6 ;  /* 0x0000001eff157210 */ /* 0x000fce0002fec4ff */
.L_x_19:
[----:B------:R-:W-:Y:S05]  /*6460*/  BSYNC.RECONVERGENT B0 ;  /* 0x0000000000007941 */ /* 0x000fea0003800200 */
.L_x_18:
[----:B------:R-:W-:Y:S04]  /*6470*/  BSSY.RECONVERGENT B0, `(.L_x_20) ;  /* 0x000006a000007945 */ /* 0x000fe80003800200 */
[----:B------:R-:W-:Y:S05]  /*6480*/  @P0 BRA `(.L_x_21) ;  /* 0x0000000400a00947 */ /* 0x000fea0003800000 */
[----:B-1----:R-:W0:Y:S04]  /*6490*/  LDS R29, [R17+0x2000] ;  /* 0x00200000111d7984 */ /* 0x002e280000000800 */
        /* <DEDUP_REMOVED lines=14> */
[----:B------:R-:W-:Y:S02]  /*6580*/  PRMT R29, R29, 0x7773, RZ ;  /* 0x000077731d1d7816 */ /* 0x000fe400000000ff */
[----:B------:R-:W-:Y:S02]  /*6590*/  PRMT R31, R31, 0x7773, RZ ;  /* 0x000077731f1f7816 */ /* 0x000fe400000000ff */
[----:B------:R-:W-:Y:S02]  /*65a0*/  LOP3.LUT R6, R6, 0xff, RZ, 0xc0, !PT ;  /* 0x000000ff06067812 */ /* 0x000fe400078ec0ff */
[----:B------:R-:W-:-:S02]  /*65b0*/  LOP3.LUT R32, R32, 0xff, RZ, 0xc0, !PT ;  /* 0x000000ff20207812 */ /* 0x000fc400078ec0ff */
[----:B------:R-:W-:Y:S02]  /*65c0*/  LOP3.LUT R30, R30, 0xff, RZ, 0xc0, !PT ;  /* 0x000000ff1e1e7812 */ /* 0x000fe400078ec0ff */
[----:B------:R-:W-:Y:S02]  /*65d0*/  LOP3.LUT R38, R33, 0xff, RZ, 0xc0, !PT ;  /* 0x000000ff21267812 */ /* 0x000fe400078ec0ff */
[----:B------:R-:W-:Y:S02]  /*65e0*/  LOP3.LUT R29, R29, 0xff, RZ, 0xc0, !PT ;  /* 0x000000ff1d1d7812 */ /* 0x000fe400078ec0ff */
[----:B------:R-:W-:Y:S02]  /*65f0*/  LOP3.LUT R31, R31, 0xff, RZ, 0xc0, !PT ;  /* 0x000000ff1f1f7812 */ /* 0x000fe400078ec0ff */
[----:B------:R-:W-:Y:S02]  /*6600*/  IADD3 R32, P2, P3, R32, R9, R6 ;  /* 0x0000000920207210 */ /* 0x000fe40007b5e006 */
[----:B--2---:R-:W-:-:S02]  /*6610*/  PRMT R6, R34, 0x7770, RZ ;  /* 0x0000777022067816 */ /* 0x004fc400000000ff */
[----:B------:R-:W-:Y:S02]  /*6620*/  IADD3 R38, P0, P1, R38, R11, R30 ;  /* 0x0000000b26267210 */ /* 0x000fe4000791e01e */
[----:B------:R-:W-:Y:S01]  /*6630*/  IADD3.X R41, PT, PT, RZ, R4, RZ, P4, P5 ;  /* 0x00000004ff297210 */ /* 0x000fe200027ea4ff */
[----:B------:R-:W0:Y:S01]  /*6640*/  LDS R11, [R17+0x2300] ;  /* 0x00230000110b7984 */ /* 0x000e220000000800 */
[----:B------:R-:W-:Y:S02]  /*6650*/  IADD3 R31, P4, P5, R31, R16, R29 ;  /* 0x000000101f1f7210 */ /* 0x000fe40007d9e01d */
[----:B------:R-:W-:Y:S01]  /*6660*/  LOP3.LUT R30, R6, 0xff, RZ, 0xc0, !PT ;  /* 0x000000ff061e7812 */ /* 0x000fe200078ec0ff */
[----:B------:R-:W1:Y:S01]  /*6670*/  LDS R16, [R17+0x2380] ;  /* 0x0023800011107984 */ /* 0x000e620000000800 */
[----:B------:R-:W-:Y:S02]  /*6680*/  PRMT R4, R34, 0x7771, RZ ;  /* 0x0000777122047816 */ /* 0x000fe400000000ff */
[----:B---3--:R-:W-:-:S02]  /*6690*/  PRMT R6, R35, 0x7771, RZ ;  /* 0x0000777123067816 */ /* 0x008fc400000000ff */
[----:B------:R-:W-:Y:S02]  /*66a0*/  LOP3.LUT R29, R4, 0xff, RZ, 0xc0, !PT ;  /* 0x000000ff041d7812 */ /* 0x000fe400078ec0ff */
[----:B------:R-:W-:Y:S02]  /*66b0*/  LOP3.LUT R6, R6, 0xff, RZ, 0xc0, !PT ;  /* 0x000000ff06067812 */ /* 0x000fe400078ec0ff */
[----:B------:R-:W-:Y:S02]  /*66c0*/  PRMT R9, R35, 0x7770, RZ ;  /* 0x0000777023097816 */ /* 0x000fe400000000ff */
[----:B------:R-:W-:Y:S02]  /*66d0*/  IADD3.X R10, PT, PT, RZ, R10, RZ, P0, P1 ;  /* 0x0000000aff0a7210 */ /* 0x000fe400007e24ff */
[----:B------:R-:W-:Y:S02]  /*66e0*/  IADD3 R29, P0, P1, R6, R32, R29 ;  /* 0x00000020061d7210 */ /* 0x000fe4000791e01d */
[----:B------:R-:W-:-:S02]  /*66f0*/  LOP3.LUT R9, R9, 0xff, RZ, 0xc0, !PT ;  /* 0x000000ff09097812 */ /* 0x000fc400078ec0ff */
[C---:B------:R-:W-:Y:S02]  /*6700*/  PRMT R4, R34.reuse, 0x7772, RZ ;  /* 0x0000777222047816 */ /* 0x040fe400000000ff */
[C---:B------:R-:W-:Y:S02]  /*6710*/  PRMT R6, R35.reuse, 0x7772, RZ ;  /* 0x0000777223067816 */ /* 0x040fe400000000ff */
[----:B------:R-:W-:Y:S02]  /*6720*/  PRMT R34, R34, 0x7773, RZ ;  /* 0x0000777322227816 */ /* 0x000fe400000000ff */
[----:B------:R-:W-:Y:S02]  /*6730*/  PRMT R35, R35, 0x7773, RZ ;  /* 0x0000777323237816 */ /* 0x000fe400000000ff */
[----:B------:R-:W-:Y:S02]  /*6740*/  IADD3.X R39, PT, PT, RZ, R8, RZ, P2, P3 ;  /* 0x00000008ff277210 */ /* 0x000fe400017e64ff */
[----:B------:R-:W-:-:S02]  /*6750*/  IADD3 R30, P2, P3, R9, R40, R30 ;  /* 0x00000028091e7210 */ /* 0x000fc40007b5e01e */
[----:B------:R-:W-:Y:S02]  /*6760*/  LOP3.LUT R33, R4, 0xff, RZ, 0xc0, !PT ;  /* 0x000000ff04217812 */ /* 0x000fe400078ec0ff */
[----:B------:R-:W-:Y:S02]  /*6770*/  LOP3.LUT R6, R6, 0xff, RZ, 0xc0, !PT ;  /* 0x000000ff06067812 */ /* 0x000fe400078ec0ff */
[----:B------:R-:W-:Y:S02]  /*6780*/  LOP3.LUT R9, R34, 0xff, RZ, 0xc0, !PT ;  /* 0x000000ff22097812 */ /* 0x000fe400078ec0ff */
[----:B------:R-:W-:Y:S02]  /*6790*/  LOP3.LUT R32, R35, 0xff, RZ, 0xc0, !PT ;  /* 0x000000ff23207812 */ /* 0x000fe400078ec0ff */
[----:B------:R-:W-:Y:S02]  /*67a0*/  IADD3.X R35, PT, PT, RZ, R13, RZ, P4, P5 ;  /* 0x0000000dff237210 */ /* 0x000fe400027ea4ff */
[----:B------:R-:W-:-:S02]  /*67b0*/  IADD3.X R34, PT, PT, RZ, R41, RZ, P2, P3 ;  /* 0x00000029ff227210 */ /* 0x000fc400017e64ff */
[----:B------:R-:W-:Y:S02]  /*67c0*/  IADD3 R33, P4, P5, R6, R38, R33 ;  /* 0x0000002606217210 */ /* 0x000fe40007d9e021 */
[----:B------:R-:W-:Y:S02]  /*67d0*/  IADD3 R32, P2, P3, R32, R31, R9 ;  /* 0x0000001f20207210 */ /* 0x000fe40007b5e009 */
[C---:B----4-:R-:W-:Y:S02]  /*67e0*/  PRMT R6, R36.reuse, 0x7771, RZ ;  /* 0x0000777124067816 */ /* 0x050fe400000000ff */
[----:B-----5:R-:W-:Y:S02]  /*67f0*/  PRMT R9, R37, 0x7771, RZ ;  /* 0x0000777125097816 */ /* 0x020fe400000000ff */
[----:B------:R-:W-:Y:S02]  /*6800*/  PRMT R4, R36, 0x7770, RZ ;  /* 0x0000777024047816 */ /* 0x000fe400000000ff */
[----:B------:R-:W-:-:S02]  /*6810*/  LOP3.LUT R6, R6, 0xff, RZ, 0xc0, !PT ;  /* 0x000000ff06067812 */ /* 0x000fc400078ec0ff */
[----:B------:R-:W-:Y:S02]  /*6820*/  LOP3.LUT R9, R9, 0xff, RZ, 0xc0, !PT ;  /* 0x000000ff09097812 */ /* 0x000fe400078ec0ff */
[----:B------:R-:W-:Y:S02]  /*6830*/  PRMT R8, R37, 0x7770, RZ ;  /* 0x0000777025087816 */ /* 0x000fe400000000ff */
[----:B------:R-:W-:Y:S02]  /*6840*/  IADD3.X R38, PT, PT, RZ, R10, RZ, P4, P5 ;  /* 0x0000000aff267210 */ /* 0x000fe400027ea4ff */
[----:B------:R-:W-:Y:S02]  /*6850*/  LOP3.LUT R13, R4, 0xff, RZ, 0xc0, !PT ;  /* 0x000000ff040d7812 */ /* 0x000fe400078ec0ff */
        /* <DEDUP_REMOVED lines=16> */
[C---:B0-----:R-:W-:Y:S02]  /*6960*/  PRMT R4, R11.reuse, 0x7770, RZ ;  /* 0x000077700b047816 */ /* 0x041fe400000000ff */
[C---:B-1----:R-:W-:Y:S02]  /*6970*/  PRMT R8, R16.reuse, 0x7770, RZ ;  /* 0x0000777010087816 */ /* 0x042fe400000000ff */
[----:B------:R-:W-:Y:S02]  /*6980*/  PRMT R6, R11, 0x7771, RZ ;  /* 0x000077710b067816 */ /* 0x000fe400000000ff */
[----:B------:R-:W-:-:S02]  /*6990*/  PRMT R9, R16, 0x7771, RZ ;  /* 0x0000777110097816 */ /* 0x000fc400000000ff */
        /* <DEDUP_REMOVED lines=8> */
[C---:B------:R-:W-:Y:S02]  /*6a20*/  PRMT R4, R11.reuse, 0x7772, RZ ;  /* 0x000077720b047816 */ /* 0x040fe400000000ff */
[C---:B------:R-:W-:Y:S02]  /*6a30*/  PRMT R8, R16.reuse, 0x7772, RZ ;  /* 0x0000777210087816 */ /* 0x040fe400000000ff */
        /* <DEDUP_REMOVED lines=10> */
[----:B------:R-:W-:Y:S02]  /*6ae0*/  IADD3.X R8, PT, PT, RZ, R33, RZ, P3, P2 ;  /* 0x00000021ff087210 */ /* 0x000fe40001fe44ff */
[----:B------:R-:W-:Y:S02]  /*6af0*/  IADD3.X R10, PT, PT, RZ, R32, RZ, P0, P1 ;  /* 0x00000020ff0a7210 */ /* 0x000fe400007e24ff */
[----:B------:R-:W-:-:S07]  /*6b00*/  IADD3.X R13, PT, PT, RZ, R30, RZ, P4, P5 ;  /* 0x0000001eff0d7210 */ /* 0x000fce00027ea4ff */
.L_x_21:
[----:B------:R-:W-:Y:S05]  /*6b10*/  BSYNC.RECONVERGENT B0 ;  /* 0x0000000000007941 */ /* 0x000fea0003800200 */
.L_x_20:
[----:B------:R-:W-:Y:S01]  /*6b20*/  BAR.SYNC.DEFER_BLOCKING 0x0 ;  /* 0x0000000000007b1d */ /* 0x000fe20000010000 */
[----:B-1----:R-:W-:-:S04]  /*6b30*/  IADD3 R29, P1, PT, R3, -UR5, RZ ;  /* 0x80000005031d7c10 */ /* 0x002fc8000ff3e0ff */
[----:B------:R-:W-:Y:S02]  /*6b40*/  ISETP.GT.U32.AND P0, PT, R29, 0xfcff, PT ;  /* 0x0000fcff1d00780c */ /* 0x000fe40003f04070 */
[----:B------:R-:W-:-:S04]  /*6b50*/  IADD3.X R29, PT, PT, R0, ~UR6, RZ, P1, !PT ;  /* 0x80000006001d7c10 */ /* 0x000fc80008ffe4ff */
[----:B------:R-:W-:Y:S01]  /*6b60*/  ISETP.GT.AND.EX P0, PT, R29, RZ, PT, P0 ;  /* 0x000000ff1d00720c */ /* 0x000fe20003f04300 */
        /* <DEDUP_REMOVED lines=16> */
[----:B------:R-:W-:Y:S05]  /*6c70*/  @P0 BRA `(.L_x_22) ;  /* 0xffffffe000d80947 */ /* 0x000fea000383ffff */
.L_x_16:
[----:B------:R-:W-:Y:S01]  /*6c80*/  IADD3 R29, P1, PT, R3, -UR5, RZ ;  /* 0x80000005031d7c10 */ /* 0x000fe2000ff3e0ff */
[----:B------:R-:W-:Y:S02]  /*6c90*/  IMAD.MOV.U32 R30, RZ, RZ, R16 ;  /* 0x000000ffff1e7224 */ /* 0x000fe400078e0010 */
[----:B------:R-:W-:Y:S01]  /*6ca0*/  IMAD.MOV.U32 R31, RZ, RZ, R13 ;  /* 0x000000ffff1f7224 */ /* 0x000fe200078e000d */
[----:B------:R-:W-:Y:S02]  /*6cb0*/  ISETP.GE.U32.AND P0, PT, R29, 0x1700, PT ;  /* 0x000017001d00780c */ /* 0x000fe40003f06070 */
[----:B------:R-:W-:-:S04]  /*6cc0*/  IADD3.X R40, PT, PT, R0, ~UR6, RZ, P1, !PT ;  /* 0x8000000600287c10 */ /* 0x000fc80008ffe4ff */
[----:B------:R-:W-:-:S13]  /*6cd0*/  ISETP.GE.AND.EX P0, PT, R40, RZ, PT, P0 ;  /* 0x000000ff2800720c */ /* 0x000fda0003f06300 */
[----:B------:R-:W-:Y:S05]  /*6ce0*/  @!P0 BRA `(.L_x_23) ;  /* 0x0000000c00788947 */ /* 0x000fea0003800000 */
.L_x_24:
[----:B------:R-:W-:-:S05]  /*6cf0*/  IADD3 R13, P0, PT, R20, UR5, RZ ;  /* 0x00000005140d7c10 */ /* 0x000fca000ff1e0ff */
        /* <DEDUP_REMOVED lines=33> */
[----:B------:R-:W1:Y:S01]  /*6f10*/  LDS.U8 R53, [R52] ;  /* 0x0000000034357984 */ /* 0x000e620000000000 */
[----:B---3--:R-:W-:-:S05]  /*6f20*/  LOP3.LUT R29, R29, UR4, RZ, 0xc0, !PT ;  /* 0x000000041d1d7c12 */ /* 0x008fca000f8ec0ff */
[C---:B------:R-:W-:Y:S01]  /*6f30*/  IMAD.SHL.U32 R55, R29.reuse, 0x100, RZ ;  /* 0x000001001d377824 */ /* 0x040fe200078e00ff */
[----:B------:R-:W-:-:S04]  /*6f40*/  LOP3.LUT R54, R29, 0x3, RZ, 0xc0, !PT ;  /* 0x000000031d367812 */ /* 0x000fc800078ec0ff */
[----:B------:R-:W-:-:S04]  /*6f50*/  LOP3.LUT R55, R55, 0xfffffc00, RZ, 0xc0, !PT ;  /* 0xfffffc0037377812 */ /* 0x000fc800078ec0ff */
[----:B------:R-:W-:Y:S01]  /*6f60*/  IADD3 R54, PT, PT, R54, R5, R55 ;  /* 0x0000000536367210 */ /* 0x000fe20007ffe037 */
[----:B-1----:R-:W-:-:S05]  /*6f70*/  VIADD R53, R53, 0x1 ;  /* 0x0000000135357836 */ /* 0x002fca0000000000 */
[----:B------:R-:W-:Y:S04]  /*6f80*/  STS.U8 [R52], R53 ;  /* 0x0000003534007388 */ /* 0x000fe80000000000 */
[----:B------:R-:W1:Y:S01]  /*6f90*/  LDS.U8 R29, [R54] ;  /* 0x00000000361d7984 */ /* 0x000e620000000000 */
[----:B----4-:R-:W-:-:S05]  /*6fa0*/  LOP3.LUT R32, R32, UR4, RZ, 0xc0, !PT ;  /* 0x0000000420207c12 */ /* 0x010fca000f8ec0ff */
[C---:B0-----:R-:W-:Y:S01]  /*6fb0*/  IMAD.SHL.U32 R16, R32.reuse, 0x100, RZ ;  /* 0x0000010020107824 */ /* 0x041fe200078e00ff */
[----:B------:R-:W-:-:S04]  /*6fc0*/  LOP3.LUT R32, R32, 0x3, RZ, 0xc0, !PT ;  /* 0x0000000320207812 */ /* 0x000fc800078ec0ff */
[----:B------:R-:W-:-:S04]  /*6fd0*/  LOP3.LUT R16, R16, 0xfffffc00, RZ, 0xc0, !PT ;  /* 0xfffffc0010107812 */ /* 0x000fc800078ec0ff */
[----:B------:R-:W-:Y:S01]  /*6fe0*/  IADD3 R16, PT, PT, R32, R5, R16 ;  /* 0x0000000520107210 */ /* 0x000fe20007ffe010 */
[----:B-1----:R-:W-:-:S05]  /*6ff0*/  VIADD R29, R29, 0x1 ;  /* 0x000000011d1d7836 */ /* 0x002fca0000000000 */
        /* <DEDUP_REMOVED lines=162> */
[----:B------:R-:W-:-:S04]  /*7a20*/  UIADD3 UR5, UP0, UPT, UR5, 0x1700, URZ ;  /* 0x0000170005057890 */ /* 0x000fc8000ff1e0ff */
[----:B------:R-:W-:Y:S01]  /*7a30*/  UIADD3.X UR6, UPT, UPT, URZ, UR6, URZ, UP0, !UPT ;  /* 0x00000006ff067290 */ /* 0x000fe200087fe4ff */
[----:B0-----:R-:W-:Y:S01]  /*7a40*/  VIADD R34, R13, 0x1 ;  /* 0x000000010d227836 */ /* 0x001fe20000000000 */
[----:B------:R-:W-:-:S04]  /*7a50*/  IADD3 R13, P1, PT, R3, -UR5, RZ ;  /* 0x80000005030d7c10 */ /* 0x000fc8000ff3e0ff */
[----:B------:R2:W-:Y:S01]  /*7a60*/  STS.U8 [R29], R34 ;  /* 0x000000221d007388 */ /* 0x0005e20000000000 */
[----:B------:R-:W-:Y:S02]  /*7a70*/  ISETP.GT.U32.AND P0, PT, R13, 0x16ff, PT ;  /* 0x000016ff0d00780c */ /* 0x000fe40003f04070 */
[----:B------:R-:W-:-:S04]  /*7a80*/  IADD3.X R17, PT, PT, R0, ~UR6, RZ, P1, !PT ;  /* 0x8000000600117c10 */ /* 0x000fc80008ffe4ff */
[----:B------:R-:W-:-:S13]  /*7a90*/  ISETP.GT.AND.EX P0, PT, R17, RZ, PT, P0 ;  /* 0x000000ff1100720c */ /* 0x000fda0003f04300 */
[----:B--2---:R-:W-:Y:S05]  /*7aa0*/  @P0 BRA `(.L_x_24) ;  /* 0xfffffff000900947 */ /* 0x004fea000383ffff */
[----:B------:R-:W-:Y:S02]  /*7ab0*/  IMAD.MOV.U32 R29, RZ, RZ, R13 ;  /* 0x000000ffff1d7224 */ /* 0x000fe400078e000d */
[----:B------:R-:W-:-:S07]  /*7ac0*/  IMAD.MOV.U32 R40, RZ, RZ, R17 ;  /* 0x000000ffff287224 */ /* 0x000fce00078e0011 */
.L_x_23:
[----:B------:R-:W-:Y:S01]  /*7ad0*/  ISETP.GT.U32.AND P0, PT, R29, R20, PT ;  /* 0x000000141d00720c */ /* 0x000fe20003f04070 */
[----:B------:R-:W-:Y:S01]  /*7ae0*/  BSSY.RECONVERGENT B0, `(.L_x_25) ;  /* 0x0000063000007945 */ /* 0x000fe20003800200 */
[----:B------:R-:W-:Y:S02]  /*7af0*/  IMAD.MOV.U32 R41, RZ, RZ, R4 ;  /* 0x000000ffff297224 */ /* 0x000fe400078e0004 */
[----:B------:R-:W-:Y:S01]  /*7b00*/  ISETP.GT.AND.EX P0, PT, R40, RZ, PT, P0 ;  /* 0x000000ff2800720c */ /* 0x000fe20003f04300 */
[----:B------:R-:W-:Y:S02]  /*7b10*/  IMAD.MOV.U32 R34, RZ, RZ, R25 ;  /* 0x000000ffff227224 */ /* 0x000fe400078e0019 */
[----:B------:R-:W-:Y:S02]  /*7b20*/  IMAD.MOV.U32 R35, RZ, RZ, R21 ;  /* 0x000000ffff237224 */ /* 0x000fe400078e0015 */
[----:B------:R-:W-:Y:S02]  /*7b30*/  IMAD.MOV.U32 R38, RZ, RZ, R27 ;  /* 0x000000ffff267224 */ /* 0x000fe400078e001b */
[----:B------:R-:W-:-:S02]  /*7b40*/  IMAD.MOV.U32 R43, RZ, RZ, R22 ;  /* 0x000000ffff2b7224 */ /* 0x000fc400078e0016 */
[----:B------:R-:W-:Y:S02]  /*7b50*/  IMAD.MOV.U32 R32, RZ, RZ, R23 ;  /* 0x000000ffff207224 */ /* 0x000fe400078e0017 */
[----:B------:R-:W-:Y:S02]  /*7b60*/  IMAD.MOV.U32 R33, RZ, RZ, R24 ;  /* 0x000000ffff217224 */ /* 0x000fe400078e0018 */
[----:B------:R-:W-:Y:S02]  /*7b70*/  IMAD.MOV.U32 R36, RZ, RZ, R28 ;  /* 0x000000ffff247224 */ /* 0x000fe400078e001c */
[----:B------:R-:W-:Y:S01]  /*7b80*/  IMAD.MOV.U32 R45, RZ, RZ, R26 ;  /* 0x000000ffff2d7224 */ /* 0x000fe200078e001a */
[----:B------:R-:W-:Y:S06]  /*7b90*/  @!P0 BRA `(.L_x_26) ;  /* 0x00000004005c8947 */ /* 0x000fec0003800000 */
[----:B------:R-:W-:Y:S01]  /*7ba0*/  LOP3.LUT R4, RZ, R20, RZ, 0x33, !PT ;  /* 0x00000014ff047212 */ /* 0x000fe200078e33ff */
[----:B------:R-:W-:Y:S01]  /*7bb0*/  BSSY.RECONVERGENT B1, `(.L_x_27) ;  /* 0x0000027000017945 */ /* 0x000fe20003800200 */
[----:B------:R-:W-:Y:S01]  /*7bc0*/  BMSK R37, RZ, 0x6 ;  /* 0x00000006ff25781b */ /* 0x000fe20000000000 */
[----:B------:R-:W-:Y:S01]  /*7bd0*/  IMAD.MOV.U32 R26, RZ, RZ, R20 ;  /* 0x000000ffff1a7224 */ /* 0x000fe200078e0014 */
[----:B------:R-:W-:Y:S01]  /*7be0*/  IADD3 R4, P2, PT, R29, R4, RZ ;  /* 0x000000041d047210 */ /* 0x000fe20007f5e0ff */
[----:B------:R-:W-:-:S03]  /*7bf0*/  IMAD.MOV.U32 R27, RZ, RZ, RZ ;  /* 0x000000ffff1b7224 */ /* 0x000fc600078e00ff */
[C---:B------:R-:W-:Y:S02]  /*7c00*/  LOP3.LUT R13, R4.reuse, 0x300, RZ, 0xc0, !PT ;  /* 0x00000300040d7812 */ /* 0x040fe400078ec0ff */
[----:B------:R-:W-:Y:S02]  /*7c10*/  ISETP.GE.U32.AND P0, PT, R4, 0x300, PT ;  /* 0x000003000400780c */ /* 0x000fe40003f06070 */
[----:B------:R-:W-:Y:S02]  /*7c20*/  ISETP.NE.U32.AND P1, PT, R13, 0x300, PT ;  /* 0x000003000d00780c */ /* 0x000fe40003f25070 */
[----:B------:R-:W-:Y:S02]  /*7c30*/  IADD3.X R13, PT, PT, R40, -0x1, RZ, P2, !PT ;  /* 0xffffffff280d7810 */ /* 0x000fe400017fe4ff */
[----:B------:R-:W-:Y:S02]  /*7c40*/  ISETP.NE.AND.EX P1, PT, RZ, RZ, PT, P1 ;  /* 0x000000ffff00720c */ /* 0x000fe40003f25310 */
[----:B------:R-:W-:-:S11]  /*7c50*/  ISETP.GE.U32.AND.EX P0, PT, R13, RZ, PT, P0 ;  /* 0x000000ff0d00720c */ /* 0x000fd60003f06100 */
[----:B------:R-:W-:Y:S05]  /*7c60*/  @!P1 BRA `(.L_x_28) ;  /* 0x00000000006c9947 */ /* 0x000fea0003800000 */
[----:B------:R-:W-:Y:S01]  /*7c70*/  SHF.R.U64 R4, R4, 0x8, R13 ;  /* 0x0000000804047819 */ /* 0x000fe2000000120d */
[----:B------:R-:W-:Y:S02]  /*7c80*/  IMAD.MOV.U32 R21, RZ, RZ, RZ ;  /* 0x000000ffff157224 */ /* 0x000fe400078e00ff */
[----:B------:R-:W-:Y:S02]  /*7c90*/  IMAD.MOV.U32 R22, RZ, RZ, RZ ;  /* 0x000000ffff167224 */ /* 0x000fe400078e00ff */
[----:B------:R-:W-:Y:S02]  /*7ca0*/  VIADD R4, R4, 0x1 ;  /* 0x0000000104047836 */ /* 0x000fe40000000000 */
[----:B------:R-:W-:Y:S02]  /*7cb0*/  IMAD.MOV.U32 R26, RZ, RZ, R20 ;  /* 0x000000ffff1a7224 */ /* 0x000fe400078e0014 */
[----:B------:R-:W-:Y:S01]  /*7cc0*/  IMAD.MOV.U32 R27, RZ, RZ, RZ ;  /* 0x000000ffff1b7224 */ /* 0x000fe200078e00ff */
[----:B------:R-:W-:-:S07]  /*7cd0*/  LOP3.LUT R24, R4, 0x3, RZ, 0xc0, !PT ;  /* 0x0000000304187812 */ /* 0x000fce00078ec0ff */
.L_x_29:
[----:B--2---:R-:W-:-:S04]  /*7ce0*/  IADD3 R4, P1, PT, R26, UR5, RZ ;  /* 0x000000051a047c10 */ /* 0x004fc8000ff3e0ff */
[----:B------:R-:W-:Y:S02]  /*7cf0*/  IADD3.X R13, PT, PT, R27, UR6, RZ, P1, !PT ;  /* 0x000000061b0d7c10 */ /* 0x000fe40008ffe4ff */
[----:B------:R-:W-:-:S04]  /*7d00*/  LEA R16, P1, R4, R19, 0x2 ;  /* 0x0000001304107211 */ /* 0x000fc800078210ff */
[----:B------:R-:W-:-:S05]  /*7d10*/  LEA.HI.X R17, R4, R18, R13, 0x2, P1 ;  /* 0x0000001204117211 */ /* 0x000fca00008f140d */
[----:B------:R-:W2:Y:S01]  /*7d20*/  LDG.E R16, desc[UR8][R16.64] ;  /* 0x0000000810107981 */ /* 0x000ea2000c1e1900 */
[----:B------:R-:W-:Y:S02]  /*7d30*/  IADD3 R21, P1, PT, R21, 0x1, RZ ;  /* 0x0000000115157810 */ /* 0x000fe40007f3e0ff */
[----:B------:R-:W-:-:S03]  /*7d40*/  IADD3 R26, P2, PT, R26, 0x100, RZ ;  /* 0x000001001a1a7810 */ /* 0x000fc60007f5e0ff */
[----:B------:R-:W-:Y:S01]  /*7d50*/  IMAD.X R22, RZ, RZ, R22, P1 ;  /* 0x000000ffff167224 */ /* 0x000fe200008e0616 */
[----:B------:R-:W-:Y:S01]  /*7d60*/  ISETP.NE.U32.AND P1, PT, R21, R24, PT ;  /* 0x000000181500720c */ /* 0x000fe20003f25070 */
[----:B------:R-:W-:-:S03]  /*7d70*/  IMAD.X R27, RZ, RZ, R27, P2 ;  /* 0x000000ffff1b7224 */ /* 0x000fc600010e061b */
[----:B------:R-:W-:Y:S02]  /*7d80*/  ISETP.NE.AND.EX P1, PT, R22, RZ, PT, P1 ;  /* 0x000000ff1600720c */ /* 0x000fe40003f25310 */
[----:B--2---:R-:W-:-:S05]  /*7d90*/  LOP3.LUT R4, R37, R16, RZ, 0xc0, !PT ;  /* 0x0000001025047212 */ /* 0x004fca00078ec0ff */
[C---:B------:R-:W-:Y:S01]  /*7da0*/  IMAD.SHL.U32 R13, R4.reuse, 0x100, RZ ;  /* 0x00000100040d7824 */ /* 0x040fe200078e00ff */
[----:B------:R-:W-:-:S04]  /*7db0*/  LOP3.LUT R4, R4, 0x3, RZ, 0xc0, !PT ;  /* 0x0000000304047812 */ /* 0x000fc800078ec0ff */
[----:B------:R-:W-:-:S04]  /*7dc0*/  LOP3.LUT R13, R13, 0xfffffc00, RZ, 0xc0, !PT ;  /* 0xfffffc000d0d7812 */ /* 0x000fc800078ec0ff */
[----:B------:R-:W-:-:S05]  /*7dd0*/  IADD3 R4, PT, PT, R4, R5, R13 ;  /* 0x0000000504047210 */ /* 0x000fca0007ffe00d */
[----:B------:R-:W2:Y:S02]  /*7de0*/  LDS.U8 R13, [R4] ;  /* 0x00000000040d7984 */ /* 0x000ea40000000000 */
[----:B--2---:R-:W-:-:S05]  /*7df0*/  VIADD R13, R13, 0x1 ;  /* 0x000000010d0d7836 */ /* 0x004fca0000000000 */
[----:B------:R2:W-:Y:S01]  /*7e00*/  STS.U8 [R4], R13 ;  /* 0x0000000d04007388 */ /* 0x0005e20000000000 */
[----:B------:R-:W-:Y:S05]  /*7e10*/  @P1 BRA `(.L_x_29) ;  /* 0xfffffffc00b01947 */ /* 0x000fea000383ffff */
.L_x_28:
[----:B------:R-:W-:Y:S05]  /*7e20*/  BSYNC.RECONVERGENT B1 ;  /* 0x0000000000017941 */ /* 0x000fea0003800200 */
.L_x_27:
[----:B------:R-:W-:Y:S05]  /*7e30*/  @!P0 BRA `(.L_x_26) ;  /* 0x0000000000b48947 */ /* 0x000fea0003800000 */
.L_x_30:
[----:B--23--:R-:W-:-:S04]  /*7e40*/  IADD3 R4, P0, PT, R26, UR5, RZ ;  /* 0x000000051a047c10 */ /* 0x00cfc8000ff1e0ff */
[----:B------:R-:W-:Y:S02]  /*7e50*/  IADD3.X R13, PT, PT, R27, UR6, RZ, P0, !PT ;  /* 0x000000061b0d7c10 */ /* 0x000fe400087fe4ff */
[----:B------:R-:W-:-:S04]  /*7e60*/  LEA R16, P0, R4, R19, 0x2 ;  /* 0x0000001304107211 */ /* 0x000fc800078010ff */
[----:B------:R-:W-:-:S05]  /*7e70*/  LEA.HI.X R17, R4, R18, R13, 0x2, P0 ;  /* 0x0000001204117211 */ /* 0x000fca00000f140d */
[----:B------:R-:W2:Y:S04]  /*7e80*/  LDG.E R4, desc[UR8][R16.64] ;  /* 0x0000000810047981 */ /* 0x000ea8000c1e1900 */
[----:B------:R-:W3:Y:S04]  /*7e90*/  LDG.E R21, desc[UR8][R16.64+0x400] ;  /* 0x0004000810157981 */ /* 0x000ee8000c1e1900 */
[----:B------:R-:W4:Y:S04]  /*7ea0*/  LDG.E R24, desc[UR8][R16.64+0x800] ;  /* 0x0008000810187981 */ /* 0x000f28000c1e1900 */
[----:B------:R5:W5:Y:S01]  /*7eb0*/  LDG.E R25, desc[UR8][R16.64+0xc00] ;  /* 0x000c000810197981 */ /* 0x000b62000c1e1900 */
[----:B------:R-:W-:-:S04]  /*7ec0*/  IADD3 R26, P1, PT, R26, 0x400, RZ ;  /* 0x000004001a1a7810 */ /* 0x000fc80007f3e0ff */
[----:B------:R-:W-:Y:S01]  /*7ed0*/  ISETP.GE.U32.AND P0, PT, R26, R29, PT ;  /* 0x0000001d1a00720c */ /* 0x000fe20003f06070 */
[----:B------:R-:W-:-:S05]  /*7ee0*/  IMAD.X R27, RZ, RZ, R27, P1 ;  /* 0x000000ffff1b7224 */ /* 0x000fca00008e061b */
[----:B------:R-:W-:Y:S02]  /*7ef0*/  ISETP.GE.AND.EX P0, PT, R27, R40, PT, P0 ;  /* 0x000000281b00720c */ /* 0x000fe40003f06300 */
[C---:B--2---:R-:W-:Y:S02]  /*7f00*/  LOP3.LUT R4, R37.reuse, R4, RZ, 0xc0, !PT ;  /* 0x0000000425047212 */ /* 0x044fe400078ec0ff */
[----:B---3--:R-:W-:-:S03]  /*7f10*/  LOP3.LUT R21, R37, R21, RZ, 0xc0, !PT ;  /* 0x0000001525157212 */ /* 0x008fc600078ec0ff */
[C---:B------:R-:W-:Y:S01]  /*7f20*/  IMAD.SHL.U32 R13, R4.reuse, 0x100, RZ ;  /* 0x00000100040d7824 */ /* 0x040fe200078e00ff */
[----:B------:R-:W-:Y:S02]  /*7f30*/  LOP3.LUT R4, R4, 0x3, RZ, 0xc0, !PT ;  /* 0x0000000304047812 */ /* 0x000fe400078ec0ff */
[C---:B------:R-:W-:Y:S01]  /*7f40*/  LOP3.LUT R22, R21.reuse, 0x3, RZ, 0xc0, !PT ;  /* 0x0000000315167812 */ /* 0x040fe200078ec0ff */
[----:B------:R-:W-:Y:S01]  /*7f50*/  IMAD.SHL.U32 R23, R21, 0x100, RZ ;  /* 0x0000010015177824 */ /* 0x000fe200078e00ff */
[----:B------:R-:W-:Y:S02]  /*7f60*/  LOP3.LUT R13, R13, 0xfffffc00, RZ, 0xc0, !PT ;  /* 0xfffffc000d0d7812 */ /* 0x000fe400078ec0ff */
[----:B----4-:R-:W-:Y:S02]  /*7f70*/  LOP3.LUT R24, R37, R24, RZ, 0xc0, !PT ;  /* 0x0000001825187212 */ /* 0x010fe400078ec0ff */
[-C--:B------:R-:W-:Y:S02]  /*7f80*/  IADD3 R4, PT, PT, R4, R5.reuse, R13 ;  /* 0x0000000504047210 */ /* 0x080fe40007ffe00d */
[----:B------:R-:W-:Y:S01]  /*7f90*/  LOP3.LUT R23, R23, 0xfffffc00, RZ, 0xc0, !PT ;  /* 0xfffffc0017177812 */ /* 0x000fe200078ec0ff */
[C---:B-----5:R-:W-:Y:S01]  /*7fa0*/  IMAD.SHL.U32 R17, R24.reuse, 0x100, RZ ;  /* 0x0000010018117824 */ /* 0x060fe200078e00ff */
[----:B------:R-:W-:Y:S01]  /*7fb0*/  LOP3.LUT R24, R24, 0x3, RZ, 0xc0, !PT ;  /* 0x0000000318187812 */ /* 0x000fe200078ec0ff */
[----:B------:R-:W2:Y:S01]  /*7fc0*/  LDS.U8 R13, [R4] ;  /* 0x00000000040d7984 */ /* 0x000ea20000000000 */
[----:B------:R-:W-:-:S02]  /*7fd0*/  IADD3 R22, PT, PT, R22, R5, R23 ;  /* 0x0000000516167210 */ /* 0x000fc40007ffe017 */
[----:B------:R-:W-:Y:S02]  /*7fe0*/  LOP3.LUT R21, R17, 0xfffffc00, RZ, 0xc0, !PT ;  /* 0xfffffc0011157812 */ /* 0x000fe400078ec0ff */
[----:B------:R-:W-:Y:S02]  /*7ff0*/  LOP3.LUT R25, R37, R25, RZ, 0xc0, !PT ;  /* 0x0000001925197212 */ /* 0x000fe400078ec0ff */
[----:B------:R-:W-:Y:S01]  /*8000*/  IADD3 R21, PT, PT, R24, R5, R21 ;  /* 0x0000000518157210 */ /* 0x000fe20007ffe015 */
[----:B--2---:R-:W-:-:S05]  /*8010*/  VIADD R13, R13, 0x1 ;  /* 0x000000010d0d7836 */ /* 0x004fca0000000000 */
[----:B------:R2:W-:Y:S04]  /*8020*/  STS.U8 [R4], R13 ;  /* 0x0000000d04007388 */ /* 0x0005e80000000000 */
[----:B------:R-:W3:Y:S01]  /*8030*/  LDS.U8 R16, [R22] ;  /* 0x0000000016107984 */ /* 0x000ee20000000000 */
[C---:B--2---:R-:W-:Y:S01]  /*8040*/  IMAD.SHL.U32 R13, R25.reuse, 0x100, RZ ;  /* 0x00000100190d7824 */ /* 0x044fe200078e00ff */
[----:B------:R-:W-:-:S04]  /*8050*/  LOP3.LUT R4, R25, 0x3, RZ, 0xc0, !PT ;  /* 0x0000000319047812 */ /* 0x000fc800078ec0ff */
[----:B------:R-:W-:-:S04]  /*8060*/  LOP3.LUT R13, R13, 0xfffffc00, RZ, 0xc0, !PT ;  /* 0xfffffc000d0d7812 */ /* 0x000fc800078ec0ff */
[----:B------:R-:W-:Y:S01]  /*8070*/  IADD3 R4, PT, PT, R4, R5, R13 ;  /* 0x0000000504047210 */ /* 0x000fe20007ffe00d */
[----:B---3--:R-:W-:-:S05]  /*8080*/  VIADD R17, R16, 0x1 ;  /* 0x0000000110117836 */ /* 0x008fca0000000000 */
[----:B------:R-:W-:Y:S04]  /*8090*/  STS.U8 [R22], R17 ;  /* 0x0000001116007388 */ /* 0x000fe80000000000 */
[----:B------:R-:W2:Y:S02]  /*80a0*/  LDS.U8 R16, [R21] ;  /* 0x0000000015107984 */ /* 0x000ea40000000000 */
[----:B--2---:R-:W-:-:S05]  /*80b0*/  VIADD R16, R16, 0x1 ;  /* 0x0000000110107836 */ /* 0x004fca0000000000 */
[----:B------:R-:W-:Y:S04]  /*80c0*/  STS.U8 [R21], R16 ;  /* 0x0000001015007388 */ /* 0x000fe80000000000 */
[----:B------:R-:W2:Y:S02]  /*80d0*/  LDS.U8 R13, [R4] ;  /* 0x00000000040d7984 */ /* 0x000ea40000000000 */
[----:B--2---:R-:W-:-:S05]  /*80e0*/  VIADD R13, R13, 0x1 ;  /* 0x000000010d0d7836 */ /* 0x004fca0000000000 */
[----:B------:R3:W-:Y:S01]  /*80f0*/  STS.U8 [R4], R13 ;  /* 0x0000000d04007388 */ /* 0x0007e20000000000 */
[----:B------:R-:W-:Y:S05]  /*8100*/  @!P0 BRA `(.L_x_30) ;  /* 0xfffffffc004c8947 */ /* 0x000fea000383ffff */
.L_x_26:
[----:B------:R-:W-:Y:S05]  /*8110*/  BSYNC.RECONVERGENT B0 ;  /* 0x0000000000007941 */ /* 0x000fea0003800200 */
.L_x_25:
[----:B--23--:R-:W2:Y:S01]  /*8120*/  S2R R13, SR_LANEID ;  /* 0x00000000000d7919 */ /* 0x00cea20000000000 */
[----:B------:R-:W-:Y:S01]  /*8130*/  BAR.SYNC.DEFER_BLOCKING 0x0 ;  /* 0x0000000000007b1d */ /* 0x000fe20000010000 */
[C---:B------:R-:W-:Y:S02]  /*8140*/  ISETP.GT.U32.AND P1, PT, R20.reuse, 0x1ff, PT ;  /* 0x000001ff1400780c */ /* 0x040fe40003f24070 */
[C---:B------:R-:W-:Y:S02]  /*8150*/  ISETP.GT.U32.AND P0, PT, R20.reuse, 0xff, PT ;  /* 0x000000ff1400780c */ /* 0x040fe40003f04070 */
[----:B------:R-:W-:Y:S01]  /*8160*/  SHF.R.U32.HI R16, RZ, 0x5, R20 ;  /* 0x00000005ff107819 */ /* 0x000fe20000011614 */
[----:B------:R-:W-:Y:S08]  /*8170*/  BSSY.RECONVERGENT B0, `(.L_x_31) ;  /* 0x0000071000007945 */ /* 0x000ff00003800200 */
[----:B------:R-:W-:-:S02]  /*8180*/  @!P1 LOP3.LUT R17, R20, 0x1e0, RZ, 0xc0, !PT ;  /* 0x000001e014119812 */ /* 0x000fc400078ec0ff */
[----:B------:R-:W-:Y:S01]  /*8190*/  @!P0 LOP3.LUT R21, R20, 0xe0, RZ, 0xc0, !PT ;  /* 0x000000e014158812 */ /* 0x000fe200078ec0ff */
[----:B--2---:R-:W-:-:S04]  /*81a0*/  IMAD R4, R13, 0x200, R7 ;  /* 0x000002000d047824 */ /* 0x004fc800078e0207 */
[C---:B------:R-:W-:Y:S02]  /*81b0*/  @!P1 IMAD.IADD R37, R4.reuse, 0x1, R17 ;  /* 0x0000000104259824 */ /* 0x040fe400078e0211 */
[----:B------:R-:W-:Y:S01]  /*81c0*/  @!P0 IMAD.IADD R39, R4, 0x1, R21 ;  /* 0x0000000104278824 */ /* 0x000fe200078e0215 */
[----:B------:R-:W-:Y:S06]  /*81d0*/  @P1 BRA `(.L_x_32) ;  /* 0x0000000400a81947 */ /* 0x000fec0003800000 */
[----:B------:R-:W-:-:S04]  /*81e0*/  IMAD R4, R16, 0x400, R7 ;  /* 0x0000040010047824 */ /* 0x000fc800078e0207 */
[----:B------:R-:W-:-:S05]  /*81f0*/  IMAD R4, R13, 0x4, R4 ;  /* 0x000000040d047824 */ /* 0x000fca00078e0204 */
[----:B------:R-:W2:Y:S04]  /*8200*/  LDS R17, [R4] ;  /* 0x0000000004117984 */ /* 0x000ea80000000800 */
[----:B------:R-:W3:Y:S04]  /*8210*/  LDS R23, [R4+0x80] ;  /* 0x0000800004177984 */ /* 0x000ee80000000800 */
[----:B------:R-:W4:Y:S04]  /*8220*/  LDS R26, [R4+0x100] ;  /* 0x00010000041a7984 */ /* 0x000f280000000800 */
[----:B------:R-:W5:Y:S04]  /*8230*/  LDS R27, [R4+0x180] ;  /* 0x00018000041b7984 */ /* 0x000f680000000800 */
[----:B------:R-:W0:Y:S04]  /*8240*/  LDS R28, [R4+0x200] ;  /* 0x00020000041c7984 */ /* 0x000e280000000800 */
[----:B------:R-:W1:Y:S01]  /*8250*/  LDS R29, [R4+0x280] ;  /* 0x00028000041d7984 */ /* 0x000e620000000800 */
[----:B--2---:R-:W-:-:S02]  /*8260*/  PRMT R21, R17, 0x7770, RZ ;  /* 0x0000777011157816 */ /* 0x004fc400000000ff */
[----:B------:R-:W-:Y:S02]  /*8270*/  PRMT R22, R17, 0x7771, RZ ;  /* 0x0000777111167816 */ /* 0x000fe400000000ff */
[C---:B---3--:R-:W-:Y:S02]  /*8280*/  PRMT R25, R23.reuse, 0x7771, RZ ;  /* 0x0000777117197816 */ /* 0x048fe400000000ff */
[----:B------:R-:W-:Y:S02]  /*8290*/  PRMT R24, R23, 0x7770, RZ ;  /* 0x0000777017187816 */ /* 0x000fe400000000ff */
[----:B------:R-:W-:Y:S02]  /*82a0*/  LOP3.LUT R42, R21, 0xff, RZ, 0xc0, !PT ;  /* 0x000000ff152a7812 */ /* 0x000fe400078ec0ff */
[----:B------:R-:W-:Y:S02]  /*82b0*/  LOP3.LUT R40, R22, 0xff, RZ, 0xc0, !PT ;  /* 0x000000ff16287812 */ /* 0x000fe400078ec0ff */
[----:B------:R-:W-:-:S02]  /*82c0*/  LOP3.LUT R25, R25, 0xff, RZ, 0xc0, !PT ;  /* 0x000000ff19197812 */ /* 0x000fc400078ec0ff */
[----:B------:R-:W-:Y:S02]  /*82d0*/  LOP3.LUT R47, R24, 0xff, RZ, 0xc0, !PT ;  /* 0x000000ff182f7812 */ /* 0x000fe400078ec0ff */
[----:B------:R-:W-:Y:S02]  /*82e0*/  PRMT R21, R17, 0x7772, RZ ;  /* 0x0000777211157816 */ /* 0x000fe400000000ff */
[----:B------:R-:W-:Y:S02]  /*82f0*/  PRMT R22, R23, 0x7772, RZ ;  /* 0x0000777217167816 */ /* 0x000fe400000000ff */
[----:B------:R-:W-:Y:S02]  /*8300*/  IADD3 R25, P2, P3, R25, R32, R40 ;  /* 0x0000002019197210 */ /* 0x000fe40007b5e028 */
[----:B------:R-:W-:Y:S02]  /*8310*/  IADD3 R24, P4, P5, R47, R36, R42 ;  /* 0x000000242f187210 */ /* 0x000fe40007d9e02a */
[----:B------:R-:W-:-:S02]  /*8320*/  LOP3.LUT R32, R21, 0xff, RZ, 0xc0, !PT ;  /* 0x000000ff15207812 */ /* 0x000fc400078ec0ff */
[----:B------:R-:W-:Y:S02]  /*8330*/  LOP3.LUT R21, R22, 0xff, RZ, 0xc0, !PT ;  /* 0x000000ff16157812 */ /* 0x000fe400078ec0ff */
[----:B------:R-:W-:Y:S02]  /*8340*/  PRMT R17, R17, 0x7773, RZ ;  /* 0x0000777311117816 */ /* 0x000fe400000000ff */
[----:B------:R-:W-:Y:S02]  /*8350*/  PRMT R23, R23, 0x7773, RZ ;  /* 0x0000777317177816 */ /* 0x000fe400000000ff */
[----:B------:R-:W-:Y:S02]  /*8360*/  IADD3.X R45, PT, PT, RZ, R45, RZ, P4, P5 ;  /* 0x0000002dff2d7210 */ /* 0x000fe400027ea4ff */
[----:B------:R-:W-:Y:S02]  /*8370*/  IADD3 R22, P4, P5, R21, R38, R32 ;  /* 0x0000002615167210 */ /* 0x000fe40007d9e020 */
[----:B------:R-:W-:-:S02]  /*8380*/  LOP3.LUT R32, R17, 0xff, RZ, 0xc0, !PT ;  /* 0x000000ff11207812 */ /* 0x000fc400078ec0ff */
[----:B------:R-:W-:Y:S02]  /*8390*/  LOP3.LUT R23, R23, 0xff, RZ, 0xc0, !PT ;  /* 0x000000ff17177812 */ /* 0x000fe400078ec0ff */
[----:B----4-:R-:W-:Y:S02]  /*83a0*/  PRMT R17, R26, 0x7770, RZ ;  /* 0x000077701a117816 */ /* 0x010fe400000000ff */
[----:B-----5:R-:W-:Y:S02]  /*83b0*/  PRMT R21, R27, 0x7770, RZ ;  /* 0x000077701b157816 */ /* 0x020fe400000000ff */
[----:B------:R-:W-:Y:S02]  /*83c0*/  IADD3.X R33, PT, PT, RZ, R33, RZ, P2, P3 ;  /* 0x00000021ff217210 */ /* 0x000fe400017e64ff */
[----:B------:R-:W-:Y:S02]  /*83d0*/  IADD3 R34, P2, P3, R23, R34, R32 ;  /* 0x0000002217227210 */ /* 0x000fe40007b5e020 */
[----:B------:R-:W-:-:S02]  /*83e0*/  LOP3.LUT R23, R17, 0xff, RZ, 0xc0, !PT ;  /* 0x000000ff11177812 */ /* 0x000fc400078ec0ff */
[----:B------:R-:W-:Y:S02]  /*83f0*/  LOP3.LUT R36, R21, 0xff, RZ, 0xc0, !PT ;  /* 0x000000ff15247812 */ /* 0x000fe400078ec0ff */
[----:B------:R-:W-:Y:S02]  /*8400*/  IADD3.X R43, PT, PT, RZ, R43, RZ, P4, P5 ;  /* 0x0000002bff2b7210 */ /* 0x000fe400027ea4ff */
[----:B------:R-:W-:Y:S02]  /*8410*/  IADD3 R36, P4, P5, R36, R24, R23 ;  /* 0x0000001824247210 */ /* 0x000fe40007d9e017 */
[----:B------:R-:W2:Y:S01]  /*8420*/  LDS R23, [R4+0x300] ;  /* 0x0003000004177984 */ /* 0x000ea20000000800 */
[----:B------:R-:W-:Y:S02]  /*8430*/  PRMT R17, R26, 0x7771, RZ ;  /* 0x000077711a117816 */ /* 0x000fe400000000ff */
[----:B------:R-:W-:Y:S01]  /*8440*/  PRMT R21, R27, 0x7771, RZ ;  /* 0x000077711b157816 */ /* 0x000fe200000000ff */
[----:B------:R0:W3:Y:S01]  /*8450*/  LDS R24, [R4+0x380] ;  /* 0x0003800004187984 */ /* 0x0000e20000000800 */
[----:B------:R-:W-:-:S02]  /*8460*/  LOP3.LUT R32, R17, 0xff, RZ, 0xc0, !PT ;  /* 0x000000ff11207812 */ /* 0x000fc400078ec0ff */
[----:B------:R-:W-:Y:S02]  /*8470*/  LOP3.LUT R21, R21, 0xff, RZ, 0xc0, !PT ;  /* 0x000000ff15157812 */ /* 0x000fe400078ec0ff */
[----:B------:R-:W-:Y:S02]  /*8480*/  IADD3.X R35, PT, PT, RZ, R35, RZ, P2, P3 ;  /* 0x00000023ff237210 */ /* 0x000fe400017e64ff */
[----:B------:R-:W-:Y:S02]  /*8490*/  IADD3 R32, P2, P3, R21, R25, R32 ;  /* 0x0000001915207210 */ /* 0x000fe40007b5e020 */
[C---:B------:R-:W-:Y:S02]  /*84a0*/  PRMT R17, R26.reuse, 0x7772, RZ ;  /* 0x000077721a117816 */ /* 0x040fe400000000ff */
[----:B------:R-:W-:Y:S02]  /*84b0*/  PRMT R21, R27, 0x7772, RZ ;  /* 0x000077721b157816 */ /* 0x000fe400000000ff */
[----:B------:R-:W-:-:S02]  /*84c0*/  PRMT R26, R26, 0x7773, RZ ;  /* 0x000077731a1a7816 */ /* 0x000fc400000000ff */
[----:B------:R-:W-:Y:S02]  /*84d0*/  PRMT R27, R27, 0x7773, RZ ;  /* 0x000077731b1b7816 */ /* 0x000fe400000000ff */
[----:B------:R-:W-:Y:S02]  /*84e0*/  LOP3.LUT R38, R17, 0xff, RZ, 0xc0, !PT ;  /* 0x000000ff11267812 */ /* 0x000fe400078ec0ff */
[----:B------:R-:W-:Y:S02]  /*84f0*/  LOP3.LUT R21, R21, 0xff, RZ, 0xc0, !PT ;  /* 0x000000ff15157812 */ /* 0x000fe400078ec0ff */
[----:B------:R-:W-:Y:S02]  /*8500*/  IADD3.X R45, PT, PT, RZ, R45, RZ, P4, P5 ;  /* 0x0000002dff2d7210 */ /* 0x000fe400027ea4ff */
[----:B------:R-:W-:Y:S02]  /*8510*/  LOP3.LUT R26, R26, 0xff, RZ, 0xc0, !PT ;  /* 0x000000ff1a1a7812 */ /* 0x000fe400078ec0ff */
[----:B------:R-:W-:-:S02]  /*8520*/  LOP3.LUT R27, R27, 0xff, RZ, 0xc0, !PT ;  /* 0x000000ff1b1b7812 */ /* 0x000fc400078ec0ff */
[----:B------:R-:W-:Y:S02]  /*8530*/  IADD3 R38, P4, P5, R21, R22, R38 ;  /* 0x0000001615267210 */ /* 0x000fe40007d9e026 */
[C---:B0-----:R-:W-:Y:S02]  /*8540*/  PRMT R4, R28.reuse, 0x7770, RZ ;  /* 0x000077701c047816 */ /* 0x041fe400000000ff */
[C---:B-1----:R-:W-:Y:S02]  /*8550*/  PRMT R21, R29.reuse, 0x7770, RZ ;  /* 0x000077701d157816 */ /* 0x042fe400000000ff */
[----:B------:R-:W-:Y:S02]  /*8560*/  PRMT R17, R28, 0x7771, RZ ;  /* 0x000077711c117816 */ /* 0x000fe400000000ff */
[----:B------:R-:W-:Y:S02]  /*8570*/  PRMT R22, R29, 0x7771, RZ ;  /* 0x000077711d167816 */ /* 0x000fe400000000ff */
[----:B------:R-:W-:-:S02]  /*8580*/  IADD3.X R33, PT, PT, RZ, R33, RZ, P2, P3 ;  /* 0x00000021ff217210 */ /* 0x000fc400017e64ff */
[----:B------:R-:W-:Y:S02]  /*8590*/  IADD3 R34, P2, P3, R27, R34, R26 ;  /* 0x000000221b227210 */ /* 0x000fe40007b5e01a */
[----:B------:R-:W-:Y:S02]  /*85a0*/  LOP3.LUT R4, R4, 0xff, RZ, 0xc0, !PT ;  /* 0x000000ff04047812 */ /* 0x000fe400078ec0ff */
[----:B------:R-:W-:Y:S02]  /*85b0*/  LOP3.LUT R21, R21, 0xff, RZ, 0xc0, !PT ;  /* 0x000000ff15157812 */ /* 0x000fe400078ec0ff */
[----:B------:R-:W-:Y:S02]  /*85c0*/  LOP3.LUT R17, R17, 0xff, RZ, 0xc0, !PT ;  /* 0x000000ff11117812 */ /* 0x000fe400078ec0ff */
[----:B------:R-:W-:Y:S02]  /*85d0*/  LOP3.LUT R22, R22, 0xff, RZ, 0xc0, !PT ;  /* 0x000000ff16167812 */ /* 0x000fe400078ec0ff */
[----:B------:R-:W-:-:S02]  /*85e0*/  IADD3.X R43, PT, PT, RZ, R43, RZ, P4, P5 ;  /* 0x0000002bff2b7210 */ /* 0x000fc400027ea4ff */
[----:B------:R-:W-:Y:S02]  /*85f0*/  IADD3.X R35, PT, PT, RZ, R35, RZ, P2, P3 ;  /* 0x00000023ff237210 */ /* 0x000fe400017e64ff */
[----:B------:R-:W-:Y:S02]  /*8600*/  IADD3 R36, P5, P4, R21, R36, R4 ;  /* 0x0000002415247210 */ /* 0x000fe40007cbe004 */
        /* <DEDUP_REMOVED lines=11> */
[C---:B--2---:R-:W-:Y:S02]  /*86c0*/  PRMT R4, R23.reuse, 0x7770, RZ ;  /* 0x0000777017047816 */ /* 0x044fe400000000ff */
[C---:B---3--:R-:W-:Y:S02]  /*86d0*/  PRMT R21, R24.reuse, 0x7770, RZ ;  /* 0x0000777018157816 */ /* 0x048fe400000000ff */
        /* <DEDUP_REMOVED lines=24> */
[----:B------:R-:W-:Y:S02]  /*8860*/  IADD3.X R43, PT, PT, RZ, R43, RZ, P5, P4 ;  /* 0x0000002bff2b7210 */ /* 0x000fe40002fe84ff */
[----:B------:R-:W-:-:S09]  /*8870*/  IADD3.X R35, PT, PT, RZ, R35, RZ, P2, P3 ;  /* 0x00000023ff237210 */ /* 0x000fd200017e64ff */
.L_x_32:
[----:B------:R-:W-:Y:S05]  /*8880*/  BSYNC.RECONVERGENT B0 ;  /* 0x0000000000007941 */ /* 0x000fea0003800200 */
.L_x_31:
[----:B------:R-:W-:Y:S01]  /*8890*/  BSSY.RECONVERGENT B0, `(.L_x_33) ;  /* 0x0000070000007945 */ /* 0x000fe20003800200 */
[----:B------:R-:W-:Y:S02]  /*88a0*/  IMAD.MOV.U32 R26, RZ, RZ, R32 ;  /* 0x000000ffff1a7224 */ /* 0x000fe400078e0020 */
[----:B------:R-:W-:Y:S02]  /*88b0*/  IMAD.MOV.U32 R27, RZ, RZ, R33 ;  /* 0x000000ffff1b7224 */ /* 0x000fe400078e0021 */
[----:B------:R-:W-:Y:S02]  /*88c0*/  IMAD.MOV.U32 R24, RZ, RZ, R36 ;  /* 0x000000ffff187224 */ /* 0x000fe400078e0024 */
[----:B------:R-:W-:Y:S01]  /*88d0*/  IMAD.MOV.U32 R25, RZ, RZ, R45 ;  /* 0x000000ffff197224 */ /* 0x000fe200078e002d */
[----:B------:R-:W-:Y:S06]  /*88e0*/  @P0 BRA `(.L_x_34) ;  /* 0x0000000400a80947 */ /* 0x000fec0003800000 */
[----:B------:R-:W-:-:S04]  /*88f0*/  IMAD R4, R16, 0x400, R7 ;  /* 0x0000040010047824 */ /* 0x000fc800078e0207 */
[----:B------:R-:W-:-:S05]  /*8900*/  IMAD R44, R13, 0x4, R4 ;  /* 0x000000040d2c7824 */ /* 0x000fca00078e0204 */
[----:B------:R-:W2:Y:S04]  /*8910*/  LDS R4, [R44+0x2000] ;  /* 0x002000002c047984 */ /* 0x000ea80000000800 */
[----:B------:R-:W3:Y:S04]  /*8920*/  LDS R22, [R44+0x2080] ;  /* 0x002080002c167984 */ /* 0x000ee80000000800 */
[----:B------:R-:W4:Y:S04]  /*8930*/  LDS R29, [R44+0x2100] ;  /* 0x002100002c1d7984 */ /* 0x000f280000000800 */
[----:B------:R-:W5:Y:S04]  /*8940*/  LDS R32, [R44+0x2180] ;  /* 0x002180002c207984 */ /* 0x000f680000000800 */
[----:B------:R-:W0:Y:S04]  /*8950*/  LDS R33, [R44+0x2200] ;  /* 0x002200002c217984 */ /* 0x000e280000000800 */
[----:B------:R-:W1:Y:S01]  /*8960*/  LDS R36, [R44+0x2280] ;  /* 0x002280002c247984 */ /* 0x000e620000000800 */
[----:B--2---:R-:W-:-:S02]  /*8970*/  PRMT R17, R4, 0x7770, RZ ;  /* 0x0000777004117816 */ /* 0x004fc400000000ff */
[----:B------:R-:W-:Y:S02]  /*8980*/  PRMT R21, R4, 0x7771, RZ ;  /* 0x0000777104157816 */ /* 0x000fe400000000ff */
[----:B---3--:R-:W-:Y:S02]  /*8990*/  PRMT R23, R22, 0x7770, RZ ;  /* 0x0000777016177816 */ /* 0x008fe400000000ff */
[----:B------:R-:W-:Y:S02]  /*89a0*/  LOP3.LUT R42, R17, 0xff, RZ, 0xc0, !PT ;  /* 0x000000ff112a7812 */ /* 0x000fe400078ec0ff */
[----:B------:R-:W-:Y:S02]  /*89b0*/  LOP3.LUT R40, R21, 0xff, RZ, 0xc0, !PT ;  /* 0x000000ff15287812 */ /* 0x000fe400078ec0ff */
[----:B------:R-:W-:Y:S02]  /*89c0*/  LOP3.LUT R23, R23, 0xff, RZ, 0xc0, !PT ;  /* 0x000000ff17177812 */ /* 0x000fe400078ec0ff */
[----:B------:R-:W-:-:S02]  /*89d0*/  PRMT R17, R4, 0x7772, RZ ;  /* 0x0000777204117816 */ /* 0x000fc400000000ff */
[C---:B------:R-:W-:Y:S02]  /*89e0*/  PRMT R21, R22.reuse, 0x7772, RZ ;  /* 0x0000777216157816 */ /* 0x040fe400000000ff */
[----:B------:R-:W-:Y:S02]  /*89f0*/  PRMT R28, R22, 0x7771, RZ ;  /* 0x00007771161c7816 */ /* 0x000fe400000000ff */
[----:B------:R-:W-:Y:S02]  /*8a00*/  IADD3 R42, P4, P5, R23, R6, R42 ;  /* 0x00000006172a7210 */ /* 0x000fe40007d9e02a */
[----:B------:R-:W-:Y:S02]  /*8a10*/  LOP3.LUT R17, R17, 0xff, RZ, 0xc0, !PT ;  /* 0x000000ff11117812 */ /* 0x000fe400078ec0ff */
[----:B------:R-:W-:Y:S02]  /*8a20*/  LOP3.LUT R6, R21, 0xff, RZ, 0xc0, !PT ;  /* 0x000000ff15067812 */ /* 0x000fe400078ec0ff */
[----:B------:R-:W-:-:S02]  /*8a30*/  LOP3.LUT R28, R28, 0xff, RZ, 0xc0, !PT ;  /* 0x000000ff1c1c7812 */ /* 0x000fc400078ec0ff */
[----:B------:R-:W-:Y:S02]  /*8a40*/  PRMT R4, R4, 0x7773, RZ ;  /* 0x0000777304047816 */ /* 0x000fe400000000ff */
[----:B------:R-:W-:Y:S02]  /*8a50*/  PRMT R22, R22, 0x7773, RZ ;  /* 0x0000777316167816 */ /* 0x000fe400000000ff */
[----:B------:R-:W-:Y:S02]  /*8a60*/  IADD3.X R41, PT, PT, RZ, R41, RZ, P4, P5 ;  /* 0x00000029ff297210 */ /* 0x000fe400027ea4ff */
[----:B------:R-:W-:Y:S02]  /*8a70*/  IADD3 R23, P4, P5, R6, R11, R17 ;  /* 0x0000000b06177210 */ /* 0x000fe40007d9e011 */
[----:B------:R-:W-:Y:S02]  /*8a80*/  IADD3 R28, P2, P3, R28, R9, R40 ;  /* 0x000000091c1c7210 */ /* 0x000fe40007b5e028 */
[----:B------:R-:W-:-:S02]  /*8a90*/  LOP3.LUT R11, R4, 0xff, RZ, 0xc0, !PT ;  /* 0x000000ff040b7812 */ /* 0x000fc400078ec0ff */
[----:B------:R-:W-:Y:S02]  /*8aa0*/  LOP3.LUT R9, R22, 0xff, RZ, 0xc0, !PT ;  /* 0x000000ff16097812 */ /* 0x000fe400078ec0ff */
[----:B----4-:R-:W-:Y:S02]  /*8ab0*/  PRMT R4, R29, 0x7770, RZ ;  /* 0x000077701d047816 */ /* 0x010fe400000000ff */
[----:B-----5:R-:W-:Y:S02]  /*8ac0*/  PRMT R6, R32, 0x7770, RZ ;  /* 0x0000777020067816 */ /* 0x020fe400000000ff */
[----:B------:R-:W-:Y:S02]  /*8ad0*/  IADD3.X R40, PT, PT, RZ, R8, RZ, P2, P3 ;  /* 0x00000008ff287210 */ /* 0x000fe400017e64ff */
[----:B------:R-:W-:Y:S02]  /*8ae0*/  IADD3.X R22, PT, PT, RZ, R10, RZ, P4, P5 ;  /* 0x0000000aff167210 */ /* 0x000fe400027ea4ff */
[----:B------:R-:W-:Y:S01]  /*8af0*/  IADD3 R8, P2, P3, R9, R30, R11 ;  /* 0x0000001e09087210 */ /* 0x000fe20007b5e00b */
[----:B------:R-:W2:Y:S01]  /*8b00*/  LDS R10, [R44+0x2300] ;  /* 0x002300002c0a7984 */ /* 0x000ea20000000800 */
[----:B------:R-:W-:-:S02]  /*8b10*/  LOP3.LUT R9, R4, 0xff, RZ, 0xc0, !PT ;  /* 0x000000ff04097812 */ /* 0x000fc400078ec0ff */
[----:B------:R-:W-:Y:S01]  /*8b20*/  LOP3.LUT R30, R6, 0xff, RZ, 0xc0, !PT ;  /* 0x000000ff061e7812 */ /* 0x000fe200078ec0ff */
[----:B------:R-:W3:Y:S01]  /*8b30*/  LDS R11, [R44+0x2380] ;  /* 0x002380002c0b7984 */ /* 0x000ee20000000800 */
[----:B------:R-:W-:Y:S02]  /*8b40*/  PRMT R4, R29, 0x7771, RZ ;  /* 0x000077711d047816 */ /* 0x000fe400000000ff */
[----:B------:R-:W-:Y:S02]  /*8b50*/  PRMT R6, R32, 0x7771, RZ ;  /* 0x0000777120067816 */ /* 0x000fe400000000ff */
[----:B------:R-:W-:Y:S02]  /*8b60*/  LOP3.LUT R21, R4, 0xff, RZ, 0xc0, !PT ;  /* 0x000000ff04157812 */ /* 0x000fe400078ec0ff */
[----:B------:R-:W-:Y:S02]  /*8b70*/  LOP3.LUT R6, R6, 0xff, RZ, 0xc0, !PT ;  /* 0x000000ff06067812 */ /* 0x000fe400078ec0ff */
[----:B------:R-:W-:-:S02]  /*8b80*/  IADD3.X R31, PT, PT, RZ, R31, RZ, P2, P3 ;  /* 0x0000001fff1f7210 */ /* 0x000fc400017e64ff */
[----:B------:R-:W-:Y:S02]  /*8b90*/  IADD3 R21, P2, P3, R6, R28, R21 ;  /* 0x0000001c06157210 */ /* 0x000fe40007b5e015 */
[C---:B------:R-:W-:Y:S02]  /*8ba0*/  PRMT R4, R29.reuse, 0x7772, RZ ;  /* 0x000077721d047816 */ /* 0x040fe400000000ff */
[C---:B------:R-:W-:Y:S02]  /*8bb0*/  PRMT R6, R32.reuse, 0x7772, RZ ;  /* 0x0000777220067816 */ /* 0x040fe400000000ff */
[----:B------:R-:W-:Y:S02]  /*8bc0*/  PRMT R29, R29, 0x7773, RZ ;  /* 0x000077731d1d7816 */ /* 0x000fe400000000ff */
[----:B------:R-:W-:Y:S02]  /*8bd0*/  PRMT R32, R32, 0x7773, RZ ;  /* 0x0000777320207816 */ /* 0x000fe400000000ff */
        /* <DEDUP_REMOVED lines=15> */
[----:B------:R-:W-:Y:S02]  /*8cd0*/  IADD3.X R31, PT, PT, RZ, R31, RZ, P2, P3 ;  /* 0x0000001fff1f7210 */ /* 0x000fe400017e64ff */
[----:B------:R-:W-:Y:S02]  /*8ce0*/  LOP3.LUT R17, R4, 0xff, RZ, 0xc0, !PT ;  /* 0x000000ff04117812 */ /* 0x000fe400078ec0ff */
[----:B------:R-:W-:Y:S02]  /*8cf0*/  LOP3.LUT R8, R8, 0xff, RZ, 0xc0, !PT ;  /* 0x000000ff08087812 */ /* 0x000fe400078ec0ff */
[----:B------:R-:W-:-:S02]  /*8d00*/  IADD3 R21, P2, P3, R9, R21, R6 ;  /* 0x0000001509157210 */ /* 0x000fc40007b5e006 */
[C---:B------:R-:W-:Y:S02]  /*8d10*/  PRMT R4, R33.reuse, 0x7772, RZ ;  /* 0x0000777221047816 */ /* 0x040fe400000000ff */
[----:B------:R-:W-:Y:S02]  /*8d20*/  PRMT R6, R36, 0x7772, RZ ;  /* 0x0000777224067816 */ /* 0x000fe400000000ff */
[----:B------:R-:W-:Y:S02]  /*8d30*/  IADD3.X R32, PT, PT, RZ, R22, RZ, P4, P5 ;  /* 0x00000016ff207210 */ /* 0x000fe400027ea4ff */
[----:B------:R-:W-:Y:S02]  /*8d40*/  IADD3 R30, P5, P4, R8, R30, R17 ;  /* 0x0000001e081e7210 */ /* 0x000fe40007cbe011 */
        /* <DEDUP_REMOVED lines=8> */
[C---:B--2---:R-:W-:Y:S02]  /*8dd0*/  PRMT R4, R10.reuse, 0x7770, RZ ;  /* 0x000077700a047816 */ /* 0x044fe400000000ff */
[C---:B---3--:R-:W-:Y:S02]  /*8de0*/  PRMT R8, R11.reuse, 0x7770, RZ ;  /* 0x000077700b087816 */ /* 0x048fe400000000ff */
        /* <DEDUP_REMOVED lines=21> */
[----:B------:R-:W-:-:S02]  /*8f40*/  IADD3 R11, P5, P4, R8, R23, R21 ;  /* 0x00000017080b7210 */ /* 0x000fc40007cbe015 */
[----:B------:R-:W-:Y:S02]  /*8f50*/  IADD3.X R8, PT, PT, RZ, R29, RZ, P2, P3 ;  /* 0x0000001dff087210 */ /* 0x000fe400017e64ff */
[----:B------:R-:W-:Y:S02]  /*8f60*/  IADD3 R30, P2, P3, R30, R22, R17 ;  /* 0x000000161e1e7210 */ /* 0x000fe40007b5e011 */
[----:B------:R-:W-:Y:S02]  /*8f70*/  IADD3.X R10, PT, PT, RZ, R28, RZ, P5, P4 ;  /* 0x0000001cff0a7210 */ /* 0x000fe40002fe84ff */
[----:B------:R-:W-:-:S09]  /*8f80*/  IADD3.X R31, PT, PT, RZ, R31, RZ, P2, P3 ;  /* 0x0000001fff1f7210 */ /* 0x000fd200017e64ff */
.L_x_34:
[----:B------:R-:W-:Y:S05]  /*8f90*/  BSYNC.RECONVERGENT B0 ;  /* 0x0000000000007941 */ /* 0x000fea0003800200 */
.L_x_33:
[----:B------:R-:W-:Y:S01]  /*8fa0*/  BAR.SYNC.DEFER_BLOCKING 0x0 ;  /* 0x0000000000007b1d */ /* 0x000fe20000010000 */
[C---:B------:R-:W-:Y:S01]  /*8fb0*/  ISETP.GT.U32.AND P5, PT, R20.reuse, 0x3f, PT ;  /* 0x0000003f1400780c */ /* 0x040fe20003fa4070 */
[----:B------:R-:W-:Y:S01]  /*8fc0*/  IMAD.MOV.U32 R32, RZ, RZ, R38 ;  /* 0x000000ffff207224 */ /* 0x000fe200078e0026 */
[C---:B------:R-:W-:Y:S01]  /*8fd0*/  LEA.HI R4, R20.reuse, R20, RZ, 0x1d ;  /* 0x0000001414047211 */ /* 0x040fe200078fe8ff */
[----:B------:R-:W-:Y:S02]  /*8fe0*/  IMAD.MOV.U32 R33, RZ, RZ, R43 ;  /* 0x000000ffff217224 */ /* 0x000fe400078e002b */
[----:B------:R-:W-:Y:S01]  /*8ff0*/  IMAD.MOV.U32 R28, RZ, RZ, R11 ;  /* 0x000000ffff1c7224 */ /* 0x000fe200078e000b */
[----:B------:R-:W-:Y:S01]  /*9000*/  BSSY.RECONVERGENT B0, `(.L_x_35) ;  /* 0x000004e000007945 */ /* 0x000fe20003800200 */
[----:B------:R-:W-:Y:S02]  /*9010*/  IMAD.MOV.U32 R29, RZ, RZ, R10 ;  /* 0x000000ffff1d7224 */ /* 0x000fe400078e000a */
[----:B------:R-:W-:-:S02]  /*9020*/  IMAD R17, R20, 0x4, R5 ;  /* 0x0000000414117824 */ /* 0x000fc400078e0205 */
[----:B------:R-:W-:Y:S01]  /*9030*/  IMAD R21, R4, 0x8, R7 ;  /* 0x0000000804157824 */ /* 0x000fe200078e0207 */
[----:B------:R2:W-:Y:S04]  /*9040*/  @!P1 STS.128 [R37], R24 ;  /* 0x0000001825009388 */ /* 0x0005e80000000c00 */
[----:B------:R3:W-:Y:S04]  /*9050*/  @!P1 STS.128 [R37+0x10], R32 ;  /* 0x0000102025009388 */ /* 0x0007e80000000c00 */
[----:B------:R3:W-:Y:S01]  /*9060*/  @!P0 STS.128 [R39+0x110], R28 ;  /* 0x0001101c27008388 */ /* 0x0007e20000000c00 */
[----:B--2---:R-:W-:-:S02]  /*9070*/  IMAD.MOV.U32 R26, RZ, RZ, R9 ;  /* 0x000000ffff1a7224 */ /* 0x004fc400078e0009 */
[----:B------:R-:W-:Y:S02]  /*9080*/  IMAD.MOV.U32 R27, RZ, RZ, R8 ;  /* 0x000000ffff1b7224 */ /* 0x000fe400078e0008 */
[----:B------:R-:W-:Y:S02]  /*9090*/  IMAD.MOV.U32 R24, RZ, RZ, R6 ;  /* 0x000000ffff187224 */ /* 0x000fe400078e0006 */
[----:B------:R-:W-:-:S05]  /*90a0*/  IMAD.MOV.U32 R25, RZ, RZ, R41 ;  /* 0x000000ffff197224 */ /* 0x000fca00078e0029 */
[----:B------:R3:W-:Y:S01]  /*90b0*/  @!P0 STS.128 [R39+0x100], R24 ;  /* 0x0001001827008388 */ /* 0x0007e20000000c00 */
[----:B------:R-:W-:Y:S06]  /*90c0*/  BAR.SYNC.DEFER_BLOCKING 0x0 ;  /* 0x0000000000007b1d */ /* 0x000fec0000010000 */
[----:B------:R-:W-:Y:S05]  /*90d0*/  @P5 BRA `(.L_x_36) ;  /* 0x0000000400005947 */ /* 0x000fea0003800000 */
[----:B------:R-:W-:Y:S04]  /*90e0*/  LDS.64 R8, [R17] ;  /* 0x0000000011087984 */ /* 0x000fe80000000a00 */
[----:B------:R-:W-:Y:S04]  /*90f0*/  LDS.64 R10, [R17+0x200] ;  /* 0x00020000110a7984 */ /* 0x000fe80000000a00 */
[----:B------:R-:W2:Y:S04]  /*9100*/  LDS.64 R22, [R17+0x400] ;  /* 0x0004000011167984 */ /* 0x000ea80000000a00 */
[----:B---3--:R-:W-:Y:S04]  /*9110*/  LDS.64 R24, [R17+0x600] ;  /* 0x0006000011187984 */ /* 0x008fe80000000a00 */
[----:B------:R-:W3:Y:S04]  /*9120*/  LDS.64 R26, [R17+0x800] ;  /* 0x00080000111a7984 */ /* 0x000ee80000000a00 */
[----:B------:R-:W-:Y:S04]  /*9130*/  LDS.64 R28, [R17+0xa00] ;  /* 0x000a0000111c7984 */ /* 0x000fe80000000a00 */
[----:B------:R-:W4:Y:S04]  /*9140*/  LDS.64 R30, [R17+0xc00] ;  /* 0x000c0000111e7984 */ /* 0x000f280000000a00 */
[----:B------:R-:W-:Y:S04]  /*9150*/  LDS.64 R32, [R17+0xe00] ;  /* 0x000e000011207984 */ /* 0x000fe80000000a00 */
[----:B------:R-:W5:Y:S04]  /*9160*/  LDS.64 R34, [R17+0x1000] ;  /* 0x0010000011227984 */ /* 0x000f680000000a00 */
[----:B------:R-:W-:Y:S04]  /*9170*/  LDS.64 R36, [R17+0x1200] ;  /* 0x0012000011247984 */ /* 0x000fe80000000a00 */
[----:B------:R-:W0:Y:S04]  /*9180*/  LDS.64 R38, [R17+0x1400] ;  /* 0x0014000011267984 */ /* 0x000e280000000a00 */
[----:B------:R-:W-:Y:S04]  /*9190*/  LDS.64 R40, [R17+0x1600] ;  /* 0x0016000011287984 */ /* 0x000fe80000000a00 */
[----:B------:R-:W1:Y:S01]  /*91a0*/  LDS.64 R42, [R17+0x1800] ;  /* 0x00180000112a7984 */ /* 0x000e620000000a00 */
[----:B--2---:R-:W-:-:S03]  /*91b0*/  IADD3 R69, P0, P1, R22, R10, R8 ;  /* 0x0000000a16457210 */ /* 0x004fc6000791e008 */
[----:B------:R-:W-:Y:S01]  /*91c0*/  LDS.64 R44, [R17+0x1a00] ;  /* 0x001a0000112c7984 */ /* 0x000fe20000000a00 */
[----:B------:R-:W-:-:S03]  /*91d0*/  IADD3.X R23, PT, PT, R23, R11, R9, P0, P1 ;  /* 0x0000000b17177210 */ /* 0x000fc600007e2409 */
[----:B------:R-:W2:Y:S01]  /*91e0*/  LDS.64 R46, [R17+0x1c00] ;  /* 0x001c0000112e7984 */ /* 0x000ea20000000a00 */
[----:B---3--:R-:W-:-:S03]  /*91f0*/  IADD3 R69, P2, P3, R26, R24, R69 ;  /* 0x000000181a457210 */ /* 0x008fc60007b5e045 */
[----:B------:R-:W-:Y:S01]  /*9200*/  LDS.64 R48, [R17+0x1e00] ;  /* 0x001e000011307984 */ /* 0x000fe20000000a00 */
[----:B------:R-:W-:-:S03]  /*9210*/  IADD3.X R27, PT, PT, R27, R25, R23, P2, P3 ;  /* 0x000000191b1b7210 */ /* 0x000fc600017e6417 */
[----:B------:R-:W3:Y:S01]  /*9220*/  LDS.64 R50, [R17+0x2000] ;  /* 0x0020000011327984 */ /* 0x000ee20000000a00 */
[----:B----4-:R-:W-:-:S03]  /*9230*/  IADD3 R69, P0, P1, R30, R28, R69 ;  /* 0x0000001c1e457210 */ /* 0x010fc6000791e045 */
[----:B------:R-:W-:Y:S01]  /*9240*/  LDS.64 R52, [R17+0x2200] ;  /* 0x0022000011347984 */ /* 0x000fe20000000a00 */
[----:B------:R-:W-:-:S03]  /*9250*/  IADD3.X R31, PT, PT, R31, R29, R27, P0, P1 ;  /* 0x0000001d1f1f7210 */ /* 0x000fc600007e241b */
[----:B------:R-:W4:Y:S01]  /*9260*/  LDS.64 R54, [R17+0x2400] ;  /* 0x0024000011367984 */ /* 0x000f220000000a00 */
[----:B-----5:R-:W-:-:S03]  /*9270*/  IADD3 R69, P2, P3, R34, R32, R69 ;  /* 0x0000002022457210 */ /* 0x020fc60007b5e045 */
[----:B------:R-:W-:Y:S01]  /*9280*/  LDS.64 R56, [R17+0x2600] ;  /* 0x0026000011387984 */ /* 0x000fe20000000a00 */
[----:B------:R-:W-:-:S03]  /*9290*/  IADD3.X R35, PT, PT, R35, R33, R31, P2, P3 ;  /* 0x0000002123237210 */ /* 0x000fc600017e641f */
[----:B------:R-:W5:Y:S01]  /*92a0*/  LDS.64 R58, [R17+0x2800] ;  /* 0x00280000113a7984 */ /* 0x000f620000000a00 */
[----:B0-----:R-:W-:-:S03]  /*92b0*/  IADD3 R69, P0, P1, R38, R36, R69 ;  /* 0x0000002426457210 */ /* 0x001fc6000791e045 */
[----:B------:R-:W-:Y:S01]  /*92c0*/  LDS.64 R60, [R17+0x2a00] ;  /* 0x002a0000113c7984 */ /* 0x000fe20000000a00 */
[----:B------:R-:W-:-:S03]  /*92d0*/  IADD3.X R37, PT, PT, R39, R37, R35, P0, P1 ;  /* 0x0000002527257210 */ /* 0x000fc600007e2423 */
[----:B------:R-:W0:Y:S01]  /*92e0*/  LDS.64 R62, [R17+0x2c00] ;  /* 0x002c0000113e7984 */ /* 0x000e220000000a00 */
[----:B-1----:R-:W-:-:S03]  /*92f0*/  IADD3 R33, P2, P3, R42, R40, R69 ;  /* 0x000000282a217210 */ /* 0x002fc60007b5e045 */
[----:B------:R-:W-:Y:S01]  /*9300*/  LDS.64 R64, [R17+0x2e00] ;  /* 0x002e000011407984 */ /* 0x000fe20000000a00 */
[----:B------:R-:W-:-:S03]  /*9310*/  IADD3.X R41, PT, PT, R43, R41, R37, P2, P3 ;  /* 0x000000292b297210 */ /* 0x000fc600017e6425 */
        /* <DEDUP_REMOVED lines=14> */
[----:B------:R-:W5:Y:S01]  /*9400*/  LDS.64 R30, [R17+0x3e00] ;  /* 0x003e0000111e7984 */ /* 0x000f620000000a00 */
[----:B------:R-:W-:Y:S02]  /*9410*/  IADD3.X R57, PT, PT, R59, R57, R53, P2, P3 ;  /* 0x000000393b397210 */ /* 0x000fe400017e6435 */
[----:B0-----:R-:W-:-:S04]  /*9420*/  IADD3 R33, P0, P1, R62, R60, R33 ;  /* 0x0000003c3e217210 */ /* 0x001fc8000791e021 */
[----:B------:R-:W-:Y:S02]  /*9430*/  IADD3.X R61, PT, PT, R63, R61, R57, P0, P1 ;  /* 0x0000003d3f3d7210 */ /* 0x000fe400007e2439 */
[----:B-1----:R-:W-:-:S04]  /*9440*/  IADD3 R33, P2, P3, R66, R64, R33 ;  /* 0x0000004042217210 */ /* 0x002fc80007b5e021 */
[----:B------:R-:W-:Y:S02]  /*9450*/  IADD3.X R65, PT, PT, R67, R65, R61, P2, P3 ;  /* 0x0000004143417210 */ /* 0x000fe400017e643d */
[----:B--2---:R-:W-:-:S04]  /*9460*/  IADD3 R33, P0, P1, R10, R8, R33 ;  /* 0x000000080a217210 */ /* 0x004fc8000791e021 */
[----:B------:R-:W-:Y:S02]  /*9470*/  IADD3.X R11, PT, PT, R11, R9, R65, P0, P1 ;  /* 0x000000090b0b7210 */ /* 0x000fe400007e2441 */
[----:B---3--:R-:W-:-:S04]  /*9480*/  IADD3 R33, P2, P3, R24, R22, R33 ;  /* 0x0000001618217210 */ /* 0x008fc80007b5e021 */
[----:B------:R-:W-:Y:S02]  /*9490*/  IADD3.X R23, PT, PT, R25, R23, R11, P2, P3 ;  /* 0x0000001719177210 */ /* 0x000fe400017e640b */
[----:B----4-:R-:W-:-:S04]  /*94a0*/  IADD3 R9, P0, P1, R28, R26, R33 ;  /* 0x0000001a1c097210 */ /* 0x010fc8000791e021 */
[----:B-----5:R-:W-:Y:S02]  /*94b0*/  IADD3 R8, P2, PT, R30, R9, RZ ;  /* 0x000000091e087210 */ /* 0x020fe40007f5e0ff */
[----:B------:R-:W-:-:S05]  /*94c0*/  IADD3.X R9, PT, PT, R29, R27, R23, P0, P1 ;  /* 0x0000001b1d097210 */ /* 0x000fca00007e2417 */
[----:B------:R-:W-:-:S07]  /*94d0*/  IMAD.X R9, R31, 0x1, R9, P2 ;  /* 0x000000011f097824 */ /* 0x000fce00010e0609 */
.L_x_36:
[----:B------:R-:W-:Y:S05]  /*94e0*/  BSYNC.RECONVERGENT B0 ;  /* 0x0000000000007941 */ /* 0x000fea0003800200 */
.L_x_35:
[----:B------:R-:W-:Y:S01]  /*94f0*/  BAR.SYNC.DEFER_BLOCKING 0x0 ;  /* 0x0000000000007b1d */ /* 0x000fe20000010000 */
[----:B------:R-:W-:Y:S01]  /*9500*/  ISETP.GT.U32.AND P1, PT, R20, 0x1f, PT ;  /* 0x0000001f1400780c */ /* 0x000fe20003f24070 */
[----:B------:R-:W-:-:S04]  /*9510*/  VIADD R7, R7, 0x410 ;  /* 0x0000041007077836 */ /* 0x000fc80000000000 */
[----:B------:R-:W-:Y:S01]  /*9520*/  IMAD R4, R4, 0x8, R7 ;  /* 0x0000000804047824 */ /* 0x000fe200078e0207 */
[----:B------:R2:W-:Y:S01]  /*9530*/  STS.64 [R21+0x410], R8 ;  /* 0x0004100815007388 */ /* 0x0005e20000000a00 */
[----:B------:R-:W-:Y:S06]  /*9540*/  BAR.SYNC.DEFER_BLOCKING 0x0 ;  /* 0x0000000000007b1d */ /* 0x000fec0000010000 */
[----:B------:R-:W-:Y:S05]  /*9550*/  @P1 BRA `(.L_x_37) ;  /* 0x0000000400301947 */ /* 0x000fea0003800000 */
[----:B--2---:R-:W-:Y:S01]  /*9560*/  IMAD R21, R20, 0x48, R7 ;  /* 0x0000004814157824 */ /* 0x004fe200078e0207 */
[----:B------:R-:W-:-:S04]  /*9570*/  UMOV UR4, 0xffffffff ;  /* 0xffffffff00047882 */ /* 0x000fc80000000000 */
[----:B------:R-:W-:Y:S04]  /*9580*/  LDS.64 R6, [R21] ;  /* 0x0000000015067984 */ /* 0x000fe80000000a00 */
[----:B------:R-:W-:Y:S04]  /*9590*/  LDS.64 R8, [R21+0x8] ;  /* 0x0000080015087984 */ /* 0x000fe80000000a00 */
[----:B------:R-:W2:Y:S04]  /*95a0*/  LDS.64 R10, [R21+0x10] ;  /* 0x00001000150a7984 */ /* 0x000ea80000000a00 */
[----:B------:R-:W-:Y:S04]  /*95b0*/  LDS.64 R22, [R21+0x18] ;  /* 0x0000180015167984 */ /* 0x000fe80000000a00 */
[----:B---3--:R-:W3:Y:S04]  /*95c0*/  LDS.64 R24, [R21+0x20] ;  /* 0x0000200015187984 */ /* 0x008ee80000000a00 */
[----:B------:R-:W-:Y:S04]  /*95d0*/  LDS.64 R26, [R21+0x28] ;  /* 0x00002800151a7984 */ /* 0x000fe80000000a00 */
[----:B------:R-:W4:Y:S04]  /*95e0*/  LDS.64 R28, [R21+0x30] ;  /* 0x00003000151c7984 */ /* 0x000f280000000a00 */
[----:B------:R-:W5:Y:S01]  /*95f0*/  LDS.64 R30, [R21+0x38] ;  /* 0x00003800151e7984 */ /* 0x000f620000000a00 */
[----:B--2---:R-:W-:-:S04]  /*9600*/  IADD3 R37, P3, P4, R10, R8, R6 ;  /* 0x000000080a257210 */ /* 0x004fc80007c7e006 */
[----:B------:R-:W-:Y:S02]  /*9610*/  IADD3.X R33, PT, PT, R11, R9, R7, P3, P4 ;  /* 0x000000090b217210 */ /* 0x000fe40001fe8407 */
[----:B---3--:R-:W-:-:S04]  /*9620*/  IADD3 R37, P2, P0, R24, R37, R22 ;  /* 0x0000002518257210 */ /* 0x008fc8000785e016 */
[----:B------:R-:W-:Y:S02]  /*9630*/  IADD3.X R33, PT, PT, R25, R33, R23, P2, P0 ;  /* 0x0000002119217210 */ /* 0x000fe400017e0417 */
[----:B----4-:R-:W-:-:S04]  /*9640*/  IADD3 R37, P3, P4, R28, R37, R26 ;  /* 0x000000251c257210 */ /* 0x010fc80007c7e01a */
[----:B-----5:R-:W-:Y:S02]  /*9650*/  IADD3 R37, P0, PT, R30, R37, RZ ;  /* 0x000000251e257210 */ /* 0x020fe40007f1e0ff */
[----:B------:R-:W-:-:S05]  /*9660*/  IADD3.X R30, PT, PT, R29, R33, R27, P3, P4 ;  /* 0x000000211d1e7210 */ /* 0x000fca0001fe841b */
[----:B------:R-:W-:Y:S01]  /*9670*/  IMAD.X R36, R31, 0x1, R30, P0 ;  /* 0x000000011f247824 */ /* 0x000fe200000e061e */
[----:B------:R-:W-:Y:S06]  /*9680*/  BRA.DIV UR4, `(.L_x_38) ;  /* 0x0000016604dc7947 */ /* 0x000fec000b800000 */
[----:B------:R-:W2:Y:S01]  /*9690*/  SHFL.UP PT, R30, R37, 0x1, RZ ;  /* 0x04200000251e7989 */ /* 0x000ea200000e00ff */
[----:B------:R-:W-:-:S03]  /*96a0*/  ISETP.GE.AND P0, PT, R13, 0x1, PT ;  /* 0x000000010d00780c */ /* 0x000fc60003f06270 */
[----:B------:R-:W3:Y:S01]  /*96b0*/  SHFL.UP PT, R31, R36, 0x1, RZ ;  /* 0x04200000241f7989 */ /* 0x000ee200000e00ff */
[----:B--2---:R-:W-:Y:S02]  /*96c0*/  SEL R30, R30, RZ, P0 ;  /* 0x000000ff1e1e7207 */ /* 0x004fe40000000000 */
[----:B---3--:R-:W-:Y:S02]  /*96d0*/  SEL R31, R31, RZ, P0 ;  /* 0x000000ff1f1f7207 */ /* 0x008fe40000000000 */
[----:B------:R-:W-:-:S05]  /*96e0*/  IADD3 R35, P0, PT, R30, R37, RZ ;  /* 0x000000251e237210 */ /* 0x000fca0007f1e0ff */
[----:B------:R-:W-:Y:S01]  /*96f0*/  IMAD.X R34, R31, 0x1, R36, P0 ;  /* 0x000000011f227824 */ /* 0x000fe200000e0624 */
[----:B------:R-:W2:Y:S01]  /*9700*/  SHFL.UP PT, R30, R35, 0x2, RZ ;  /* 0x04400000231e7989 */ /* 0x000ea200000e00ff */
[----:B------:R-:W-:-:S03]  /*9710*/  ISETP.GE.AND P0, PT, R13, 0x2, PT ;  /* 0x000000020d00780c */ /* 0x000fc60003f06270 */
[----:B------:R-:W3:Y:S01]  /*9720*/  SHFL.UP PT, R31, R34, 0x2, RZ ;  /* 0x04400000221f7989 */ /* 0x000ee200000e00ff */
[----:B--2---:R-:W-:-:S04]  /*9730*/  SEL R30, R30, RZ, P0 ;  /* 0x000000ff1e1e7207 */ /* 0x004fc80000000000 */
[----:B------:R-:W-:Y:S02]  /*9740*/  IADD3 R33, P2, PT, R30, R35, RZ ;  /* 0x000000231e217210 */ /* 0x000fe40007f5e0ff */
[----:B---3--:R-:W-:Y:S02]  /*9750*/  SEL R31, R31, RZ, P0 ;  /* 0x000000ff1f1f7207 */ /* 0x008fe40000000000 */
[----:B------:R-:W-:Y:S01]  /*9760*/  ISETP.GE.AND P0, PT, R13, 0x4, PT ;  /* 0x000000040d00780c */ /* 0x000fe20003f06270 */
[----:B------:R-:W2:Y:S02]  /*9770*/  SHFL.UP PT, R30, R33, 0x4, RZ ;  /* 0x04800000211e7989 */ /* 0x000ea400000e00ff */
[----:B------:R-:W-:-:S05]  /*9780*/  IMAD.X R32, R31, 0x1, R34, P2 ;  /* 0x000000011f207824 */ /* 0x000fca00010e0622 */
[----:B------:R-:W3:Y:S01]  /*9790*/  SHFL.UP PT, R31, R32, 0x4, RZ ;  /* 0x04800000201f7989 */ /* 0x000ee200000e00ff */
[----:B--2---:R-:W-:-:S04]  /*97a0*/  SEL R30, R30, RZ, P0 ;  /* 0x000000ff1e1e7207 */ /* 0x004fc80000000000 */
[----:B------:R-:W-:Y:S02]  /*97b0*/  IADD3 R35, P2, PT, R30, R33, RZ ;  /* 0x000000211e237210 */ /* 0x000fe40007f5e0ff */
[----:B---3--:R-:W-:-:S03]  /*97c0*/  SEL R31, R31, RZ, P0 ;  /* 0x000000ff1f1f7207 */ /* 0x008fc60000000000 */
[----:B------:R-:W2:Y:S01]  /*97d0*/  SHFL.UP PT, R30, R35, 0x8, RZ ;  /* 0x05000000231e7989 */ /* 0x000ea200000e00ff */
[----:B------:R-:W-:Y:S01]  /*97e0*/  ISETP.GE.AND P0, PT, R13, 0x8, PT ;  /* 0x000000080d00780c */ /* 0x000fe20003f06270 */
[----:B------:R-:W-:-:S05]  /*97f0*/  IMAD.X R34, R31, 0x1, R32, P2 ;  /* 0x000000011f227824 */ /* 0x000fca00010e0620 */
[----:B------:R-:W3:Y:S01]  /*9800*/  SHFL.UP PT, R31, R34, 0x8, RZ ;  /* 0x05000000221f7989 */ /* 0x000ee200000e00ff */
[----:B--2---:R-:W-:-:S04]  /*9810*/  SEL R30, R30, RZ, P0 ;  /* 0x000000ff1e1e7207 */ /* 0x004fc80000000000 */
[----:B------:R-:W-:Y:S02]  /*9820*/  IADD3 R33, P2, PT, R30, R35, RZ ;  /* 0x000000231e217210 */ /* 0x000fe40007f5e0ff */
[----:B---3--:R-:W-:-:S03]  /*9830*/  SEL R31, R31, RZ, P0 ;  /* 0x000000ff1f1f7207 */ /* 0x008fc60000000000 */
[----:B------:R2:W3:Y:S02]  /*9840*/  SHFL.UP PT, R30, R33, 0x10, RZ ;  /* 0x06000000211e7989 */ /* 0x0004e400000e00ff */
[----:B------:R-:W-:-:S05]  /*9850*/  IMAD.X R32, R31, 0x1, R34, P2 ;  /* 0x000000011f207824 */ /* 0x000fca00010e0622 */
[----:B------:R2:W4:Y:S02]  /*9860*/  SHFL.UP PT, R31, R32, 0x10, RZ ;  /* 0x06000000201f7989 */ /* 0x00052400000e00ff */
.L_x_190:
[----:B------:R-:W-:-:S04]  /*9870*/  ISETP.GE.AND P0, PT, R13, 0x10, PT ;  /* 0x000000100d00780c */ /* 0x000fc80003f06270 */
[----:B---3--:R-:W-:Y:S02]  /*9880*/  SEL R30, R30, RZ, P0 ;  /* 0x000000ff1e1e7207 */ /* 0x008fe40000000000 */
[----:B----4-:R-:W-:Y:S02]  /*9890*/  SEL R31, R31, RZ, P0 ;  /* 0x000000ff1f1f7207 */ /* 0x010fe40000000000 */
[----:B------:R-:W-:-:S04]  /*98a0*/  IADD3 R30, P0, P2, -R37, R30, R33 ;  /* 0x0000001e251e7210 */ /* 0x000fc80007a1e121 */
[----:B------:R-:W-:Y:S02]  /*98b0*/  IADD3.X R31, PT, PT, ~R36, R31, R32, P0, P2 ;  /* 0x0000001f241f7210 */ /* 0x000fe400007e4520 */
[----:B------:R-:W-:-:S03]  /*98c0*/  IADD3 R6, P0, PT, R6, R30, RZ ;  /* 0x0000001e06067210 */ /* 0x000fc60007f1e0ff */
[----:B------:R4:W-:Y:S02]  /*98d0*/  STS.64 [R21], R30 ;  /* 0x0000001e15007388 */ /* 0x0009e40000000a00 */
[----:B------:R-:W-:Y:S01]  /*98e0*/  IMAD.X R7, R7, 0x1, R31, P0 ;  /* 0x0000000107077824 */ /* 0x000fe200000e061f */
[----:B------:R-:W-:-:S04]  /*98f0*/  IADD3 R8, P0, PT, R8, R6, RZ ;  /* 0x0000000608087210 */ /* 0x000fc80007f1e0ff */
[----:B------:R4:W-:Y:S01]  /*9900*/  STS.64 [R21+0x8], R6 ;  /* 0x0000080615007388 */ /* 0x0009e20000000a00 */
        /* <DEDUP_REMOVED lines=15> */
[----:B------:R-:W-:-:S05]  /*9a00*/  IMAD.X R29, R29, 0x1, R27, P0 ;  /* 0x000000011d1d7824 */ /* 0x000fca00000e061b */
[----:B------:R4:W-:Y:S03]  /*9a10*/  STS.64 [R21+0x38], R28 ;  /* 0x0000381c15007388 */ /* 0x0009e60000000a00 */
.L_x_37:
[----:B------:R-:W-:Y:S05]  /*9a20*/  WARPSYNC.ALL ;  /* 0x0000000000007948 */ /* 0x000fea0003800000 */
[----:B------:R-:W-:Y:S06]  /*9a30*/  BAR.SYNC.DEFER_BLOCKING 0x0 ;  /* 0x0000000000007b1d */ /* 0x000fec0000010000 */
[----:B------:R-:W-:Y:S01]  /*9a40*/  BSSY.RECONVERGENT B0, `(.L_x_39) ;  /* 0x0000848000007945 */ /* 0x000fe20003800200 */
[----:B----4-:R-:W4:Y:S01]  /*9a50*/  LDS.64 R6, [R4] ;  /* 0x0000000004067984 */ /* 0x010f220000000a00 */
[----:B------:R-:W-:Y:S01]  /*9a60*/  BAR.SYNC.DEFER_BLOCKING 0x0 ;  /* 0x0000000000007b1d */ /* 0x000fe20000010000 */
[----:B----4-:R-:W-:-:S02]  /*9a70*/  ISETP.NE.U32.AND P0, PT, R6, R3, PT ;  /* 0x000000030600720c */ /* 0x010fc40003f05070 */
[----:B------:R-:W-:Y:S02]  /*9a80*/  ISETP.EQ.U32.AND P2, PT, R6, RZ, PT ;  /* 0x000000ff0600720c */ /* 0x000fe40003f42070 */
[----:B------:R-:W-:-:S04]  /*9a90*/  ISETP.NE.AND.EX P0, PT, R7, R0, PT, P0 ;  /* 0x000000000700720c */ /* 0x000fc80003f05300 */
[----:B------:R-:W-:-:S04]  /*9aa0*/  ISETP.EQ.OR.EX P0, PT, R7, RZ, !P0, P2 ;  /* 0x000000ff0700720c */ /* 0x000fc80004702720 */
[----:B------:R-:W-:-:S13]  /*9ab0*/  ISETP.GT.U32.OR P0, PT, R20, 0x3f, P0 ;  /* 0x0000003f1400780c */ /* 0x000fda0000704470 */
[----:B------:R-:W-:Y:S06]  /*9ac0*/  BAR.RED.AND.DEFER_BLOCKING 0x0, P0 ;  /* 0x0000000000007b1d */ /* 0x000fec0000014400 */
[----:B------:R-:W4:Y:S02]  /*9ad0*/  B2R.RESULT RZ, P0 ;  /* 0x0000000000ff731c */ /* 0x000f240000004000 */
[----:B----4-:R-:W-:Y:S05]  /*9ae0*/  @P0 BRA `(.L_x_40) ;  /* 0x0000007400300947 */ /* 0x010fea0003800000 */
[----:B------:R-:W-:Y:S01]  /*9af0*/  ISETP.GE.U32.AND P0, PT, R3, 0x1700, PT ;  /* 0x000017000300780c */ /* 0x000fe20003f06070 */
[----:B--2---:R-:W-:Y:S02]  /*9b00*/  IMAD.MOV.U32 R21, RZ, RZ, R6 ;  /* 0x000000ffff157224 */ /* 0x004fe400078e0006 */
[----:B------:R-:W-:Y:S01]  /*9b10*/  IMAD.MOV.U32 R22, RZ, RZ, R7 ;  /* 0x000000ffff167224 */ /* 0x000fe200078e0007 */
[----:B------:R-:W-:Y:S01]  /*9b20*/  ISETP.GE.AND.EX P0, PT, R0, RZ, PT, P0 ;  /* 0x000000ff0000720c */ /* 0x000fe20003f06300 */
[----:B---3--:R-:W-:Y:S02]  /*9b30*/  IMAD.MOV.U32 R24, RZ, RZ, RZ ;  /* 0x000000ffff187224 */ /* 0x008fe400078e00ff */
[----:B------:R-:W-:Y:S02]  /*9b40*/  IMAD.MOV.U32 R23, RZ, RZ, RZ ;  /* 0x000000ffff177224 */ /* 0x000fe400078e00ff */
[----:B------:R-:W-:Y:S02]  /*9b50*/  IMAD.MOV.U32 R25, RZ, RZ, R3 ;  /* 0x000000ffff197224 */ /* 0x000fe400078e0003 */
[----:B------:R-:W-:-:S06]  /*9b60*/  IMAD.MOV.U32 R26, RZ, RZ, R0 ;  /* 0x000000ffff1a7224 */ /* 0x000fcc00078e0000 */
[----:B------:R-:W-:Y:S05]  /*9b70*/  @!P0 BRA `(.L_x_41) ;  /* 0x0000003400348947 */ /* 0x000fea0003800000 */
[C-C-:B------:R-:W-:Y:S02]  /*9b80*/  IMAD R26, R20.reuse, 0x54, R17.reuse ;  /* 0x00000054141a7824 */ /* 0x140fe400078e0211 */
[----:B------:R-:W-:Y:S02]  /*9b90*/  IMAD R4, R20, 0x7c, R17 ;  /* 0x0000007c14047824 */ /* 0x000fe400078e0211 */
[----:B------:R-:W-:Y:S02]  /*9ba0*/  IMAD.MOV.U32 R24, RZ, RZ, RZ ;  /* 0x000000ffff187224 */ /* 0x000fe400078e00ff */
[----:B------:R-:W-:-:S07]  /*9bb0*/  IMAD.MOV.U32 R23, RZ, RZ, RZ ;  /* 0x000000ffff177224 */ /* 0x000fce00078e00ff */
.L_x_42:
[----:B------:R-:W-:-:S05]  /*9bc0*/  IADD3 R20, P0, PT, R20, R24, RZ ;  /* 0x0000001814147210 */ /* 0x000fca0007f1e0ff */
[----:B------:R-:W-:Y:S01]  /*9bd0*/  IMAD.X R7, RZ, RZ, R23, P0 ;  /* 0x000000ffff077224 */ /* 0x000fe200000e0617 */
[----:B------:R-:W-:-:S04]  /*9be0*/  LEA R6, P0, R20, R19, 0x2 ;  /* 0x0000001314067211 */ /* 0x000fc800078010ff */
[----:B------:R-:W-:-:S05]  /*9bf0*/  LEA.HI.X R7, R20, R18, R7, 0x2, P0 ;  /* 0x0000001214077211 */ /* 0x000fca00000f1407 */
[----:B------:R-:W2:Y:S04]  /*9c00*/  LDG.E R8, desc[UR8][R6.64] ;  /* 0x0000000806087981 */ /* 0x000ea8000c1e1900 */
[----:B------:R-:W3:Y:S04]  /*9c10*/  LDG.E R10, desc[UR8][R6.64+0x400] ;  /* 0x00040008060a7981 */ /* 0x000ee8000c1e1900 */
[----:B------:R-:W4:Y:S04]  /*9c20*/  LDG.E R16, desc[UR8][R6.64+0x800] ;  /* 0x0008000806107981 */ /* 0x000f28000c1e1900 */
        /* <DEDUP_REMOVED lines=20> */
[----:B------:R-:W-:Y:S05]  /*9d70*/  WARPSYNC.ALL ;  /* 0x0000000000007948 */ /* 0x000fea0003800000 */
[----:B------:R-:W-:Y:S01]  /*9d80*/  UBMSK UR6, URZ, 0x6 ;  /* 0x00000006ff06789b */ /* 0x000fe20008000000 */
[----:B------:R-:W0:Y:S01]  /*9d90*/  S2UR UR5, SR_CgaCtaId ;  /* 0x00000000000579c3 */ /* 0x000e220000008800 */
[----:B------:R-:W-:Y:S01]  /*9da0*/  ISETP.NE.AND P1, PT, R13, 0x1f, PT ;  /* 0x0000001f0d00780c */ /* 0x000fe20003f25270 */
[----:B------:R-:W-:-:S02]  /*9db0*/  UMOV UR4, 0x400 ;  /* 0x0000040000047882 */ /* 0x000fc40000000000 */
[----:B0-----:R-:W-:Y:S01]  /*9dc0*/  ULEA UR4, UR5, UR4, 0x18 ;  /* 0x0000000405047291 */ /* 0x001fe2000f8ec0ff */
[----:B--2---:R-:W-:Y:S04]  /*9dd0*/  STS [R5], R8 ;  /* 0x0000000805007388 */ /* 0x004fe80000000800 */
[----:B---3--:R-:W-:Y:S04]  /*9de0*/  STS [R5+0x400], R10 ;  /* 0x0004000a05007388 */ /* 0x008fe80000000800 */
[----:B----4-:R-:W-:Y:S04]  /*9df0*/  STS [R5+0x800], R16 ;  /* 0x0008001005007388 */ /* 0x010fe80000000800 */
[----:B-----5:R-:W-:Y:S04]  /*9e00*/  STS [R5+0xc00], R20 ;  /* 0x000c001405007388 */ /* 0x020fe80000000800 */
        /* <DEDUP_REMOVED lines=20> */
[----:B------:R-:W0:Y:S04]  /*9f50*/  LDS R29, [R26] ;  /* 0x000000001a1d7984 */ /* 0x000e280000000800 */
[----:B------:R-:W-:Y:S04]  /*9f60*/  LDS R30, [R26+0x58] ;  /* 0x000058001a1e7984 */ /* 0x000fe80000000800 */
[----:B------:R-:W2:Y:S04]  /*9f70*/  LDS R49, [R26+0x4] ;  /* 0x000004001a317984 */ /* 0x000ea80000000800 */
[----:B------:R-:W3:Y:S04]  /*9f80*/  LDS R48, [R26+0x8] ;  /* 0x000008001a307984 */ /* 0x000ee80000000800 */
[----:B------:R-:W-:Y:S04]  /*9f90*/  LDS R47, [R26+0xc] ;  /* 0x00000c001a2f7984 */ /* 0x000fe80000000800 */
[----:B------:R-:W-:Y:S04]  /*9fa0*/  LDS R46, [R26+0x10] ;  /* 0x000010001a2e7984 */ /* 0x000fe80000000800 */
[----:B------:R-:W-:Y:S04]  /*9fb0*/  LDS R45, [R26+0x14] ;  /* 0x000014001a2d7984 */ /* 0x000fe80000000800 */
[----:B------:R-:W-:Y:S04]  /*9fc0*/  LDS R44, [R26+0x18] ;  /* 0x000018001a2c7984 */ /* 0x000fe80000000800 */
[----:B------:R-:W-:Y:S04]  /*9fd0*/  LDS R43, [R26+0x1c] ;  /* 0x00001c001a2b7984 */ /* 0x000fe80000000800 */
[----:B------:R-:W-:Y:S04]  /*9fe0*/  LDS R42, [R26+0x20] ;  /* 0x000020001a2a7984 */ /* 0x000fe80000000800 */
[----:B------:R-:W-:Y:S01]  /*9ff0*/  LDS R41, [R26+0x24] ;  /* 0x000024001a297984 */ /* 0x000fe20000000800 */
[----:B0-----:R-:W-:-:S03]  /*a000*/  LOP3.LUT R6, R29, UR6, RZ, 0xc0, !PT ;  /* 0x000000061d067c12 */ /* 0x001fc6000f8ec0ff */
[----:B------:R-:W-:Y:S01]  /*a010*/  LDS R40, [R26+0x28] ;  /* 0x000028001a287984 */ /* 0x000fe20000000800 */
[----:B------:R-:W-:Y:S01]  /*a020*/  SHF.R.U32.HI R8, RZ, 0x4, R6 ;  /* 0x00000004ff087819 */ /* 0x000fe20000011606 */
[----:B------:R-:W-:Y:S02]  /*a030*/  IMAD.SHL.U32 R7, R6, 0x400, RZ ;  /* 0x0000040006077824 */ /* 0x000fe400078e00ff */
[----:B------:R-:W-:Y:S01]  /*a040*/  LDS R39, [R26+0x2c] ;  /* 0x00002c001a277984 */ /* 0x000fe20000000800 */
[----:B------:R-:W-:Y:S02]  /*a050*/  LOP3.LUT R8, R8, 0xffffffe, RZ, 0xc0, !PT ;  /* 0x0ffffffe08087812 */ /* 0x000fe400078ec0ff */
[----:B------:R-:W-:Y:S01]  /*a060*/  LOP3.LUT R6, R7, 0x7c00, RZ, 0xc0, !PT ;  /* 0x00007c0007067812 */ /* 0x000fe200078ec0ff */
[----:B------:R-:W-:Y:S03]  /*a070*/  LDS R38, [R26+0x30] ;  /* 0x000030001a267984 */ /* 0x000fe60000000800 */
[----:B------:R-:W-:Y:S01]  /*a080*/  IADD3 R53, PT, PT, R8, R5, R6 ;  /* 0x0000000508357210 */ /* 0x000fe20007ffe006 */
[----:B------:R-:W-:Y:S01]  /*a090*/  LDS R37, [R26+0x34] ;  /* 0x000034001a257984 */ /* 0x000fe20000000800 */
[----:B--2---:R-:W-:-:S03]  /*a0a0*/  LOP3.LUT R6, R49, UR6, RZ, 0xc0, !PT ;  /* 0x0000000631067c12 */ /* 0x004fc6000f8ec0ff */
[----:B------:R-:W-:Y:S02]  /*a0b0*/  LDS R36, [R26+0x38] ;  /* 0x000038001a247984 */ /* 0x000fe40000000800 */
[----:B------:R-:W-:Y:S01]  /*a0c0*/  IMAD.SHL.U32 R7, R6, 0x400, RZ ;  /* 0x0000040006077824 */ /* 0x000fe200078e00ff */
[----:B------:R-:W-:Y:S01]  /*a0d0*/  SHF.R.U32.HI R6, RZ, 0x4, R6 ;  /* 0x00000004ff067819 */ /* 0x000fe20000011606 */
[----:B------:R-:W-:Y:S03]  /*a0e0*/  LDS R35, [R26+0x3c] ;  /* 0x00003c001a237984 */ /* 0x000fe60000000800 */
[----:B------:R-:W-:Y:S01]  /*a0f0*/  LOP3.LUT R54, R7, 0x7c00, RZ, 0xc0, !PT ;  /* 0x00007c0007367812 */ /* 0x000fe200078ec0ff */
[----:B------:R-:W-:Y:S01]  /*a100*/  LDS R34, [R26+0x40] ;  /* 0x000040001a227984 */ /* 0x000fe20000000800 */
[----:B------:R-:W-:-:S03]  /*a110*/  LOP3.LUT R7, R6, 0xffffffe, RZ, 0xc0, !PT ;  /* 0x0ffffffe06077812 */ /* 0x000fc600078ec0ff */
[----:B------:R-:W-:Y:S01]  /*a120*/  LDS R33, [R26+0x44] ;  /* 0x000044001a217984 */ /* 0x000fe20000000800 */
[----:B------:R-:W-:Y:S02]  /*a130*/  IADD3 R54, PT, PT, R7, R5, R54 ;  /* 0x0000000507367210 */ /* 0x000fe40007ffe036 */
[----:B---3--:R-:W-:Y:S01]  /*a140*/  LOP3.LUT R7, R48, UR6, RZ, 0xc0, !PT ;  /* 0x0000000630077c12 */ /* 0x008fe2000f8ec0ff */
[----:B------:R-:W-:Y:S04]  /*a150*/  LDS R32, [R26+0x48] ;  /* 0x000048001a207984 */ /* 0x000fe80000000800 */
[----:B------:R-:W-:Y:S01]  /*a160*/  LDS R31, [R26+0x4c] ;  /* 0x00004c001a1f7984 */ /* 0x000fe20000000800 */
[----:B------:R-:W-:Y:S01]  /*a170*/  IMAD.SHL.U32 R8, R7, 0x400, RZ ;  /* 0x0000040007087824 */ /* 0x000fe200078e00ff */
[----:B------:R-:W-:-:S02]  /*a180*/  SHF.R.U32.HI R7, RZ, 0x4, R7 ;  /* 0x00000004ff077819 */ /* 0x000fc40000011607 */
[----:B------:R-:W-:Y:S02]  /*a190*/  LDS R51, [R26+0x50] ;  /* 0x000050001a337984 */ /* 0x000fe40000000800 */
[----:B------:R-:W-:Y:S02]  /*a1a0*/  LOP3.LUT R8, R8, 0x7c00, RZ, 0xc0, !PT ;  /* 0x00007c0008087812 */ /* 0x000fe400078ec0ff */
[----:B------:R-:W-:Y:S01]  /*a1b0*/  LDS R50, [R26+0x54] ;  /* 0x000054001a327984 */ /* 0x000fe20000000800 */
[----:B------:R-:W-:Y:S01]  /*a1c0*/  LOP3.LUT R56, R7, 0xffffffe, RZ, 0xc0, !PT ;  /* 0x0ffffffe07387812 */ /* 0x000fe200078ec0ff */
[----:B------:R-:W-:Y:S03]  /*a1d0*/  BAR.SYNC.DEFER_BLOCKING 0x0 ;  /* 0x0000000000007b1d */ /* 0x000fe60000010000 */
[----:B------:R-:W-:-:S03]  /*a1e0*/  IADD3 R56, PT, PT, R56, R5, R8 ;  /* 0x0000000538387210 */ /* 0x000fc60007ffe008 */
[----:B------:R-:W-:Y:S04]  /*a1f0*/  STS [R5], RZ ;  /* 0x000000ff05007388 */ /* 0x000fe80000000800 */
        /* <DEDUP_REMOVED lines=32> */
[----:B------:R-:W0:Y:S02]  /*a400*/  LDS.U16 R52, [R53] ;  /* 0x0000000035347984 */ /* 0x000e240000000400 */
[----:B0-----:R-:W-:-:S05]  /*a410*/  VIADD R6, R52, 0x1 ;  /* 0x0000000134067836 */ /* 0x001fca0000000000 */
[----:B------:R0:W-:Y:S04]  /*a420*/  STS.U16 [R53], R6 ;  /* 0x0000000635007388 */ /* 0x0001e80000000400 */
[----:B------:R-:W2:Y:S01]  /*a430*/  LDS.U16 R55, [R54] ;  /* 0x0000000036377984 */ /* 0x000ea20000000400 */
[----:B0-----:R-:W-:-:S05]  /*a440*/  LOP3.LUT R6, R47, UR6, RZ, 0xc0, !PT ;  /* 0x000000062f067c12 */ /* 0x001fca000f8ec0ff */
[----:B------:R-:W-:Y:S01]  /*a450*/  IMAD.SHL.U32 R8, R6, 0x400, RZ ;  /* 0x0000040006087824 */ /* 0x000fe200078e00ff */
[----:B------:R-:W-:-:S04]  /*a460*/  SHF.R.U32.HI R6, RZ, 0x4, R6 ;  /* 0x00000004ff067819 */ /* 0x000fc80000011606 */
[----:B------:R-:W-:Y:S02]  /*a470*/  LOP3.LUT R8, R8, 0x7c00, RZ, 0xc0, !PT ;  /* 0x00007c0008087812 */ /* 0x000fe400078ec0ff */
[----:B------:R-:W-:-:S04]  /*a480*/  LOP3.LUT R6, R6, 0xffffffe, RZ, 0xc0, !PT ;  /* 0x0ffffffe06067812 */ /* 0x000fc800078ec0ff */
[----:B------:R-:W-:Y:S02]  /*a490*/  IADD3 R58, PT, PT, R6, R5, R8 ;  /* 0x00000005063a7210 */ /* 0x000fe40007ffe008 */
[----:B------:R-:W-:Y:S01]  /*a4a0*/  LOP3.LUT R6, R46, UR6, RZ, 0xc0, !PT ;  /* 0x000000062e067c12 */ /* 0x000fe2000f8ec0ff */
        /* <DEDUP_REMOVED lines=8> */
[----:B------:R-:W-:-:S05]  /*a530*/  LOP3.LUT R6, R45, UR6, RZ, 0xc0, !PT ;  /* 0x000000062d067c12 */ /* 0x000fca000f8ec0ff */
[----:B------:R-:W-:Y:S01]  /*a540*/  IMAD.SHL.U32 R8, R6, 0x400, RZ ;  /* 0x0000040006087824 */ /* 0x000fe200078e00ff */
[----:B------:R-:W-:-:S04]  /*a550*/  SHF.R.U32.HI R6, RZ, 0x4, R6 ;  /* 0x00000004ff067819 */ /* 0x000fc80000011606 */
[----:B------:R-:W-:Y:S02]  /*a560*/  LOP3.LUT R8, R8, 0x7c00, RZ, 0xc0, !PT ;  /* 0x00007c0008087812 */ /* 0x000fe400078ec0ff */
[----:B------:R-:W-:-:S04]  /*a570*/  LOP3.LUT R6, R6, 0xffffffe, RZ, 0xc0, !PT ;  /* 0x0ffffffe06067812 */ /* 0x000fc800078ec0ff */
[----:B------:R-:W-:Y:S02]  /*a580*/  IADD3 R62, PT, PT, R6, R5, R8 ;  /* 0x00000005063e7210 */ /* 0x000fe40007ffe008 */
[----:B------:R-:W-:Y:S01]  /*a590*/  LOP3.LUT R6, R44, UR6, RZ, 0xc0, !PT ;  /* 0x000000062c067c12 */ /* 0x000fe2000f8ec0ff */
[----:B--2---:R-:W-:-:S05]  /*a5a0*/  VIADD R9, R57, 0x1 ;  /* 0x0000000139097836 */ /* 0x004fca0000000000 */
[----:B------:R-:W-:Y:S04]  /*a5b0*/  STS.U16 [R56], R9 ;  /* 0x0000000938007388 */ /* 0x000fe80000000400 */
        /* <DEDUP_REMOVED lines=106> */
[----:B--2---:R-:W-:-:S03]  /*ac60*/  VIADD R9, R81, 0x1 ;  /* 0x0000000151097836 */ /* 0x004fc60000000000 */
[----:B------:R-:W-:Y:S02]  /*ac70*/  SHF.R.U32.HI R8, RZ, 0x4, R6 ;  /* 0x00000004ff087819 */ /* 0x000fe40000011606 */
[----:B------:R-:W-:Y:S02]  /*ac80*/  STS.U16 [R80], R9 ;  /* 0x0000000950007388 */ /* 0x000fe40000000400 */
[----:B------:R-:W-:Y:S02]  /*ac90*/  LOP3.LUT R8, R8, 0xffffffe, RZ, 0xc0, !PT ;  /* 0x0ffffffe08087812 */ /* 0x000fe400078ec0ff */
[----:B------:R-:W0:Y:S02]  /*aca0*/  LDS.U16 R83, [R82] ;  /* 0x0000000052537984 */ /* 0x000e240000000400 */
[----:B0-----:R-:W-:-:S05]  /*acb0*/  VIADD R7, R83, 0x1 ;  /* 0x0000000153077836 */ /* 0x001fca0000000000 */
[----:B------:R0:W-:Y:S04]  /*acc0*/  STS.U16 [R82], R7 ;  /* 0x0000000752007388 */ /* 0x0001e80000000400 */
[----:B------:R-:W2:Y:S01]  /*acd0*/  LDS.U16 R85, [R84] ;  /* 0x0000000054557984 */ /* 0x000ea20000000400 */
[----:B0-----:R-:W-:-:S05]  /*ace0*/  IMAD.SHL.U32 R7, R6, 0x400, RZ ;  /* 0x0000040006077824 */ /* 0x001fca00078e00ff */
[----:B------:R-:W-:-:S04]  /*acf0*/  LOP3.LUT R6, R7, 0x7c00, RZ, 0xc0, !PT ;  /* 0x00007c0007067812 */ /* 0x000fc800078ec0ff */
[----:B------:R-:W-:Y:S02]  /*ad00*/  IADD3 R89, PT, PT, R8, R5, R6 ;  /* 0x0000000508597210 */ /* 0x000fe40007ffe006 */
[----:B------:R-:W-:-:S05]  /*ad10*/  LOP3.LUT R6, R31, UR6, RZ, 0xc0, !PT ;  /* 0x000000061f067c12 */ /* 0x000fca000f8ec0ff */
        /* <DEDUP_REMOVED lines=16> */
[----:B------:R-:W-:Y:S01]  /*ae20*/  IADD3 R95, PT, PT, R95, R5, R8 ;  /* 0x000000055f5f7210 */ /* 0x000fe20007ffe008 */
[----:B--2---:R-:W-:-:S05]  /*ae30*/  VIADD R6, R88, 0x1 ;  /* 0x0000000158067836 */ /* 0x004fca0000000000 */
        /* <DEDUP_REMOVED lines=27> */
[----:B-1----:R-:W0:Y:S04]  /*aff0*/  LDS R5, [R4+0x4] ;  /* 0x0000040004057984 */ /* 0x002e280000000800 */
        /* <DEDUP_REMOVED lines=9> */
[----:B------:R-:W5:Y:S01]  /*b090*/  LDS R99, [R4+0x2c] ;  /* 0x00002c0004637984 */ /* 0x000f620000000800 */
[----:B0-----:R-:W-:-:S03]  /*b0a0*/  IMAD.IADD R101, R98, 0x1, R5 ;  /* 0x0000000162657824 */ /* 0x001fc600078e0205 */
[----:B------:R-:W0:Y:S01]  /*b0b0*/  LDS R5, [R4+0x30] ;  /* 0x0000300004057984 */ /* 0x000e220000000800 */
[----:B-1----:R-:W-:-:S03]  /*b0c0*/  IMAD.IADD R100, R8, 0x1, R101 ;  /* 0x0000000108647824 */ /* 0x002fc600078e0265 */
[----:B------:R-:W1:Y:S01]  /*b0d0*/  LDS R8, [R4+0x34] ;  /* 0x0000340004087984 */ /* 0x000e620000000800 */
        /* <DEDUP_REMOVED lines=8> */
[----:B------:R-:W-:-:S03]  /*b160*/  IMAD.IADD R106, R16, 0x1, R105 ;  /* 0x00000001106a7824 */ /* 0x000fc600078e0269 */
        /* <DEDUP_REMOVED lines=29> */
[----:B------:R-:W-:-:S04]  /*b340*/  IMAD.IADD R122, R99, 0x1, R120 ;  /* 0x00000001637a7824 */ /* 0x000fc800078e0278 */
[----:B0-----:R-:W-:-:S04]  /*b350*/  IMAD.IADD R99, R5, 0x1, R122 ;  /* 0x0000000105637824 */ /* 0x001fc800078e027a */
[----:B-1----:R-:W-:-:S04]  /*b360*/  IMAD.IADD R124, R8, 0x1, R99 ;  /* 0x00000001087c7824 */ /* 0x002fc800078e0263 */
[----:B--2---:R-:W-:-:S04]  /*b370*/  IMAD.IADD R121, R9, 0x1, R124 ;  /* 0x0000000109797824 */ /* 0x004fc800078e027c */
[----:B---3--:R-:W-:-:S04]  /*b380*/  IMAD.IADD R126, R10, 0x1, R121 ;  /* 0x000000010a7e7824 */ /* 0x008fc800078e0279 */
[----:B----4-:R-:W-:-:S04]  /*b390*/  IMAD.IADD R128, R11, 0x1, R126 ;  /* 0x000000010b807824 */ /* 0x010fc800078e027e */
[----:B-----5:R-:W-:-:S04]  /*b3a0*/  IMAD.IADD R123, R7, 0x1, R128 ;  /* 0x00000001077b7824 */ /* 0x020fc800078e0280 */
[----:B------:R-:W-:-:S04]  /*b3b0*/  IMAD.IADD R130, R16, 0x1, R123 ;  /* 0x0000000110827824 */ /* 0x000fc800078e027b */
[----:B------:R-:W-:-:S04]  /*b3c0*/  IMAD.IADD R125, R17, 0x1, R130 ;  /* 0x00000001117d7824 */ /* 0x000fc800078e0282 */
[----:B------:R-:W-:-:S04]  /*b3d0*/  IMAD.IADD R127, R6, 0x1, R125 ;  /* 0x00000001067f7824 */ /* 0x000fc800078e027d */
[----:B------:R-:W-:Y:S02]  /*b3e0*/  IMAD.IADD R17, R20, 0x1, R127 ;  /* 0x0000000114117824 */ /* 0x000fe400078e027f */
[----:B------:R-:W0:Y:S03]  /*b3f0*/  S2R R20, SR_TID.X ;  /* 0x0000000000147919 */ /* 0x000e260000002100 */
[----:B------:R-:W1:Y:S02]  /*b400*/  SHFL.UP P0, R4, R17, 0x1, RZ ;  /* 0x0420000011047989 */ /* 0x000e6400000000ff */
[----:B-1----:R-:W-:Y:S01]  /*b410*/  @P0 IMAD.IADD R4, R17, 0x1, R4 ;  /* 0x0000000111040824 */ /* 0x002fe200078e0204 */
[----:B0-----:R-:W-:-:S04]  /*b420*/  SHF.R.U32.HI R16, RZ, 0x5, R20 ;  /* 0x00000005ff107819 */ /* 0x001fc80000011614 */
[----:B------:R-:W0:Y:S01]  /*b430*/  SHFL.UP P0, R5, R4, 0x2, RZ ;  /* 0x0440000004057989 */ /* 0x000e2200000000ff */
[----:B------:R-:W-:Y:S02]  /*b440*/  ISETP.GT.U32.AND P5, PT, R20, 0x3f, PT ;  /* 0x0000003f1400780c */ /* 0x000fe40003fa4070 */
[----:B------:R-:W-:-:S11]  /*b450*/  ISETP.NE.AND P2, PT, R16, 0x6, PT ;  /* 0x000000061000780c */ /* 0x000fd60003f45270 */
[----:B------:R-:W-:Y:S02]  /*b460*/  @!P5 IMAD.MOV.U32 R27, RZ, RZ, 0x1700 ;  /* 0x00001700ff1bd424 */ /* 0x000fe400078e00ff */
[----:B0-----:R-:W-:Y:S01]  /*b470*/  @P0 IMAD.IADD R5, R4, 0x1, R5 ;  /* 0x0000000104050824 */ /* 0x001fe200078e0205 */
[----:B------:R-:W-:-:S04]  /*b480*/  @!P1 SHF.R.U32.HI R4, RZ, 0x3, R20 ;  /* 0x00000003ff049819 */ /* 0x000fc80000011614 */
[----:B------:R-:W0:Y:S01]  /*b490*/  SHFL.UP P0, R6, R5, 0x4, RZ ;  /* 0x0480000005067989 */ /* 0x000e2200000000ff */
[----:B------:R-:W-:Y:S01]  /*b4a0*/  @!P1 LOP3.LUT R131, R4, 0x7c, RZ, 0xc0, !PT ;  /* 0x0000007c04839812 */ /* 0x000fe200078ec0ff */
[----:B0-----:R-:W-:-:S05]  /*b4b0*/  @P0 IMAD.IADD R6, R5, 0x1, R6 ;  /* 0x0000000105060824 */ /* 0x001fca00078e0206 */
[----:B------:R-:W0:Y:S02]  /*b4c0*/  SHFL.UP P0, R129, R6, 0x8, RZ ;  /* 0x0500000006817989 */ /* 0x000e2400000000ff */
[----:B0-----:R-:W-:-:S05]  /*b4d0*/  @P0 IMAD.IADD R129, R6, 0x1, R129 ;  /* 0x0000000106810824 */ /* 0x001fca00078e0281 */
[----:B------:R-:W0:Y:S02]  /*b4e0*/  SHFL.UP P0, R132, R129, 0x10, RZ ;  /* 0x0600000081847989 */ /* 0x000e2400000000ff */
[----:B0-----:R-:W-:Y:S01]  /*b4f0*/  @P0 IMAD.IADD R132, R129, 0x1, R132 ;  /* 0x0000000181840824 */ /* 0x001fe200078e0284 */
[----:B------:R-:W-:-:S04]  /*b500*/  ISETP.NE.AND P0, PT, R16, 0x1, PT ;  /* 0x000000011000780c */ /* 0x000fc80003f05270 */
[----:B------:R0:W-:Y:S01]  /*b510*/  @!P1 STS [R131+UR4+0x8400], R132 ;  /* 0x0084008483009988 */ /* 0x0001e20008000804 */
[----:B------:R-:W-:Y:S01]  /*b520*/  BAR.SYNC.DEFER_BLOCKING 0x0 ;  /* 0x0000000000007b1d */ /* 0x000fe20000010000 */
[----:B------:R-:W-:Y:S01]  /*b530*/  ISETP.NE.AND P1, PT, R16, 0x4, PT ;  /* 0x000000041000780c */ /* 0x000fe20003f25270 */
[----:B0-----:R-:W-:-:S04]  /*b540*/  IMAD.IADD R132, R132, 0x1, -R17 ;  /* 0x0000000184847824 */ /* 0x001fc800078e0a11 */
        /* <DEDUP_REMOVED lines=8> */
[----:B------:R-:W-:Y:S01]  /*b5d0*/  IMAD.IADD R7, R7, 0x1, R6 ;  /* 0x0000000107077824 */ /* 0x000fe200078e0206 */
[----:B------:R-:W-:Y:S02]  /*b5e0*/  LEA R5, R20, UR4, 0x2 ;  /* 0x0000000414057c11 */ /* 0x000fe4000f8e10ff */
[----:B------:R-:W-:Y:S01]  /*b5f0*/  SEL R25, R6, R25, !P0 ;  /* 0x0000001906197207 */ /* 0x000fe20004000000 */
[C---:B-1----:R-:W-:Y:S01]  /*b600*/  IMAD.IADD R8, R7.reuse, 0x1, R8 ;  /* 0x0000000107087824 */ /* 0x042fe200078e0208 */
[----:B------:R-:W-:Y:S01]  /*b610*/  ISETP.NE.AND P0, PT, R16, 0x5, PT ;  /* 0x000000051000780c */ /* 0x000fe20003f05270 */
[C---:B------:R-:W-:Y:S01]  /*b620*/  @!P5 IMAD.SHL.U32 R6, R20.reuse, 0x400, RZ ;  /* 0x000004001406d824 */ /* 0x040fe200078e00ff */
[----:B------:R-:W-:Y:S01]  /*b630*/  SEL R25, R7, R25, !P1 ;  /* 0x0000001907197207 */ /* 0x000fe20004800000 */
[----:B------:R-:W-:Y:S01]  /*b640*/  IMAD.IADD R9, R9, 0x1, R8 ;  /* 0x0000000109097824 */ /* 0x000fe200078e0208 */
[C---:B------:R-:W-:Y:S01]  /*b650*/  ISETP.GT.U32.AND P1, PT, R20.reuse, 0x1f, PT ;  /* 0x0000001f1400780c */ /* 0x040fe20003f24070 */
[----:B------:R-:W-:Y:S01]  /*b660*/  IMAD R17, R20, 0x4, R5 ;  /* 0x0000000414117824 */ /* 0x000fe200078e0205 */
[----:B------:R-:W-:Y:S01]  /*b670*/  SEL R25, R8, R25, !P0 ;  /* 0x0000001908197207 */ /* 0x000fe20004000000 */
[----:B------:R-:W-:Y:S01]  /*b680*/  IMAD.IADD R10, R10, 0x1, R9 ;  /* 0x000000010a0a7824 */ /* 0x000fe200078e0209 */
[----:B------:R-:W-:-:S02]  /*b690*/  ISETP.NE.AND P0, PT, R13, RZ, PT ;  /* 0x000000ff0d00720c */ /* 0x000fc40003f05270 */
[----:B------:R-:W-:Y:S01]  /*b6a0*/  SEL R25, R9, R25, !P2 ;  /* 0x0000001909197207 */ /* 0x000fe20005000000 */
[----:B------:R-:W-:Y:S01]  /*b6b0*/  IMAD.IADD R11, R11, 0x1, R10 ;  /* 0x000000010b0b7824 */ /* 0x000fe200078e020a */
[----:B------:R-:W-:Y:S02]  /*b6c0*/  ISETP.GT.U32.OR P3, PT, R20, 0x1f, P0 ;  /* 0x0000001f1400780c */ /* 0x000fe40000764470 */
[----:B------:R-:W-:Y:S02]  /*b6d0*/  ISETP.NE.AND P2, PT, R16, 0x7, PT ;  /* 0x000000071000780c */ /* 0x000fe40003f45270 */
[----:B------:R-:W-:Y:S02]  /*b6e0*/  SEL R4, R132, RZ, P0 ;  /* 0x000000ff84047207 */ /* 0x000fe40000000000 */
[----:B------:R-:W-:Y:S02]  /*b6f0*/  SEL R25, R10, R25, !P2 ;  /* 0x000000190a197207 */ /* 0x000fe40005000000 */
[----:B------:R-:W-:-:S02]  /*b700*/  ISETP.NE.AND P0, PT, R20, RZ, PT ;  /* 0x000000ff1400720c */ /* 0x000fc40003f05270 */
[----:B------:R-:W-:Y:S01]  /*b710*/  @!P5 SHF.R.U32.HI R8, RZ, 0x4, R20 ;  /* 0x00000004ff08d819 */ /* 0x000fe20000011614 */
[----:B------:R-:W-:Y:S01]  /*b720*/  @P1 IMAD.IADD R132, R25, 0x1, R4 ;  /* 0x0000000119841824 */ /* 0x000fe200078e0204 */
[----:B------:R-:W-:Y:S01]  /*b730*/  @!P5 LOP3.LUT R6, R6, 0x7c00, RZ, 0xc0, !PT ;  /* 0x00007c000606d812 */ /* 0x000fe200078ec0ff */
[----:B------:R-:W-:Y:S01]  /*b740*/  @!P3 IMAD.U32 R132, R11, 0x10000, RZ ;  /* 0x000100000b84b824 */ /* 0x000fe200078e00ff */
[----:B------:R-:W-:-:S04]  /*b750*/  @!P5 LOP3.LUT R9, R8, 0x3e, RZ, 0xc0, !PT ;  /* 0x0000003e0809d812 */ /* 0x000fc800078ec0ff */
[----:B------:R-:W-:Y:S01]  /*b760*/  @!P3 STS [UR4+0x8428], R132 ;  /* 0x00842884ff00b988 */ /* 0x000fe20008000804 */
[----:B------:R-:W-:Y:S01]  /*b770*/  @!P5 IADD3 R8, PT, PT, R9, UR4, R6 ;  /* 0x000000040908dc10 */ /* 0x000fe2000fffe006 */
[----:B------:R-:W-:Y:S06]  /*b780*/  BAR.SYNC.DEFER_BLOCKING 0x0 ;  /* 0x0000000000007b1d */ /* 0x000fec0000010000 */
[----:B------:R-:W0:Y:S02]  /*b790*/  LDS R4, [UR4+0x8428] ;  /* 0x00842804ff047984 */ /* 0x000e240008000800 */
[----:B0-----:R-:W-:Y:S01]  /*b7a0*/  SEL R7, R4, RZ, P0 ;  /* 0x000000ff04077207 */ /* 0x001fe20000000000 */
[C---:B------:R-:W-:Y:S01]  /*b7b0*/  IMAD R4, R20.reuse, 0x7c, R17 ;  /* 0x0000007c14047824 */ /* 0x040fe200078e0211 */
[----:B------:R-:W-:-:S03]  /*b7c0*/  ISETP.GT.U32.AND P0, PT, R20, 0x3e, PT ;  /* 0x0000003e1400780c */ /* 0x000fc60003f04070 */
[----:B------:R-:W-:-:S04]  /*b7d0*/  IMAD.IADD R7, R7, 0x1, R132 ;  /* 0x0000000107077824 */ /* 0x000fc800078e0284 */
[--C-:B------:R-:W-:Y:S01]  /*b7e0*/  IMAD.IADD R9, R98, 0x1, R7.reuse ;  /* 0x0000000162097824 */ /* 0x100fe200078e0207 */
[----:B------:R-:W-:Y:S01]  /*b7f0*/  STS [R4], R7 ;  /* 0x0000000704007388 */ /* 0x000fe20000000800 */
        /* <DEDUP_REMOVED lines=45> */
[----:B------:R-:W-:-:S03]  /*bad0*/  IMAD.IADD R127, R127, 0x1, R7 ;  /* 0x000000017f7f7824 */ /* 0x000fc600078e0207 */
        /* <DEDUP_REMOVED lines=18> */
[----:B------:R-:W0:Y:S04]  /*bc00*/  @!P5 LDS.U16 R28, [R8] ;  /* 0x00000000081cd984 */ /* 0x000e280000000400 */
        /* <DEDUP_REMOVED lines=10> */
[--C-:B0-----:R-:W-:Y:S01]  /*bcb0*/  @!P5 SHF.R.S32.HI R9, RZ, 0x1f, R28.reuse ;  /* 0x0000001fff09d819 */ /* 0x101fe2000001141c */
[----:B------:R-:W-:-:S02]  /*bcc0*/  @!P5 IMAD.MOV.U32 R8, RZ, RZ, R28 ;  /* 0x000000ffff08d224 */ /* 0x000fc400078e001c */
[----:B------:R-:W0:Y:S01]  /*bcd0*/  LDS.U16 R72, [R72] ;  /* 0x0000000048487984 */ /* 0x000e220000000400 */
[----:B-1----:R-:W-:-:S03]  /*bce0*/  IMAD.IADD R53, R52, 0x1, R53 ;  /* 0x0000000134357824 */ /* 0x002fc600078e0235 */
[----:B------:R-:W1:Y:S01]  /*bcf0*/  LDS.U16 R74, [R74] ;  /* 0x000000004a4a7984 */ /* 0x000e620000000400 */
[----:B--2---:R-:W-:Y:S01]  /*bd00*/  IMAD.IADD R54, R55, 0x1, R54 ;  /* 0x0000000137367824 */ /* 0x004fe200078e0236 */
[----:B------:R-:W-:Y:S02]  /*bd10*/  LEA R10, R53, UR4, 0x2 ;  /* 0x00000004350a7c11 */ /* 0x000fe4000f8e10ff */
[----:B------:R-:W2:Y:S01]  /*bd20*/  LDS.U16 R76, [R76] ;  /* 0x000000004c4c7984 */ /* 0x000ea20000000400 */
[----:B---3--:R-:W-:Y:S01]  /*bd30*/  IMAD.IADD R56, R57, 0x1, R56 ;  /* 0x0000000139387824 */ /* 0x008fe200078e0238 */
[----:B------:R-:W-:Y:S02]  /*bd40*/  LEA R54, R54, UR4, 0x2 ;  /* 0x0000000436367c11 */ /* 0x000fe4000f8e10ff */
[----:B------:R-:W3:Y:S01]  /*bd50*/  LDS.U16 R78, [R78] ;  /* 0x000000004e4e7984 */ /* 0x000ee20000000400 */
[----:B----4-:R-:W-:Y:S01]  /*bd60*/  IMAD.IADD R58, R59, 0x1, R58 ;  /* 0x000000013b3a7824 */ /* 0x010fe200078e023a */
[----:B------:R-:W-:-:S02]  /*bd70*/  LEA R11, R56, UR4, 0x2 ;  /* 0x00000004380b7c11 */ /* 0x000fc4000f8e10ff */
[----:B------:R-:W4:Y:S01]  /*bd80*/  LDS.U16 R80, [R80] ;  /* 0x0000000050507984 */ /* 0x000f220000000400 */
[----:B-----5:R-:W-:Y:S01]  /*bd90*/  IMAD.IADD R60, R61, 0x1, R60 ;  /* 0x000000013d3c7824 */ /* 0x020fe200078e023c */
[----:B------:R-:W-:Y:S02]  /*bda0*/  LEA R58, R58, UR4, 0x2 ;  /* 0x000000043a3a7c11 */ /* 0x000fe4000f8e10ff */
[----:B------:R-:W5:Y:S01]  /*bdb0*/  LDS.U16 R82, [R82] ;  /* 0x0000000052527984 */ /* 0x000f620000000400 */
[----:B------:R-:W-:-:S03]  /*bdc0*/  IMAD.IADD R62, R63, 0x1, R62 ;  /* 0x000000013f3e7824 */ /* 0x000fc600078e023e */
[----:B------:R-:W5:Y:S01]  /*bdd0*/  LDS.U16 R84, [R84] ;  /* 0x0000000054547984 */ /* 0x000f620000000400 */
[----:B------:R-:W-:Y:S01]  /*bde0*/  IMAD.IADD R64, R65, 0x1, R64 ;  /* 0x0000000141407824 */ /* 0x000fe200078e0240 */
[----:B------:R-:W-:Y:S02]  /*bdf0*/  LEA R62, R62, UR4, 0x2 ;  /* 0x000000043e3e7c11 */ /* 0x000fe4000f8e10ff */
[----:B------:R-:W5:Y:S01]  /*be00*/  LDS.U16 R86, [R86] ;  /* 0x0000000056567984 */ /* 0x000f620000000400 */
[----:B------:R-:W-:Y:S01]  /*be10*/  IMAD.IADD R66, R67, 0x1, R66 ;  /* 0x0000000143427824 */ /* 0x000fe200078e0242 */
[----:B------:R-:W-:Y:S02]  /*be20*/  LEA R53, R64, UR4, 0x2 ;  /* 0x0000000440357c11 */ /* 0x000fe4000f8e10ff */
[----:B------:R-:W5:Y:S01]  /*be30*/  LDS.U16 R89, [R89] ;  /* 0x0000000059597984 */ /* 0x000f620000000400 */
[----:B------:R-:W-:Y:S01]  /*be40*/  IMAD.IADD R68, R69, 0x1, R68 ;  /* 0x0000000145447824 */ /* 0x000fe200078e0244 */
[----:B------:R-:W-:-:S02]  /*be50*/  LEA R66, R66, UR4, 0x2 ;  /* 0x0000000442427c11 */ /* 0x000fc4000f8e10ff */
[----:B------:R-:W5:Y:S01]  /*be60*/  LDS.U16 R7, [R92] ;  /* 0x000000005c077984 */ /* 0x000f620000000400 */
[----:B------:R-:W-:-:S03]  /*be70*/  IMAD.IADD R70, R71, 0x1, R70 ;  /* 0x0000000147467824 */ /* 0x000fc600078e0246 */
[----:B------:R-:W5:Y:S01]  /*be80*/  LDS.U16 R6, [R95] ;  /* 0x000000005f067984 */ /* 0x000f620000000400 */
[----:B0-----:R-:W-:Y:S01]  /*be90*/  IMAD.IADD R72, R73, 0x1, R72 ;  /* 0x0000000149487824 */ /* 0x001fe200078e0248 */
[----:B------:R-:W-:Y:S02]  /*bea0*/  LEA R70, R70, UR4, 0x2 ;  /* 0x0000000446467c11 */ /* 0x000fe4000f8e10ff */
[----:B------:R-:W0:Y:S01]  /*beb0*/  LDS.U16 R96, [R96] ;  /* 0x0000000060607984 */ /* 0x000e220000000400 */
[----:B-1----:R-:W-:-:S03]  /*bec0*/  IMAD.IADD R74, R75, 0x1, R74 ;  /* 0x000000014b4a7824 */ /* 0x002fc600078e024a */
[----:B------:R-:W1:Y:S01]  /*bed0*/  LDS.U16 R97, [R97] ;  /* 0x0000000061617984 */ /* 0x000e620000000400 */
[----:B--2---:R-:W-:Y:S01]  /*bee0*/  IMAD.IADD R76, R77, 0x1, R76 ;  /* 0x000000014d4c7824 */ /* 0x004fe200078e024c */
[----:B------:R-:W-:Y:S01]  /*bef0*/  LEA R74, R74, UR4, 0x2 ;  /* 0x000000044a4a7c11 */ /* 0x000fe2000f8e10ff */
[----:B------:R-:W-:Y:S01]  /*bf00*/  BAR.SYNC.DEFER_BLOCKING 0x0 ;  /* 0x0000000000007b1d */ /* 0x000fe20000010000 */
[----:B---3--:R-:W-:Y:S02]  /*bf10*/  IMAD.IADD R78, R79, 0x1, R78 ;  /* 0x000000014f4e7824 */ /* 0x008fe400078e024e */
[----:B----4-:R-:W-:-:S03]  /*bf20*/  IMAD.IADD R80, R81, 0x1, R80 ;  /* 0x0000000151507824 */ /* 0x010fc600078e0250 */
[----:B------:R-:W-:Y:S01]  /*bf30*/  LEA R78, R78, UR4, 0x2 ;  /* 0x000000044e4e7c11 */ /* 0x000fe2000f8e10ff */
[----:B-----5:R-:W-:Y:S02]  /*bf40*/  IMAD.IADD R82, R83, 0x1, R82 ;  /* 0x0000000153527824 */ /* 0x020fe400078e0252 */
[----:B------:R-:W-:-:S03]  /*bf50*/  IMAD.IADD R84, R85, 0x1, R84 ;  /* 0x0000000155547824 */ /* 0x000fc600078e0254 */
[----:B------:R-:W-:Y:S01]  /*bf60*/  LEA R82, R82, UR4, 0x2 ;  /* 0x0000000452527c11 */ /* 0x000fe2000f8e10ff */
[----:B------:R-:W-:Y:S02]  /*bf70*/  IMAD.IADD R86, R87, 0x1, R86 ;  /* 0x0000000157567824 */ /* 0x000fe400078e0256 */
[----:B------:R-:W-:-:S03]  /*bf80*/  IMAD.IADD R89, R88, 0x1, R89 ;  /* 0x0000000158597824 */ /* 0x000fc600078e0259 */
[----:B------:R-:W-:Y:S01]  /*bf90*/  LEA R86, R86, UR4, 0x2 ;  /* 0x0000000456567c11 */ /* 0x000fe2000f8e10ff */
[----:B------:R2:W-:Y:S01]  /*bfa0*/  @!P5 STS.64 [R17], R8 ;  /* 0x000000081100d388 */ /* 0x0005e20000000a00 */
[----:B------:R-:W-:Y:S01]  /*bfb0*/  IMAD.IADD R90, R90, 0x1, R7 ;  /* 0x000000015a5a7824 */ /* 0x000fe200078e0207 */
[----:B------:R-:W-:Y:S01]  /*bfc0*/  @!P5 SHF.R.S32.HI R7, RZ, 0x1f, R28 ;  /* 0x0000001fff07d819 */ /* 0x000fe2000001141c */
[----:B------:R-:W-:Y:S01]  /*bfd0*/  BAR.SYNC.DEFER_BLOCKING 0x0 ;  /* 0x0000000000007b1d */ /* 0x000fe20000010000 */
[----:B------:R-:W-:Y:S01]  /*bfe0*/  IMAD.IADD R91, R91, 0x1, R6 ;  /* 0x000000015b5b7824 */ /* 0x000fe200078e0206 */
[----:B------:R-:W-:Y:S01]  /*bff0*/  @!P5 IADD3 R6, P2, PT, -R28, R21, RZ ;  /* 0x000000151c06d210 */ /* 0x000fe20007f5e1ff */
[----:B0-----:R-:W-:Y:S01]  /*c000*/  IMAD.IADD R96, R93, 0x1, R96 ;  /* 0x000000015d607824 */ /* 0x001fe200078e0260 */
[----:B------:R-:W-:-:S03]  /*c010*/  LEA R89, R89, UR4, 0x2 ;  /* 0x0000000459597c11 */ /* 0x000fc6000f8e10ff */
[----:B------:R-:W-:Y:S01]  /*c020*/  @!P5 IMAD.X R7, R22, 0x1, ~R7, P2 ;  /* 0x000000011607d824 */ /* 0x000fe200010e0e07 */
[----:B--2---:R-:W-:Y:S01]  /*c030*/  LEA R9, R60, UR4, 0x2 ;  /* 0x000000043c097c11 */ /* 0x004fe2000f8e10ff */
[----:B-1----:R-:W-:Y:S01]  /*c040*/  IMAD.IADD R97, R94, 0x1, R97 ;  /* 0x000000015e617824 */ /* 0x002fe200078e0261 */
[----:B------:R-:W-:Y:S02]  /*c050*/  LEA R90, R90, UR4, 0x2 ;  /* 0x000000045a5a7c11 */ /* 0x000fe4000f8e10ff */
[----:B------:R-:W-:Y:S02]  /*c060*/  LEA R8, R91, UR4, 0x2 ;  /* 0x000000045b087c11 */ /* 0x000fe4000f8e10ff */
[----:B------:R-:W-:Y:S01]  /*c070*/  LEA R97, R97, UR4, 0x2 ;  /* 0x0000000461617c11 */ /* 0x000fe2000f8e10ff */
[----:B------:R-:W-:Y:S01]  /*c080*/  @!P0 LDS R27, [R17+0x8] ;  /* 0x00000800111b8984 */ /* 0x000fe20000000800 */
[----:B------:R-:W-:Y:S06]  /*c090*/  BAR.SYNC.DEFER_BLOCKING 0x0 ;  /* 0x0000000000007b1d */ /* 0x000fec0000010000 */
[----:B------:R-:W-:Y:S02]  /*c0a0*/  @!P5 STS.64 [R17+0x5c00], R6 ;  /* 0x005c00061100d388 */ /* 0x000fe40000000a00 */
[----:B------:R-:W-:Y:S06]  /*c0b0*/  BAR.SYNC.DEFER_BLOCKING 0x0 ;  /* 0x0000000000007b1d */ /* 0x000fec0000010000 */
[----:B------:R0:W-:Y:S04]  /*c0c0*/  STS [R10], R29 ;  /* 0x0000001d0a007388 */ /* 0x0001e80000000800 */
[----:B------:R1:W-:Y:S04]  /*c0d0*/  STS [R54], R49 ;  /* 0x0000003136007388 */ /* 0x0003e80000000800 */
[----:B------:R2:W-:Y:S01]  /*c0e0*/  STS [R11], R48 ;  /* 0x000000300b007388 */ /* 0x0005e20000000800 */
[----:B0-----:R-:W-:-:S03]  /*c0f0*/  LEA R29, R72, UR4, 0x2 ;  /* 0x00000004481d7c11 */ /* 0x001fc6000f8e10ff */
[----:B------:R-:W-:Y:S01]  /*c100*/  STS [R58], R47 ;  /* 0x0000002f3a007388 */ /* 0x000fe20000000800 */
[----:B-1----:R-:W-:-:S03]  /*c110*/  LEA R49, R76, UR4, 0x2 ;  /* 0x000000044c317c11 */ /* 0x002fc6000f8e10ff */
[----:B------:R0:W-:Y:S01]  /*c120*/  STS [R9], R46 ;  /* 0x0000002e09007388 */ /* 0x0001e20000000800 */
[----:B--2---:R-:W-:-:S03]  /*c130*/  LEA R11, R68, UR4, 0x2 ;  /* 0x00000004440b7c11 */ /* 0x004fc6000f8e10ff */
[----:B------:R-:W-:Y:S04]  /*c140*/  STS [R62], R45 ;  /* 0x0000002d3e007388 */ /* 0x000fe80000000800 */
[----:B------:R-:W-:Y:S01]  /*c150*/  STS [R53], R44 ;  /* 0x0000002c35007388 */ /* 0x000fe20000000800 */
[----:B0-----:R-:W-:-:S03]  /*c160*/  LEA R9, R80, UR4, 0x2 ;  /* 0x0000000450097c11 */ /* 0x001fc6000f8e10ff */
[----:B------:R0:W-:Y:S04]  /*c170*/  STS [R66], R43 ;  /* 0x0000002b42007388 */ /* 0x0001e80000000800 */
[----:B------:R1:W-:Y:S04]  /*c180*/  STS [R11], R42 ;  /* 0x0000002a0b007388 */ /* 0x0003e80000000800 */
[----:B------:R-:W-:Y:S01]  /*c190*/  STS [R70], R41 ;  /* 0x0000002946007388 */ /* 0x000fe20000000800 */
[----:B0-----:R-:W-:-:S03]  /*c1a0*/  LEA R43, R84, UR4, 0x2 ;  /* 0x00000004542b7c11 */ /* 0x001fc6000f8e10ff */
[----:B------:R-:W-:Y:S01]  /*c1b0*/  STS [R29], R40 ;  /* 0x000000281d007388 */ /* 0x000fe20000000800 */
[----:B-1----:R-:W-:-:S03]  /*c1c0*/  LEA R11, R96, UR4, 0x2 ;  /* 0x00000004600b7c11 */ /* 0x002fc6000f8e10ff */
[----:B------:R-:W-:Y:S04]  /*c1d0*/  STS [R74], R39 ;  /* 0x000000274a007388 */ /* 0x000fe80000000800 */
        /* <DEDUP_REMOVED lines=10> */
[----:B------:R-:W-:Y:S01]  /*c280*/  STS [R97], R30 ;  /* 0x0000001e61007388 */ /* 0x000fe20000000800 */
[----:B------:R-:W-:Y:S06]  /*c290*/  BAR.SYNC.DEFER_BLOCKING 0x0 ;  /* 0x0000000000007b1d */ /* 0x000fec0000010000 */
[----:B------:R-:W0:Y:S04]  /*c2a0*/  LDS R29, [R5] ;  /* 0x00000000051d7984 */ /* 0x000e280000000800 */
[----:B------:R-:W1:Y:S04]  /*c2b0*/  LDS R45, [R5+0x400] ;  /* 0x00040000052d7984 */ /* 0x000e680000000800 */
[----:B------:R-:W2:Y:S04]  /*c2c0*/  LDS R47, [R5+0x800] ;  /* 0x00080000052f7984 */ /* 0x000ea80000000800 */
[----:B------:R-:W3:Y:S04]  /*c2d0*/  LDS R49, [R5+0xc00] ;  /* 0x000c000005317984 */ /* 0x000ee80000000800 */
[----:B------:R-:W4:Y:S04]  /*c2e0*/  LDS R53, [R5+0x1000] ;  /* 0x0010000005357984 */ /* 0x000f280000000800 */
[----:B------:R-:W5:Y:S04]  /*c2f0*/  LDS R51, [R5+0x1400] ;  /* 0x0014000005337984 */ /* 0x000f680000000800 */
[----:B------:R-:W5:Y:S04]  /*c300*/  LDS R55, [R5+0x1800] ;  /* 0x0018000005377984 */ /* 0x000f680000000800 */
[----:B------:R-:W-:Y:S04]  /*c310*/  LDS R57, [R5+0x1c00] ;  /* 0x001c000005397984 */ /* 0x000fe80000000800 */
[----:B------:R-:W-:Y:S04]  /*c320*/  LDS R59, [R5+0x2000] ;  /* 0x00200000053b7984 */ /* 0x000fe80000000800 */
[----:B------:R-:W-:Y:S01]  /*c330*/  LDS R61, [R5+0x2400] ;  /* 0x00240000053d7984 */ /* 0x000fe20000000800 */
[----:B0-----:R-:W-:-:S03]  /*c340*/  LOP3.LUT R9, R29, UR6, RZ, 0xc0, !PT ;  /* 0x000000061d097c12 */ /* 0x001fc6000f8ec0ff */
[----:B------:R-:W-:Y:S01]  /*c350*/  LDS R63, [R5+0x2800] ;  /* 0x00280000053f7984 */ /* 0x000fe20000000800 */
[----:B------:R-:W-:-:S03]  /*c360*/  LEA R9, R9, UR4, 0x3 ;  /* 0x0000000409097c11 */ /* 0x000fc6000f8e18ff */
[----:B------:R-:W-:Y:S01]  /*c370*/  LDS R65, [R5+0x2c00] ;  /* 0x002c000005417984 */ /* 0x000fe20000000800 */
[----:B-1----:R-:W-:Y:S02]  /*c380*/  LOP3.LUT R10, R45, UR6, RZ, 0xc0, !PT ;  /* 0x000000062d0a7c12 */ /* 0x002fe4000f8ec0ff */
[----:B--2---:R-:W-:Y:S01]  /*c390*/  LOP3.LUT R30, R47, UR6, RZ, 0xc0, !PT ;  /* 0x000000062f1e7c12 */ /* 0x004fe2000f8ec0ff */
[----:B------:R-:W-:Y:S01]  /*c3a0*/  LDS R67, [R5+0x3000] ;  /* 0x0030000005437984 */ /* 0x000fe20000000800 */
[----:B------:R-:W-:Y:S02]  /*c3b0*/  LEA R10, R10, UR4, 0x3 ;  /* 0x000000040a0a7c11 */ /* 0x000fe4000f8e18ff */
[----:B------:R-:W-:Y:S01]  /*c3c0*/  LEA R30, R30, UR4, 0x3 ;  /* 0x000000041e1e7c11 */ /* 0x000fe2000f8e18ff */
[----:B------:R-:W0:Y:S01]  /*c3d0*/  LDS.64 R8, [R9+0x5c00] ;  /* 0x005c000009087984 */ /* 0x000e220000000a00 */
[----:B---3--:R-:W-:Y:S02]  /*c3e0*/  LOP3.LUT R32, R49, UR6, RZ, 0xc0, !PT ;  /* 0x0000000631207c12 */ /* 0x008fe4000f8ec0ff */
[----:B----4-:R-:W-:Y:S01]  /*c3f0*/  LOP3.LUT R33, R53, UR6, RZ, 0xc0, !PT ;  /* 0x0000000635217c12 */ /* 0x010fe2000f8ec0ff */
[----:B------:R-:W1:Y:S01]  /*c400*/  LDS.64 R10, [R10+0x5c00] ;  /* 0x005c00000a0a7984 */ /* 0x000e620000000a00 */
[----:B------:R-:W-:-:S02]  /*c410*/  LEA R32, R32, UR4, 0x3 ;  /* 0x0000000420207c11 */ /* 0x000fc4000f8e18ff */
[----:B------:R-:W-:Y:S01]  /*c420*/  LEA R34, R33, UR4, 0x3 ;  /* 0x0000000421227c11 */ /* 0x000fe2000f8e18ff */
[----:B------:R-:W2:Y:S01]  /*c430*/  LDS.64 R30, [R30+0x5c00] ;  /* 0x005c00001e1e7984 */ /* 0x000ea20000000a00 */
[----:B-----5:R-:W-:Y:S02]  /*c440*/  LOP3.LUT R36, R51, UR6, RZ, 0xc0, !PT ;  /* 0x0000000633247c12 */ /* 0x020fe4000f8ec0ff */
[----:B------:R-:W-:Y:S01]  /*c450*/  LOP3.LUT R37, R55, UR6, RZ, 0xc0, !PT ;  /* 0x0000000637257c12 */ /* 0x000fe2000f8ec0ff */
[----:B------:R-:W3:Y:S03]  /*c460*/  LDS.64 R32, [R32+0x5c00] ;  /* 0x005c000020207984 */ /* 0x000ee60000000a00 */
[----:B------:R-:W-:Y:S01]  /*c470*/  LEA R37, R37, UR4, 0x3 ;  /* 0x0000000425257c11 */ /* 0x000fe2000f8e18ff */
[----:B------:R-:W4:Y:S04]  /*c480*/  LDS.64 R34, [R34+0x5c00] ;  /* 0x005c000022227984 */ /* 0x000f280000000a00 */
[----:B------:R-:W-:Y:S04]  /*c490*/  LDS R69, [R5+0x3400] ;  /* 0x0034000005457984 */ /* 0x000fe80000000800 */
[----:B------:R-:W-:Y:S04]  /*c4a0*/  LDS R71, [R5+0x3800] ;  /* 0x0038000005477984 */ /* 0x000fe80000000800 */
[----:B------:R-:W-:Y:S04]  /*c4b0*/  LDS R73, [R5+0x3c00] ;  /* 0x003c000005497984 */ /* 0x000fe80000000800 */
[----:B------:R-:W-:Y:S04]  /*c4c0*/  LDS R77, [R5+0x4400] ;  /* 0x00440000054d7984 */ /* 0x000fe80000000800 */
[----:B------:R-:W-:Y:S01]  /*c4d0*/  LDS R75, [R5+0x4000] ;  /* 0x00400000054b7984 */ /* 0x000fe20000000800 */
[----:B0-----:R-:W-:-:S03]  /*c4e0*/  IADD3 R39, P0, PT, R8, R20, RZ ;  /* 0x0000001408277210 */ /* 0x001fc60007f1e0ff */
[----:B------:R-:W-:Y:S01]  /*c4f0*/  LDS R79, [R5+0x4800] ;  /* 0x00480000054f7984 */ /* 0x000fe20000000800 */
[----:B------:R-:W-:Y:S02]  /*c500*/  LEA R8, R36, UR4, 0x3 ;  /* 0x0000000424087c11 */ /* 0x000fe4000f8e18ff */
[----:B-1----:R-:W-:Y:S01]  /*c510*/  IADD3 R10, P2, PT, R10, R20, RZ ;  /* 0x000000140a0a7210 */ /* 0x002fe20007f5e0ff */
[----:B------:R-:W-:Y:S01]  /*c520*/  IMAD.X R40, RZ, RZ, R9, P0 ;  /* 0x000000ffff287224 */ /* 0x000fe200000e0609 */
[CC--:B------:R-:W-:Y:S01]  /*c530*/  LEA R38, P0, R39.reuse, R14.reuse, 0x2 ;  /* 0x0000000e27267211 */ /* 0x0c0fe200078010ff */
[----:B------:R-:W0:Y:S02]  /*c540*/  LDS.64 R36, [R37+0x5c00] ;  /* 0x005c000025247984 */ /* 0x000e240000000a00 */
[----:B------:R-:W-:Y:S01]  /*c550*/  IMAD.X R11, RZ, RZ, R11, P2 ;  /* 0x000000ffff0b7224 */ /* 0x000fe200010e060b */
[----:B------:R-:W-:Y:S01]  /*c560*/  LEA.HI.X R39, R39, R15, R40, 0x2, P0 ;  /* 0x0000000f27277211 */ /* 0x000fe200000f1428 */
[----:B------:R-:W1:Y:S01]  /*c570*/  LDS.64 R8, [R8+0x5c00] ;  /* 0x005c000008087984 */ /* 0x000e620000000a00 */
[----:B------:R-:W-:-:S02]  /*c580*/  LEA R40, P0, R10, R14, 0x2 ;  /* 0x0000000e0a287211 */ /* 0x000fc400078010ff */
[----:B--2---:R-:W-:Y:S01]  /*c590*/  IADD3 R43, P2, PT, R30, R20, RZ ;  /* 0x000000141e2b7210 */ /* 0x004fe20007f5e0ff */
[----:B------:R4:W-:Y:S01]  /*c5a0*/  STG.E desc[UR8][R38.64], R29 ;  /* 0x0000001d26007986 */ /* 0x0009e2000c101908 */
[----:B------:R-:W-:Y:S02]  /*c5b0*/  LEA.HI.X R41, R10, R15, R11, 0x2, P0 ;  /* 0x0000000f0a297211 */ /* 0x000fe400000f140b */
[----:B------:R-:W-:Y:S01]  /*c5c0*/  LOP3.LUT R10, R57, UR6, RZ, 0xc0, !PT ;  /* 0x00000006390a7c12 */ /* 0x000fe2000f8ec0ff */
[----:B------:R-:W-:Y:S01]  /*c5d0*/  IMAD.X R44, RZ, RZ, R31, P2 ;  /* 0x000000ffff2c7224 */ /* 0x000fe200010e061f */
[----:B------:R-:W-:Y:S01]  /*c5e0*/  LOP3.LUT R11, R59, UR6, RZ, 0xc0, !PT ;  /* 0x000000063b0b7c12 */ /* 0x000fe2000f8ec0ff */
[----:B------:R0:W-:Y:S01]  /*c5f0*/  STG.E desc[UR8][R40.64+0x400], R45 ;  /* 0x0004002d28007986 */ /* 0x0001e2000c101908 */
[----:B------:R-:W-:Y:S02]  /*c600*/  LEA R10, R10, UR4, 0x3 ;  /* 0x000000040a0a7c11 */ /* 0x000fe4000f8e18ff */
[----:B------:R-:W-:Y:S01]  /*c610*/  LEA R42, P0, R43, R14, 0x2 ;  /* 0x0000000e2b2a7211 */ /* 0x000fe200078010ff */
[----:B------:R-:W-:Y:S01]  /*c620*/  LDS R81, [R5+0x5800] ;  /* 0x0058000005517984 */ /* 0x000fe20000000800 */
[----:B------:R-:W-:-:S02]  /*c630*/  LEA R30, R11, UR4, 0x3 ;  /* 0x000000040b1e7c11 */ /* 0x000fc4000f8e18ff */
[-C--:B------:R-:W-:Y:S01]  /*c640*/  LEA.HI.X R43, R43, R15.reuse, R44, 0x2, P0 ;  /* 0x0000000f2b2b7211 */ /* 0x080fe200000f142c */
[----:B------:R-:W2:Y:S01]  /*c650*/  LDS.64 R10, [R10+0x5c00] ;  /* 0x005c00000a0a7984 */ /* 0x000ea20000000a00 */
[-C--:B---3--:R-:W-:Y:S02]  /*c660*/  IADD3 R32, P0, PT, R32, R20.reuse, RZ ;  /* 0x0000001420207210 */ /* 0x088fe40007f1e0ff */
[----:B----4-:R-:W-:Y:S01]  /*c670*/  IADD3 R39, P2, PT, R34, R20, RZ ;  /* 0x0000001422277210 */ /* 0x010fe20007f5e0ff */
[----:B------:R-:W3:Y:S01]  /*c680*/  LDS.64 R30, [R30+0x5c00] ;  /* 0x005c00001e1e7984 */ /* 0x000ee20000000a00 */
[----:B------:R-:W-:Y:S01]  /*c690*/  LOP3.LUT R29, R61, UR6, RZ, 0xc0, !PT ;  /* 0x000000063d1d7c12 */ /* 0x000fe2000f8ec0ff */
[----:B------:R-:W-:Y:S01]  /*c6a0*/  IMAD.X R33, RZ, RZ, R33, P0 ;  /* 0x000000ffff217224 */ /* 0x000fe200000e0621 */
[CC--:B------:R-:W-:Y:S01]  /*c6b0*/  LEA R34, P0, R32.reuse, R14.reuse, 0x2 ;  /* 0x0000000e20227211 */ /* 0x0c0fe200078010ff */
[----:B------:R-:W-:Y:S01]  /*c6c0*/  IMAD.X R44, RZ, RZ, R35, P2 ;  /* 0x000000ffff2c7224 */ /* 0x000fe200010e0623 */
[----:B------:R-:W-:Y:S01]  /*c6d0*/  LEA R38, P2, R39, R14, 0x2 ;  /* 0x0000000e27267211 */ /* 0x000fe200078410ff */
[----:B------:R1:W-:Y:S01]  /*c6e0*/  STG.E desc[UR8][R42.64+0x800], R47 ;  /* 0x0008002f2a007986 */ /* 0x0003e2000c101908 */
[----:B------:R-:W-:-:S02]  /*c6f0*/  LEA.HI.X R35, R32, R15, R33, 0x2, P0 ;  /* 0x0000000f20237211 */ /* 0x000fc400000f1421 */
[----:B------:R-:W-:Y:S02]  /*c700*/  LEA R32, R29, UR4, 0x3 ;  /* 0x000000041d207c11 */ /* 0x000fe4000f8e18ff */
[----:B------:R-:W-:Y:S01]  /*c710*/  LOP3.LUT R29, R63, UR6, RZ, 0xc0, !PT ;  /* 0x000000063f1d7c12 */ /* 0x000fe2000f8ec0ff */
[----:B------:R4:W-:Y:S01]  /*c720*/  STG.E desc[UR8][R34.64+0xc00], R49 ;  /* 0x000c003122007986 */ /* 0x0009e2000c101908 */
[----:B------:R-:W-:Y:S02]  /*c730*/  LEA.HI.X R39, R39, R15, R44, 0x2, P2 ;  /* 0x0000000f27277211 */ /* 0x000fe400010f142c */
[-C--:B0-----:R-:W-:Y:S01]  /*c740*/  IADD3 R41, P2, PT, R36, R20.reuse, RZ ;  /* 0x0000001424297210 */ /* 0x081fe20007f5e0ff */
[----:B------:R-:W0:Y:S01]  /*c750*/  LDS.64 R32, [R32+0x5c00] ;  /* 0x005c000020207984 */ /* 0x000e220000000a00 */
[----:B-1----:R-:W-:Y:S02]  /*c760*/  IADD3 R43, P0, PT, R8, R20, RZ ;  /* 0x00000014082b7210 */ /* 0x002fe40007f1e0ff */
[----:B------:R-:W-:Y:S01]  /*c770*/  LEA R8, R29, UR4, 0x3 ;  /* 0x000000041d087c11 */ /* 0x000fe2000f8e18ff */
[----:B------:R-:W-:Y:S01]  /*c780*/  IMAD.X R42, RZ, RZ, R37, P2 ;  /* 0x000000ffff2a7224 */ /* 0x000fe200010e0625 */
[-C--:B------:R-:W-:Y:S01]  /*c790*/  LEA R40, P2, R41, R14.reuse, 0x2 ;  /* 0x0000000e29287211 */ /* 0x080fe200078410ff */
[----:B------:R-:W-:Y:S01]  /*c7a0*/  IMAD.X R44, RZ, RZ, R9, P0 ;  /* 0x000000ffff2c7224 */ /* 0x000fe200000e0609 */
[----:B------:R-:W-:Y:S01]  /*c7b0*/  LEA R36, P0, R43, R14, 0x2 ;  /* 0x0000000e2b247211 */ /* 0x000fe200078010ff */
[----:B------:R1:W-:Y:S01]  /*c7c0*/  STG.E desc[UR8][R38.64+0x1000], R53 ;  /* 0x0010003526007986 */ /* 0x0003e2000c101908 */
[----:B------:R-:W-:-:S02]  /*c7d0*/  LOP3.LUT R29, R65, UR6, RZ, 0xc0, !PT ;  /* 0x00000006411d7c12 */ /* 0x000fc4000f8ec0ff */
[-C--:B------:R-:W-:Y:S01]  /*c7e0*/  LEA.HI.X R37, R43, R15.reuse, R44, 0x2, P0 ;  /* 0x0000000f2b257211 */ /* 0x080fe200000f142c */
[----:B------:R-:W5:Y:S01]  /*c7f0*/  LDS.64 R8, [R8+0x5c00] ;  /* 0x005c000008087984 */ /* 0x000f620000000a00 */
[----:B------:R-:W-:Y:S02]  /*c800*/  LEA.HI.X R41, R41, R15, R42, 0x2, P2 ;  /* 0x0000000f29297211 */ /* 0x000fe400010f142a */
[----:B----4-:R-:W-:Y:S01]  /*c810*/  LEA R34, R29, UR4, 0x3 ;  /* 0x000000041d227c11 */ /* 0x010fe2000f8e18ff */
[----:B------:R4:W-:Y:S01]  /*c820*/  STG.E desc[UR8][R36.64+0x1400], R51 ;  /* 0x0014003324007986 */ /* 0x0009e2000c101908 */
[----:B------:R-:W-:Y:S02]  /*c830*/  LOP3.LUT R29, R69, UR6, RZ, 0xc0, !PT ;  /* 0x00000006451d7c12 */ /* 0x000fe4000f8ec0ff */
[----:B--2---:R-:W-:Y:S01]  /*c840*/  IADD3 R42, P0, PT, R10, R20, RZ ;  /* 0x000000140a2a7210 */ /* 0x004fe20007f1e0ff */
[----:B------:R0:W-:Y:S01]  /*c850*/  STG.E desc[UR8][R40.64+0x1800], R55 ;  /* 0x0018003728007986 */ /* 0x0001e2000c101908 */
[----:B------:R-:W-:-:S02]  /*c860*/  LOP3.LUT R10, R67, UR6, RZ, 0xc0, !PT ;  /* 0x00000006430a7c12 */ /* 0x000fc4000f8ec0ff */
[----:B---3--:R-:W-:Y:S01]  /*c870*/  IADD3 R30, P2, PT, R30, R20, RZ ;  /* 0x000000141e1e7210 */ /* 0x008fe20007f5e0ff */
[----:B------:R-:W2:Y:S01]  /*c880*/  LDS.64 R34, [R34+0x5c00] ;  /* 0x005c000022227984 */ /* 0x000ea20000000a00 */
[----:B------:R-:W-:-:S03]  /*c890*/  LEA R10, R10, UR4, 0x3 ;  /* 0x000000040a0a7c11 */ /* 0x000fc6000f8e18ff */
[----:B------:R-:W-:Y:S01]  /*c8a0*/  IMAD.X R31, RZ, RZ, R31, P2 ;  /* 0x000000ffff1f7224 */ /* 0x000fe200010e061f */
[-C--:B-1----:R-:W-:Y:S01]  /*c8b0*/  LEA R38, P2, R30, R14.reuse, 0x2 ;  /* 0x0000000e1e267211 */ /* 0x082fe200078410ff */
[----:B----4-:R-:W-:Y:S01]  /*c8c0*/  IMAD.X R37, RZ, RZ, R11, P0 ;  /* 0x000000ffff257224 */ /* 0x010fe200000e060b */
[----:B------:R-:W-:Y:S01]  /*c8d0*/  LEA R36, P0, R42, R14, 0x2 ;  /* 0x0000000e2a247211 */ /* 0x000fe200078010ff */
[----:B------:R-:W1:Y:S01]  /*c8e0*/  LDS.64 R10, [R10+0x5c00] ;  /* 0x005c00000a0a7984 */ /* 0x000e620000000a00 */
[-C--:B------:R-:W-:Y:S02]  /*c8f0*/  LEA.HI.X R39, R30, R15.reuse, R31, 0x2, P2 ;  /* 0x0000000f1e277211 */ /* 0x080fe400010f141f */
[----:B------:R-:W-:Y:S01]  /*c900*/  LEA R30, R29, UR4, 0x3 ;  /* 0x000000041d1e7c11 */ /* 0x000fe2000f8e18ff */
[----:B------:R-:W3:Y:S01]  /*c910*/  LDS R51, [R5+0x4c00] ;  /* 0x004c000005337984 */ /* 0x000ee20000000800 */
[----:B------:R-:W-:Y:S02]  /*c920*/  LOP3.LUT R29, R71, UR6, RZ, 0xc0, !PT ;  /* 0x00000006471d7c12 */ /* 0x000fe4000f8ec0ff */
[----:B------:R-:W-:Y:S01]  /*c930*/  LEA.HI.X R37, R42, R15, R37, 0x2, P0 ;  /* 0x0000000f2a257211 */ /* 0x000fe200000f1425 */
[----:B------:R-:W-:Y:S01]  /*c940*/  LDS R53, [R5+0x5000] ;  /* 0x0050000005357984 */ /* 0x000fe20000000800 */
[----:B0-----:R-:W-:-:S02]  /*c950*/  IADD3 R41, P0, PT, R32, R20, RZ ;  /* 0x0000001420297210 */ /* 0x001fc40007f1e0ff */
[----:B------:R-:W-:Y:S01]  /*c960*/  LEA R32, R29, UR4, 0x3 ;  /* 0x000000041d207c11 */ /* 0x000fe2000f8e18ff */
[----:B------:R-:W0:Y:S01]  /*c970*/  LDS.64 R30, [R30+0x5c00] ;  /* 0x005c00001e1e7984 */ /* 0x000e220000000a00 */
[----:B------:R-:W-:Y:S01]  /*c980*/  LOP3.LUT R29, R77, UR6, RZ, 0xc0, !PT ;  /* 0x000000064d1d7c12 */ /* 0x000fe2000f8ec0ff */
[----:B------:R-:W-:Y:S01]  /*c990*/  IMAD.X R42, RZ, RZ, R33, P0 ;  /* 0x000000ffff2a7224 */ /* 0x000fe200000e0621 */
[----:B------:R-:W-:Y:S01]  /*c9a0*/  LEA R40, P0, R41, R14, 0x2 ;  /* 0x0000000e29287211 */ /* 0x000fe200078010ff */
[----:B------:R-:W4:Y:S01]  /*c9b0*/  LDS R55, [R5+0x5400] ;  /* 0x0054000005377984 */ /* 0x000f220000000800 */
[----:B------:R-:W-:Y:S02]  /*c9c0*/  LEA R46, R29, UR4, 0x3 ;  /* 0x000000041d2e7c11 */ /* 0x000fe4000f8e18ff */
[----:B------:R-:W-:Y:S01]  /*c9d0*/  LEA.HI.X R41, R41, R15, R42, 0x2, P0 ;  /* 0x0000000f29297211 */ /* 0x000fe200000f142a */
[----:B------:R-:W4:Y:S01]  /*c9e0*/  LDS.64 R32, [R32+0x5c00] ;  /* 0x005c000020207984 */ /* 0x000f220000000a00 */
[----:B-----5:R-:W-:-:S02]  /*c9f0*/  IADD3 R43, P0, PT, R8, R20, RZ ;  /* 0x00000014082b7210 */ /* 0x020fc40007f1e0ff */
[----:B------:R-:W-:Y:S01]  /*ca00*/  LOP3.LUT R8, R73, UR6, RZ, 0xc0, !PT ;  /* 0x0000000649087c12 */ /* 0x000fe2000f8ec0ff */
[----:B------:R5:W-:Y:S01]  /*ca10*/  STG.E desc[UR8][R36.64+0x1c00], R57 ;  /* 0x001c003924007986 */ /* 0x000be2000c101908 */
[----:B------:R-:W-:Y:S01]  /*ca20*/  LOP3.LUT R29, R79, UR6, RZ, 0xc0, !PT ;  /* 0x000000064f1d7c12 */ /* 0x000fe2000f8ec0ff */
[----:B------:R-:W-:Y:S01]  /*ca30*/  IMAD.X R44, RZ, RZ, R9, P0 ;  /* 0x000000ffff2c7224 */ /* 0x000fe200000e0609 */
[----:B------:R-:W-:Y:S01]  /*ca40*/  LEA R42, P0, R43, R14, 0x2 ;  /* 0x0000000e2b2a7211 */ /* 0x000fe200078010ff */
[----:B------:R-:W-:Y:S01]  /*ca50*/  STG.E desc[UR8][R38.64+0x2000], R59 ;  /* 0x0020003b26007986 */ /* 0x000fe2000c101908 */
[----:B------:R-:W-:Y:S02]  /*ca60*/  LOP3.LUT R9, R75, UR6, RZ, 0xc0, !PT ;  /* 0x000000064b097c12 */ /* 0x000fe4000f8ec0ff */
[----:B------:R-:W-:Y:S01]  /*ca70*/  LEA.HI.X R43, R43, R15, R44, 0x2, P0 ;  /* 0x0000000f2b2b7211 */ /* 0x000fe200000f142c */
[----:B------:R3:W-:Y:S01]  /*ca80*/  STG.E desc[UR8][R40.64+0x2400], R61 ;  /* 0x0024003d28007986 */ /* 0x0007e2000c101908 */
[----:B------:R-:W-:-:S02]  /*ca90*/  LEA R8, R8, UR4, 0x3 ;  /* 0x0000000408087c11 */ /* 0x000fc4000f8e18ff */
[-C--:B--2---:R-:W-:Y:S01]  /*caa0*/  IADD3 R34, P0, PT, R34, R20.reuse, RZ ;  /* 0x0000001422227210 */ /* 0x084fe20007f1e0ff */
[----:B------:R-:W-:Y:S01]  /*cab0*/  LDS.64 R38, [R46+0x5c00] ;  /* 0x005c00002e267984 */ /* 0x000fe20000000a00 */
[----:B-----5:R-:W-:Y:S02]  /*cac0*/  LEA R36, R9, UR4, 0x3 ;  /* 0x0000000409247c11 */ /* 0x020fe4000f8e18ff */
[----:B-1----:R-:W-:Y:S01]  /*cad0*/  IADD3 R47, P2, PT, R10, R20, RZ ;  /* 0x000000140a2f7210 */ /* 0x002fe20007f5e0ff */
[----:B------:R-:W1:Y:S01]  /*cae0*/  LDS.64 R8, [R8+0x5c00] ;  /* 0x005c000008087984 */ /* 0x000e620000000a00 */
[----:B---3--:R-:W-:Y:S01]  /*caf0*/  IMAD.X R40, RZ, RZ, R35, P0 ;  /* 0x000000ffff287224 */ /* 0x008fe200000e0623 */
[----:B------:R-:W-:Y:S02]  /*cb00*/  LEA R35, R29, UR4, 0x3 ;  /* 0x000000041d237c11 */ /* 0x000fe4000f8e18ff */
[----:B------:R-:W-:Y:S01]  /*cb10*/  IMAD.X R52, RZ, RZ, R11, P2 ;  /* 0x000000ffff347224 */ /* 0x000fe200010e060b */
[----:B------:R-:W-:Y:S01]  /*cb20*/  LEA R44, P0, R34, R14, 0x2 ;  /* 0x0000000e222c7211 */ /* 0x000fe200078010ff */
[----:B------:R-:W2:Y:S01]  /*cb30*/  LDS.64 R36, [R36+0x5c00] ;  /* 0x005c000024247984 */ /* 0x000ea20000000a00 */
[----:B------:R-:W-:-:S02]  /*cb40*/  LOP3.LUT R29, R51, UR6, RZ, 0xc0, !PT ;  /* 0x00000006331d7c12 */ /* 0x000fc4000f8ec0ff */
[----:B------:R-:W-:Y:S01]  /*cb50*/  LEA.HI.X R45, R34, R15, R40, 0x2, P0 ;  /* 0x0000000f222d7211 */ /* 0x000fe200000f1428 */
[----:B------:R-:W3:Y:S01]  /*cb60*/  LDS.64 R10, [R35+0x5c00] ;  /* 0x005c0000230a7984 */ /* 0x000ee20000000a00 */
[----:B0-----:R-:W-:Y:S02]  /*cb70*/  IADD3 R40, P0, PT, R30, R20, RZ ;  /* 0x000000141e287210 */ /* 0x001fe40007f1e0ff */
[----:B------:R-:W-:Y:S01]  /*cb80*/  LOP3.LUT R34, R53, UR6, RZ, 0xc0, !PT ;  /* 0x0000000635227c12 */ /* 0x000fe2000f8ec0ff */
[----:B------:R0:W-:Y:S01]  /*cb90*/  STG.E desc[UR8][R42.64+0x2800], R63 ;  /* 0x0028003f2a007986 */ /* 0x0001e2000c101908 */
[----:B----4-:R-:W-:Y:S01]  /*cba0*/  LOP3.LUT R30, R55, UR6, RZ, 0xc0, !PT ;  /* 0x00000006371e7c12 */ /* 0x010fe2000f8ec0ff */
[----:B------:R-:W-:Y:S01]  /*cbb0*/  IMAD.X R41, RZ, RZ, R31, P0 ;  /* 0x000000ffff297224 */ /* 0x000fe200000e061f */
[----:B------:R-:W-:Y:S01]  /*cbc0*/  LEA R48, R29, UR4, 0x3 ;  /* 0x000000041d307c11 */ /* 0x000fe2000f8e18ff */
[----:B------:R-:W-:Y:S01]  /*cbd0*/  STG.E desc[UR8][R44.64+0x2c00], R65 ;  /* 0x002c00412c007986 */ /* 0x000fe2000c101908 */
[----:B------:R-:W-:-:S02]  /*cbe0*/  LEA R34, R34, UR4, 0x3 ;  /* 0x0000000422227c11 */ /* 0x000fc4000f8e18ff */
[----:B------:R-:W-:Y:S02]  /*cbf0*/  LEA R50, R30, UR4, 0x3 ;  /* 0x000000041e327c11 */ /* 0x000fe4000f8e18ff */
[----:B------:R-:W-:Y:S01]  /*cc00*/  IADD3 R49, P3, PT, R32, R20, RZ ;  /* 0x0000001420317210 */ /* 0x000fe20007f7e0ff */
[----:B------:R4:W5:Y:S01]  /*cc10*/  LDS.64 R30, [R48+0x5c00] ;  /* 0x005c0000301e7984 */ /* 0x0009620000000a00 */
[----:B------:R-:W-:Y:S02]  /*cc20*/  LOP3.LUT R29, R81, UR6, RZ, 0xc0, !PT ;  /* 0x00000006511d7c12 */ /* 0x000fe4000f8ec0ff */
[CC--:B0-----:R-:W-:Y:S01]  /*cc30*/  LEA R42, P0, R47.reuse, R14.reuse, 0x2 ;  /* 0x0000000e2f2a7211 */ /* 0x0c1fe200078010ff */
[----:B------:R-:W0:Y:S01]  /*cc40*/  LDS.64 R34, [R34+0x5c00] ;  /* 0x005c000022227984 */ /* 0x000e220000000a00 */
[C---:B------:R-:W-:Y:S02]  /*cc50*/  LEA R46, P2, R40.reuse, R14, 0x2 ;  /* 0x0000000e282e7211 */ /* 0x040fe400078410ff */
[-C--:B------:R-:W-:Y:S01]  /*cc60*/  LEA.HI.X R43, R47, R15.reuse, R52, 0x2, P0 ;  /* 0x0000000f2f2b7211 */ /* 0x080fe200000f1434 */
[----:B------:R-:W-:Y:S01]  /*cc70*/  IMAD.X R52, RZ, RZ, R33, P3 ;  /* 0x000000ffff347224 */ /* 0x000fe200018e0621 */
[----:B------:R-:W-:Y:S01]  /*cc80*/  LEA R29, R29, UR4, 0x3 ;  /* 0x000000041d1d7c11 */ /* 0x000fe2000f8e18ff */
[----:B------:R-:W0:Y:S01]  /*cc90*/  LDS.64 R32, [R50+0x5c00] ;  /* 0x005c000032207984 */ /* 0x000e220000000a00 */
[----:B------:R-:W-:-:S02]  /*cca0*/  LEA.HI.X R47, R40, R15, R41, 0x2, P2 ;  /* 0x0000000f282f7211 */ /* 0x000fc400010f1429 */
[C---:B----4-:R-:W-:Y:S01]  /*ccb0*/  LEA R48, P0, R49.reuse, R14, 0x2 ;  /* 0x0000000e31307211 */ /* 0x050fe200078010ff */
[----:B------:R3:W4:Y:S03]  /*ccc0*/  LDS.64 R40, [R29+0x5c00] ;  /* 0x005c00001d287984 */ /* 0x0007260000000a00 */
[-C--:B------:R-:W-:Y:S01]  /*ccd0*/  LEA.HI.X R49, R49, R15.reuse, R52, 0x2, P0 ;  /* 0x0000000f31317211 */ /* 0x080fe200000f1434 */
[----:B------:R3:W-:Y:S01]  /*cce0*/  STG.E desc[UR8][R42.64+0x3000], R67 ;  /* 0x003000432a007986 */ /* 0x0007e2000c101908 */
[-C--:B-1----:R-:W-:Y:S02]  /*ccf0*/  IADD3 R56, P0, PT, R8, R20.reuse, RZ ;  /* 0x0000001408387210 */ /* 0x082fe40007f1e0ff */
[-C--:B------:R-:W-:Y:S01]  /*cd00*/  IADD3 R52, P3, PT, R38, R20.reuse, RZ ;  /* 0x0000001426347210 */ /* 0x080fe20007f7e0ff */
[----:B------:R-:W-:Y:S01]  /*cd10*/  STG.E desc[UR8][R46.64+0x3400], R69 ;  /* 0x003400452e007986 */ /* 0x000fe2000c101908 */
[----:B--2---:R-:W-:Y:S01]  /*cd20*/  IADD3 R54, P2, PT, R36, R20, RZ ;  /* 0x0000001424367210 */ /* 0x004fe20007f5e0ff */
[----:B------:R-:W-:Y:S01]  /*cd30*/  IMAD.X R9, RZ, RZ, R9, P0 ;  /* 0x000000ffff097224 */ /* 0x000fe200000e0609 */
[----:B------:R-:W-:Y:S01]  /*cd40*/  LEA R8, P0, R56, R14, 0x2 ;  /* 0x0000000e38087211 */ /* 0x000fe200078010ff */
[----:B------:R-:W-:Y:S01]  /*cd50*/  IMAD.X R39, RZ, RZ, R39, P3 ;  /* 0x000000ffff277224 */ /* 0x000fe200018e0627 */
[----:B---3--:R-:W-:Y:S01]  /*cd60*/  IADD3 R29, P4, PT, R10, R20, RZ ;  /* 0x000000140a1d7210 */ /* 0x008fe20007f9e0ff */
[----:B------:R-:W-:Y:S01]  /*cd70*/  IMAD.X R37, RZ, RZ, R37, P2 ;  /* 0x000000ffff257224 */ /* 0x000fe200010e0625 */
[----:B------:R-:W-:Y:S01]  /*cd80*/  LEA.HI.X R9, R56, R15, R9, 0x2, P0 ;  /* 0x0000000f38097211 */ /* 0x000fe200000f1409 */
[----:B------:R-:W-:Y:S01]  /*cd90*/  STG.E desc[UR8][R48.64+0x3800], R71 ;  /* 0x0038004730007986 */ /* 0x000fe2000c101908 */
[-C--:B------:R-:W-:Y:S01]  /*cda0*/  LEA R10, P0, R29, R14.reuse, 0x2 ;  /* 0x0000000e1d0a7211 */ /* 0x080fe200078010ff */
[----:B------:R-:W-:Y:S01]  /*cdb0*/  IMAD.X R42, RZ, RZ, R11, P4 ;  /* 0x000000ffff2a7224 */ /* 0x000fe200020e060b */
[-C--:B------:R-:W-:Y:S01]  /*cdc0*/  LEA R36, P2, R54, R14.reuse, 0x2 ;  /* 0x0000000e36247211 */ /* 0x080fe200078410ff */
[----:B------:R1:W-:Y:S01]  /*cdd0*/  STG.E desc[UR8][R8.64+0x3c00], R73 ;  /* 0x003c004908007986 */ /* 0x0003e2000c101908 */
[----:B------:R-:W-:-:S02]  /*cde0*/  LEA R38, P3, R52, R14, 0x2 ;  /* 0x0000000e34267211 */ /* 0x000fc400078610ff */
[-C--:B------:R-:W-:Y:S02]  /*cdf0*/  LEA.HI.X R11, R29, R15.reuse, R42, 0x2, P0 ;  /* 0x0000000f1d0b7211 */ /* 0x080fe400000f142a */
[-C--:B------:R-:W-:Y:S02]  /*ce00*/  LEA.HI.X R37, R54, R15.reuse, R37, 0x2, P2 ;  /* 0x0000000f36257211 */ /* 0x080fe400010f1425 */
[-C--:B-----5:R-:W-:Y:S02]  /*ce10*/  IADD3 R43, P0, PT, R30, R20.reuse, RZ ;  /* 0x000000141e2b7210 */ /* 0x0a0fe40007f1e0ff */
[-C--:B------:R-:W-:Y:S01]  /*ce20*/  LEA.HI.X R39, R52, R15.reuse, R39, 0x2, P3 ;  /* 0x0000000f34277211 */ /* 0x080fe200018f1427 */
[----:B------:R-:W-:Y:S01]  /*ce30*/  STG.E desc[UR8][R36.64+0x4000], R75 ;  /* 0x0040004b24007986 */ /* 0x000fe2000c101908 */
[----:B0-----:R-:W-:Y:S01]  /*ce40*/  IADD3 R42, P2, PT, R34, R20, RZ ;  /* 0x00000014222a7210 */ /* 0x001fe20007f5e0ff */
[----:B------:R-:W-:Y:S01]  /*ce50*/  IMAD.X R44, RZ, RZ, R31, P0 ;  /* 0x000000ffff2c7224 */ /* 0x000fe200000e061f */
[C---:B------:R-:W-:Y:S01]  /*ce60*/  LEA R30, P0, R43.reuse, R14, 0x2 ;  /* 0x0000000e2b1e7211 */ /* 0x040fe200078010ff */
[----:B------:R-:W-:Y:S01]  /*ce70*/  STG.E desc[UR8][R38.64+0x4400], R77 ;  /* 0x0044004d26007986 */ /* 0x000fe2000c101908 */
[----:B-1----:R-:W-:Y:S01]  /*ce80*/  IADD3 R9, P3, PT, R32, R20, RZ ;  /* 0x0000001420097210 */ /* 0x002fe20007f7e0ff */
[----:B------:R-:W-:Y:S01]  /*ce90*/  IMAD.X R35, RZ, RZ, R35, P2 ;  /* 0x000000ffff237224 */ /* 0x000fe200010e0623 */
[----:B------:R-:W-:Y:S01]  /*cea0*/  LEA R34, P2, R42, R14, 0x2 ;  /* 0x0000000e2a227211 */ /* 0x000fe200078410ff */
[----:B------:R0:W-:Y:S01]  /*ceb0*/  STG.E desc[UR8][R10.64+0x4800], R79 ;  /* 0x0048004f0a007986 */ /* 0x0001e2000c101908 */
[----:B----4-:R-:W-:Y:S01]  /*cec0*/  IADD3 R29, P4, PT, R40, R20, RZ ;  /* 0x00000014281d7210 */ /* 0x010fe20007f9e0ff */
[----:B------:R-:W-:Y:S01]  /*ced0*/  IMAD.X R32, RZ, RZ, R33, P3 ;  /* 0x000000ffff207224 */ /* 0x000fe200018e0621 */
[----:B------:R-:W-:-:S02]  /*cee0*/  LEA.HI.X R31, R43, R15, R44, 0x2, P0 ;  /* 0x0000000f2b1f7211 */ /* 0x000fc400000f142c */
[CC--:B------:R-:W-:Y:S01]  /*cef0*/  LEA R8, P0, R9.reuse, R14.reuse, 0x2 ;  /* 0x0000000e09087211 */ /* 0x0c0fe200078010ff */
[----:B------:R-:W-:Y:S01]  /*cf00*/  IMAD.X R40, RZ, RZ, R41, P4 ;  /* 0x000000ffff287224 */ /* 0x000fe200020e0629 */
[-C--:B------:R-:W-:Y:S01]  /*cf10*/  LEA.HI.X R35, R42, R15.reuse, R35, 0x2, P2 ;  /* 0x0000000f2a237211 */ /* 0x080fe200010f1423 */
[----:B------:R1:W-:Y:S01]  /*cf20*/  STG.E desc[UR8][R30.64+0x4c00], R51 ;  /* 0x004c00331e007986 */ /* 0x0003e2000c101908 */
[----:B------:R-:W-:Y:S02]  /*cf30*/  LEA.HI.X R9, R9, R15, R32, 0x2, P0 ;  /* 0x0000000f09097211 */ /* 0x000fe400000f1420 */
[----:B------:R-:W-:Y:S01]  /*cf40*/  IADD3 R24, P0, PT, R24, 0x1700, RZ ;  /* 0x0000170018187810 */ /* 0x000fe20007f1e0ff */
[----:B------:R2:W-:Y:S01]  /*cf50*/  STG.E desc[UR8][R34.64+0x5000], R53 ;  /* 0x0050003522007986 */ /* 0x0005e2000c101908 */
[----:B0-----:R-:W-:-:S03]  /*cf60*/  LEA R10, P2, R29, R14, 0x2 ;  /* 0x0000000e1d0a7211 */ /* 0x001fc600078410ff */
[----:B------:R-:W-:Y:S01]  /*cf70*/  IMAD.X R23, RZ, RZ, R23, P0 ;  /* 0x000000ffff177224 */ /* 0x000fe200000e0617 */
[----:B------:R-:W-:Y:S01]  /*cf80*/  LEA.HI.X R11, R29, R15, R40, 0x2, P2 ;  /* 0x0000000f1d0b7211 */ /* 0x000fe200010f1428 */
[----:B------:R2:W-:Y:S01]  /*cf90*/  STG.E desc[UR8][R8.64+0x5400], R55 ;  /* 0x0054003708007986 */ /* 0x0005e2000c101908 */
[----:B------:R-:W-:-:S03]  /*cfa0*/  IADD3 R29, P2, PT, -R24, R3, RZ ;  /* 0x00000003181d7210 */ /* 0x000fc60007f5e1ff */
[----:B------:R2:W-:Y:S01]  /*cfb0*/  STG.E desc[UR8][R10.64+0x5800], R81 ;  /* 0x005800510a007986 */ /* 0x0005e2000c101908 */
[----:B------:R-:W-:Y:S01]  /*cfc0*/  BAR.SYNC.DEFER_BLOCKING 0x0 ;  /* 0x0000000000007b1d */ /* 0x000fe20000010000 */
[----:B-1----:R-:W-:Y:S01]  /*cfd0*/  IMAD.X R30, R0, 0x1, ~R23, P2 ;  /* 0x00000001001e7824 */ /* 0x002fe200010e0e17 */
[----:B------:R-:W-:Y:S02]  /*cfe0*/  ISETP.GT.U32.AND P0, PT, R29, 0x16ff, PT ;  /* 0x000016ff1d00780c */ /* 0x000fe40003f04070 */
[C---:B------:R-:W-:Y:S02]  /*cff0*/  @!P5 IADD3 R21, P2, PT, R27.reuse, R6, RZ ;  /* 0x000000061b15d210 */ /* 0x040fe40007f5e0ff */
[----:B------:R-:W-:Y:S02]  /*d000*/  ISETP.GT.AND.EX P0, PT, R30, RZ, PT, P0 ;  /* 0x000000ff1e00720c */ /* 0x000fe40003f04300 */
[----:B------:R-:W-:-:S11]  /*d010*/  @!P5 LEA.HI.X.SX32 R22, R27, R7, 0x1, P2 ;  /* 0x000000071b16d211 */ /* 0x000fd600010f0eff */
[----:B--2---:R-:W-:Y:S05]  /*d020*/  @P0 BRA `(.L_x_42) ;  /* 0xffffffc800e40947 */ /* 0x004fea000383ffff */
[----:B------:R-:W-:Y:S02]  /*d030*/  IMAD.MOV.U32 R25, RZ, RZ, R29 ;  /* 0x000000ffff197224 */ /* 0x000fe400078e001d */
[----:B------:R-:W-:-:S07]  /*d040*/  IMAD.MOV.U32 R26, RZ, RZ, R30 ;  /* 0x000000ffff1a7224 */ /* 0x000fce00078e001e */
.L_x_41:
[----:B------:R-:W-:-:S04]  /*d050*/  ISETP.GE.U32.AND P0, PT, R24, R3, PT ;  /* 0x000000031800720c */ /* 0x000fc80003f06070 */
[----:B------:R-:W-:-:S13]  /*d060*/  ISETP.GE.AND.EX P0, PT, R23, R0, PT, P0 ;  /* 0x000000001700720c */ /* 0x000fda0003f06300 */
[----:B------:R-:W-:Y:S05]  /*d070*/  @P0 BRA `(.L_x_43) ;  /* 0x0000004c00900947 */ /* 0x000fea0003800000 */
[----:B------:R-:W2:Y:S01]  /*d080*/  S2R R20, SR_TID.X ;  /* 0x0000000000147919 */ /* 0x000ea20000002100 */
[----:B------:R-:W-:-:S03]  /*d090*/  UMOV UR4, 0xffffffff ;  /* 0xffffffff00047882 */ /* 0x000fc60000000000 */
[----:B------:R-:W-:Y:S05]  /*d0a0*/  BRA.DIV UR4, `(.L_x_44) ;  /* 0x00000132048c7947 */ /* 0x000fea000b800000 */
[----:B------:R3:W4:Y:S02]  /*d0b0*/  SHFL.IDX PT, R7, R25, RZ, 0x1f ;  /* 0x00001fff19077589 */ /* 0x00072400000e0000 */
.L_x_192:
[C---:B--2---:R-:W-:Y:S01]  /*d0c0*/  VIADD R60, R20.reuse, 0x100 ;  /* 0x00000100143c7836 */ /* 0x044fe20000000000 */
[C---:B------:R-:W-:Y:S01]  /*d0d0*/  IADD3 R24, P0, PT, R20.reuse, R24, RZ ;  /* 0x0000001814187210 */ /* 0x040fe20007f1e0ff */
[C---:B------:R-:W-:Y:S01]  /*d0e0*/  VIADD R62, R20.reuse, 0x200 ;  /* 0x00000200143e7836 */ /* 0x040fe20000000000 */
[-C--:B----4-:R-:W-:Y:S01]  /*d0f0*/  ISETP.GE.AND P2, PT, R20, R7.reuse, PT ;  /* 0x000000071400720c */ /* 0x090fe20003f46270 */
[----:B------:R-:W-:Y:S01]  /*d100*/  IMAD.MOV.U32 R9, RZ, RZ, -0x1 ;  /* 0xffffffffff097424 */ /* 0x000fe200078e00ff */
[-C--:B------:R-:W-:Y:S01]  /*d110*/  ISETP.GE.AND P3, PT, R60, R7.reuse, PT ;  /* 0x000000073c00720c */ /* 0x080fe20003f66270 */
[----:B------:R-:W-:Y:S01]  /*d120*/  IMAD.X R23, RZ, RZ, R23, P0 ;  /* 0x000000ffff177224 */ /* 0x000fe200000e0617 */
[----:B------:R-:W-:Y:S01]  /*d130*/  ISETP.GE.AND P4, PT, R62, R7, PT ;  /* 0x000000073e00720c */ /* 0x000fe20003f86270 */
[----:B------:R-:W-:Y:S01]  /*d140*/  IMAD.MOV.U32 R11, RZ, RZ, -0x1 ;  /* 0xffffffffff0b7424 */ /* 0x000fe200078e00ff */
[----:B------:R-:W-:Y:S01]  /*d150*/  LEA R4, P0, R24, R19, 0x2 ;  /* 0x0000001318047211 */ /* 0x000fe200078010ff */
[C---:B------:R-:W-:Y:S01]  /*d160*/  VIADD R64, R20.reuse, 0x300 ;  /* 0x0000030014407836 */ /* 0x040fe20000000000 */
[C---:B------:R-:W-:Y:S01]  /*d170*/  LOP3.LUT R58, R20.reuse, 0x400, RZ, 0xfc, !PT ;  /* 0x00000400143a7812 */ /* 0x040fe200078efcff */
[----:B------:R-:W-:Y:S01]  /*d180*/  VIADD R68, R20, 0x500 ;  /* 0x0000050014447836 */ /* 0x000fe20000000000 */
[----:B01----:R-:W-:Y:S01]  /*d190*/  LEA.HI.X R5, R24, R18, R23, 0x2, P0 ;  /* 0x0000001218057211 */ /* 0x003fe200000f1417 */
[----:B------:R-:W-:Y:S01]  /*d1a0*/  IMAD.MOV.U32 R23, RZ, RZ, -0x1 ;  /* 0xffffffffff177424 */ /* 0x000fe200078e00ff */
[-C--:B------:R-:W-:Y:S01]  /*d1b0*/  ISETP.GE.AND P6, PT, R64, R7.reuse, PT ;  /* 0x000000074000720c */ /* 0x080fe20003fc6270 */
[----:B------:R-:W-:Y:S01]  /*d1c0*/  VIADD R66, R20, 0x600 ;  /* 0x0000060014427836 */ /* 0x000fe20000000000 */
[-C--:B------:R-:W-:Y:S01]  /*d1d0*/  ISETP.GE.AND P0, PT, R58, R7.reuse, PT ;  /* 0x000000073a00720c */ /* 0x080fe20003f06270 */
[----:B------:R-:W-:Y:S01]  /*d1e0*/  VIADD R56, R20, 0x700 ;  /* 0x0000070014387836 */ /* 0x000fe20000000000 */
[----:B------:R-:W2:Y:S01]  /*d1f0*/  @!P2 LDG.E R9, desc[UR8][R4.64] ;  /* 0x000000080409a981 */ /* 0x000ea2000c1e1900 */
[-C--:B------:R-:W-:Y:S01]  /*d200*/  ISETP.GE.AND P2, PT, R68, R7.reuse, PT ;  /* 0x000000074400720c */ /* 0x080fe20003f46270 */
[----:B------:R-:W-:Y:S01]  /*d210*/  IMAD.MOV.U32 R27, RZ, RZ, -0x1 ;  /* 0xffffffffff1b7424 */ /* 0x000fe200078e00ff */
[----:B------:R-:W-:Y:S01]  /*d220*/  LOP3.LUT R54, R20, 0x800, RZ, 0xfc, !PT ;  /* 0x0000080014367812 */ /* 0x000fe200078efcff */
[----:B------:R-:W4:Y:S01]  /*d230*/  @!P3 LDG.E R11, desc[UR8][R4.64+0x400] ;  /* 0x00040008040bb981 */ /* 0x000f22000c1e1900 */
[-C--:B------:R-:W-:Y:S01]  /*d240*/  ISETP.GE.AND P3, PT, R66, R7.reuse, PT ;  /* 0x000000074200720c */ /* 0x080fe20003f66270 */
[----:B------:R-:W-:Y:S01]  /*d250*/  IMAD.MOV.U32 R29, RZ, RZ, -0x1 ;  /* 0xffffffffff1d7424 */ /* 0x000fe200078e00ff */
[----:B------:R-:W-:Y:S01]  /*d260*/  LOP3.LUT R46, R20, 0xc00, RZ, 0xfc, !PT ;  /* 0x00000c00142e7812 */ /* 0x000fe200078efcff */
[----:B------:R-:W5:Y:S01]  /*d270*/  @!P4 LDG.E R23, desc[UR8][R4.64+0x800] ;  /* 0x000800080417c981 */ /* 0x000f62000c1e1900 */
[----:B------:R-:W-:Y:S01]  /*d280*/  ISETP.GE.AND P4, PT, R56, R7, PT ;  /* 0x000000073800720c */ /* 0x000fe20003f86270 */
[----:B------:R-:W-:-:S02]  /*d290*/  IMAD.MOV.U32 R31, RZ, RZ, -0x1 ;  /* 0xffffffffff1f7424 */ /* 0x000fc400078e00ff */
[----:B------:R-:W-:Y:S01]  /*d2a0*/  IMAD.MOV.U32 R33, RZ, RZ, -0x1 ;  /* 0xffffffffff217424 */ /* 0x000fe200078e00ff */
[----:B------:R-:W3:Y:S01]  /*d2b0*/  @!P6 LDG.E R27, desc[UR8][R4.64+0xc00] ;  /* 0x000c0008041be981 */ /* 0x000ee2000c1e1900 */
[----:B------:R-:W-:Y:S02]  /*d2c0*/  IMAD.MOV.U32 R35, RZ, RZ, -0x1 ;  /* 0xffffffffff237424 */ /* 0x000fe400078e00ff */
[C---:B------:R-:W-:Y:S01]  /*d2d0*/  VIADD R52, R20.reuse, 0x900 ;  /* 0x0000090014347836 */ /* 0x040fe20000000000 */
[----:B------:R-:W3:Y:S01]  /*d2e0*/  @!P0 LDG.E R29, desc[UR8][R4.64+0x1000] ;  /* 0x00100008041d8981 */ /* 0x000ee2000c1e1900 */
[C---:B------:R-:W-:Y:S02]  /*d2f0*/  VIADD R50, R20.reuse, 0xa00 ;  /* 0x00000a0014327836 */ /* 0x040fe40000000000 */
[----:B------:R-:W-:Y:S01]  /*d300*/  VIADD R48, R20, 0xb00 ;  /* 0x00000b0014307836 */ /* 0x000fe20000000000 */
[----:B------:R-:W3:Y:S01]  /*d310*/  @!P2 LDG.E R31, desc[UR8][R4.64+0x1400] ;  /* 0x00140008041fa981 */ /* 0x000ee2000c1e1900 */
[-C--:B------:R-:W-:Y:S01]  /*d320*/  ISETP.GE.AND P6, PT, R54, R7.reuse, PT ;  /* 0x000000073600720c */ /* 0x080fe20003fc6270 */
[----:B------:R-:W-:Y:S01]  /*d330*/  IMAD.MOV.U32 R37, RZ, RZ, -0x1 ;  /* 0xffffffffff257424 */ /* 0x000fe200078e00ff */
[-C--:B------:R-:W-:Y:S01]  /*d340*/  ISETP.GE.AND P0, PT, R52, R7.reuse, PT ;  /* 0x000000073400720c */ /* 0x080fe20003f06270 */
[----:B------:R-:W3:Y:S01]  /*d350*/  @!P3 LDG.E R33, desc[UR8][R4.64+0x1800] ;  /* 0x001800080421b981 */ /* 0x000ee2000c1e1900 */
[-C--:B------:R-:W-:Y:S01]  /*d360*/  ISETP.GE.AND P2, PT, R50, R7.reuse, PT ;  /* 0x000000073200720c */ /* 0x080fe20003f46270 */
[----:B------:R-:W-:Y:S01]  /*d370*/  IMAD.MOV.U32 R39, RZ, RZ, -0x1 ;  /* 0xffffffffff277424 */ /* 0x000fe200078e00ff */
[-C--:B------:R-:W-:Y:S01]  /*d380*/  ISETP.GE.AND P3, PT, R48, R7.reuse, PT ;  /* 0x000000073000720c */ /* 0x080fe20003f66270 */
[----:B------:R-:W3:Y:S01]  /*d390*/  @!P4 LDG.E R35, desc[UR8][R4.64+0x1c00] ;  /* 0x001c00080423c981 */ /* 0x000ee2000c1e1900 */
[----:B------:R-:W-:Y:S01]  /*d3a0*/  ISETP.GE.AND P4, PT, R46, R7, PT ;  /* 0x000000072e00720c */ /* 0x000fe20003f86270 */
[----:B------:R-:W-:-:S02]  /*d3b0*/  IMAD.MOV.U32 R41, RZ, RZ, -0x1 ;  /* 0xffffffffff297424 */ /* 0x000fc400078e00ff */
[----:B------:R-:W-:Y:S02]  /*d3c0*/  IMAD.MOV.U32 R43, RZ, RZ, -0x1 ;  /* 0xffffffffff2b7424 */ /* 0x000fe400078e00ff */
[----:B------:R-:W-:Y:S01]  /*d3d0*/  IMAD.MOV.U32 R45, RZ, RZ, -0x1 ;  /* 0xffffffffff2d7424 */ /* 0x000fe200078e00ff */
[C---:B------:R-:W-:Y:S01]  /*d3e0*/  LOP3.LUT R38, R20.reuse, 0x1000, RZ, 0xfc, !PT ;  /* 0x0000100014267812 */ /* 0x040fe200078efcff */
[C---:B------:R-:W-:Y:S01]  /*d3f0*/  VIADD R44, R20.reuse, 0xd00 ;  /* 0x00000d00142c7836 */ /* 0x040fe20000000000 */
[----:B------:R-:W3:Y:S01]  /*d400*/  @!P6 LDG.E R37, desc[UR8][R4.64+0x2000] ;  /* 0x002000080425e981 */ /* 0x000ee2000c1e1900 */
[C---:B------:R-:W-:Y:S02]  /*d410*/  VIADD R42, R20.reuse, 0xe00 ;  /* 0x00000e00142a7836 */ /* 0x040fe40000000000 */
[C---:B------:R-:W-:Y:S01]  /*d420*/  VIADD R40, R20.reuse, 0xf00 ;  /* 0x00000f0014287836 */ /* 0x040fe20000000000 */
[----:B------:R-:W3:Y:S01]  /*d430*/  @!P0 LDG.E R39, desc[UR8][R4.64+0x2400] ;  /* 0x0024000804278981 */ /* 0x000ee2000c1e1900 */
[----:B------:R-:W-:Y:S01]  /*d440*/  VIADD R36, R20, 0x1100 ;  /* 0x0000110014247836 */ /* 0x000fe20000000000 */
[-C--:B------:R-:W-:Y:S01]  /*d450*/  ISETP.GE.AND P6, PT, R44, R7.reuse, PT ;  /* 0x000000072c00720c */ /* 0x080fe20003fc6270 */
[----:B------:R-:W-:Y:S01]  /*d460*/  IMAD.MOV.U32 R47, RZ, RZ, -0x1 ;  /* 0xffffffffff2f7424 */ /* 0x000fe200078e00ff */
[----:B------:R-:W3:Y:S01]  /*d470*/  @!P2 LDG.E R41, desc[UR8][R4.64+0x2800] ;  /* 0x002800080429a981 */ /* 0x000ee2000c1e1900 */
[----:B------:R-:W-:-:S02]  /*d480*/  ISETP.GE.AND P0, PT, R42, R7, PT ;  /* 0x000000072a00720c */ /* 0x000fc40003f06270 */
[-C--:B------:R-:W-:Y:S01]  /*d490*/  ISETP.GE.AND P2, PT, R40, R7.reuse, PT ;  /* 0x000000072800720c */ /* 0x080fe20003f46270 */
[----:B------:R-:W3:Y:S01]  /*d4a0*/  @!P3 LDG.E R43, desc[UR8][R4.64+0x2c00] ;  /* 0x002c0008042bb981 */ /* 0x000ee2000c1e1900 */
[----:B------:R-:W-:-:S03]  /*d4b0*/  ISETP.GE.AND P3, PT, R38, R7, PT ;  /* 0x000000072600720c */ /* 0x000fc60003f66270 */
[----:B------:R-:W3:Y:S01]  /*d4c0*/  @!P4 LDG.E R45, desc[UR8][R4.64+0x3000] ;  /* 0x00300008042dc981 */ /* 0x000ee2000c1e1900 */
[----:B------:R-:W-:Y:S01]  /*d4d0*/  ISETP.GE.AND P4, PT, R36, R7, PT ;  /* 0x000000072400720c */ /* 0x000fe20003f86270 */
[----:B------:R-:W-:Y:S02]  /*d4e0*/  IMAD.MOV.U32 R49, RZ, RZ, -0x1 ;  /* 0xffffffffff317424 */ /* 0x000fe400078e00ff */
[----:B------:R-:W-:Y:S02]  /*d4f0*/  IMAD.MOV.U32 R51, RZ, RZ, -0x1 ;  /* 0xffffffffff337424 */ /* 0x000fe400078e00ff */
[----:B------:R-:W-:Y:S02]  /*d500*/  IMAD.MOV.U32 R53, RZ, RZ, -0x1 ;  /* 0xffffffffff357424 */ /* 0x000fe400078e00ff */
[----:B------:R-:W-:Y:S01]  /*d510*/  IMAD.MOV.U32 R55, RZ, RZ, -0x1 ;  /* 0xffffffffff377424 */ /* 0x000fe200078e00ff */
[C---:B------:R-:W-:Y:S01]  /*d520*/  LOP3.LUT R30, R20.reuse, 0x1400, RZ, 0xfc, !PT ;  /* 0x00001400141e7812 */ /* 0x040fe200078efcff */
[C---:B------:R-:W-:Y:S01]  /*d530*/  VIADD R34, R20.reuse, 0x1200 ;  /* 0x0000120014227836 */ /* 0x040fe20000000000 */
[----:B------:R-:W3:Y:S01]  /*d540*/  @!P6 LDG.E R47, desc[UR8][R4.64+0x3400] ;  /* 0x00340008042fe981 */ /* 0x000ee2000c1e1900 */
[----:B------:R-:W-:-:S02]  /*d550*/  VIADD R32, R20, 0x1300 ;  /* 0x0000130014207836 */ /* 0x000fc40000000000 */
[C---:B------:R-:W-:Y:S01]  /*d560*/  VIADD R28, R20.reuse, 0x1500 ;  /* 0x00001500141c7836 */ /* 0x040fe20000000000 */
[----:B------:R-:W3:Y:S01]  /*d570*/  @!P0 LDG.E R49, desc[UR8][R4.64+0x3800] ;  /* 0x0038000804318981 */ /* 0x000ee2000c1e1900 */
[----:B------:R-:W-:Y:S01]  /*d580*/  VIADD R24, R20, 0x1600 ;  /* 0x0000160014187836 */ /* 0x000fe20000000000 */
[-C--:B------:R-:W-:Y:S02]  /*d590*/  ISETP.GE.AND P6, PT, R34, R7.reuse, PT ;  /* 0x000000072200720c */ /* 0x080fe40003fc6270 */
[----:B------:R-:W3:Y:S01]  /*d5a0*/  @!P2 LDG.E R51, desc[UR8][R4.64+0x3c00] ;  /* 0x003c00080433a981 */ /* 0x000ee2000c1e1900 */
[-C--:B------:R-:W-:Y:S02]  /*d5b0*/  ISETP.GE.AND P0, PT, R32, R7.reuse, PT ;  /* 0x000000072000720c */ /* 0x080fe40003f06270 */
        /* <DEDUP_REMOVED lines=9> */
[----:B------:R-:W3:Y:S01]  /*d650*/  @!P6 LDG.E R7, desc[UR8][R4.64+0x4800] ;  /* 0x004800080407e981 */ /* 0x000ee2000c1e1900 */
[----:B------:R-:W-:-:S03]  /*d660*/  IMAD.MOV.U32 R63, RZ, RZ, -0x1 ;  /* 0xffffffffff3f7424 */ /* 0x000fc600078e00ff */
[----:B------:R-:W3:Y:S04]  /*d670*/  @!P0 LDG.E R57, desc[UR8][R4.64+0x4c00] ;  /* 0x004c000804398981 */ /* 0x000ee8000c1e1900 */
[----:B------:R-:W3:Y:S04]  /*d680*/  @!P2 LDG.E R59, desc[UR8][R4.64+0x5000] ;  /* 0x00500008043ba981 */ /* 0x000ee8000c1e1900 */
[----:B------:R-:W3:Y:S04]  /*d690*/  @!P3 LDG.E R61, desc[UR8][R4.64+0x5400] ;  /* 0x00540008043db981 */ /* 0x000ee8000c1e1900 */
[----:B------:R-:W3:Y:S01]  /*d6a0*/  @!P4 LDG.E R63, desc[UR8][R4.64+0x5800] ;  /* 0x00580008043fc981 */ /* 0x000ee2000c1e1900 */
[----:B------:R-:W0:Y:S01]  /*d6b0*/  S2R R6, SR_CgaCtaId ;  /* 0x0000000000067919 */ /* 0x000e220000008800 */
[----:B------:R-:W-:Y:S01]  /*d6c0*/  MOV R19, 0x400 ;  /* 0x0000040000137802 */ /* 0x000fe20000000f00 */
[----:B------:R-:W-:-:S03]  /*d6d0*/  UMOV UR4, 0xffffffff ;  /* 0xffffffff00047882 */ /* 0x000fc60000000000 */
[----:B0-----:R-:W-:-:S05]  /*d6e0*/  LEA R19, R6, R19, 0x18 ;  /* 0x0000001306137211 */ /* 0x001fca00078ec0ff */
[----:B------:R-:W-:-:S05]  /*d6f0*/  IMAD R18, R20, 0x4, R19 ;  /* 0x0000000414127824 */ /* 0x000fca00078e0213 */
[----:B--2---:R0:W-:Y:S04]  /*d700*/  STS [R18], R9 ;  /* 0x0000000912007388 */ /* 0x0041e80000000800 */
[----:B----4-:R0:W-:Y:S04]  /*d710*/  STS [R18+0x400], R11 ;  /* 0x0004000b12007388 */ /* 0x0101e80000000800 */
[----:B-----5:R0:W-:Y:S04]  /*d720*/  STS [R18+0x800], R23 ;  /* 0x0008001712007388 */ /* 0x0201e80000000800 */
[----:B---3--:R0:W-:Y:S04]  /*d730*/  STS [R18+0xc00], R27 ;  /* 0x000c001b12007388 */ /* 0x0081e80000000800 */
[----:B------:R0:W-:Y:S04]  /*d740*/  STS [R18+0x1000], R29 ;  /* 0x0010001d12007388 */ /* 0x0001e80000000800 */
        /* <DEDUP_REMOVED lines=17> */
[----:B------:R0:W-:Y:S01]  /*d860*/  STS [R18+0x5800], R63 ;  /* 0x0058003f12007388 */ /* 0x0001e20000000800 */
[----:B------:R-:W-:Y:S05]  /*d870*/  BRA.DIV UR4, `(.L_x_45) ;  /* 0x0000012a04bc7947 */ /* 0x000fea000b800000 */
.L_x_195:
[----:B------:R-:W-:Y:S05]  /*d880*/  WARPSYNC.ALL ;  /* 0x0000000000007948 */ /* 0x000fea0003800000 */
[----:B------:R-:W-:Y:S01]  /*d890*/  BAR.SYNC.DEFER_BLOCKING 0x0 ;  /* 0x0000000000007b1d */ /* 0x000fe20000010000 */
[C-C-:B------:R-:W-:Y:S01]  /*d8a0*/  IMAD R6, R20.reuse, 0x54, R17.reuse ;  /* 0x0000005414067824 */ /* 0x140fe200078e0211 */
[----:B------:R-:W-:Y:S01]  /*d8b0*/  UBMSK UR6, URZ, 0x6 ;  /* 0x00000006ff06789b */ /* 0x000fe20008000000 */
[----:B------:R-:W-:Y:S01]  /*d8c0*/  IMAD R149, R20, 0x7c, R17 ;  /* 0x0000007c14957824 */ /* 0x000fe200078e0211 */
[C---:B------:R-:W-:Y:S02]  /*d8d0*/  ISETP.NE.AND P2, PT, R13.reuse, 0x1f, PT ;  /* 0x0000001f0d00780c */ /* 0x040fe40003f45270 */
[----:B------:R-:W-:Y:S01]  /*d8e0*/  ISETP.NE.AND P3, PT, R13, RZ, PT ;  /* 0x000000ff0d00720c */ /* 0x000fe20003f65270 */
[----:B------:R-:W-:Y:S01]  /*d8f0*/  BSSY.RECONVERGENT B1, `(.L_x_46) ;  /* 0x000023f000017945 */ /* 0x000fe20003800200 */
[----:B------:R-:W-:-:S02]  /*d900*/  ISETP.GT.U32.AND P6, PT, R25, R60, PT ;  /* 0x0000003c1900720c */ /* 0x000fc40003fc4070 */
[----:B------:R-:W-:Y:S02]  /*d910*/  ISETP.GT.U32.OR P4, PT, R20, 0x1f, P3 ;  /* 0x0000001f1400780c */ /* 0x000fe40001f84470 */
[----:B------:R-:W-:Y:S01]  /*d920*/  ISETP.GT.AND.EX P6, PT, R26, RZ, PT, P6 ;  /* 0x000000ff1a00720c */ /* 0x000fe20003fc4360 */
[----:B------:R-:W1:Y:S04]  /*d930*/  LDS R65, [R6] ;  /* 0x0000000006417984 */ /* 0x000e680000000800 */
[----:B0-----:R-:W0:Y:S04]  /*d940*/  LDS R63, [R6+0x4] ;  /* 0x00000400063f7984 */ /* 0x001e280000000800 */
[----:B------:R-:W2:Y:S04]  /*d950*/  LDS R61, [R6+0x8] ;  /* 0x00000800063d7984 */ /* 0x000ea80000000800 */
[----:B------:R-:W-:Y:S04]  /*d960*/  LDS R59, [R6+0xc] ;  /* 0x00000c00063b7984 */ /* 0x000fe80000000800 */
[----:B------:R-:W-:Y:S04]  /*d970*/  LDS R57, [R6+0x10] ;  /* 0x0000100006397984 */ /* 0x000fe80000000800 */
[----:B------:R-:W-:Y:S04]  /*d980*/  LDS R55, [R6+0x14] ;  /* 0x0000140006377984 */ /* 0x000fe80000000800 */
[----:B------:R-:W-:Y:S04]  /*d990*/  LDS R53, [R6+0x18] ;  /* 0x0000180006357984 */ /* 0x000fe80000000800 */
[----:B------:R-:W-:Y:S04]  /*d9a0*/  LDS R51, [R6+0x1c] ;  /* 0x00001c0006337984 */ /* 0x000fe80000000800 */
[----:B------:R-:W-:Y:S04]  /*d9b0*/  LDS R49, [R6+0x20] ;  /* 0x0000200006317984 */ /* 0x000fe80000000800 */
[----:B------:R-:W-:Y:S04]  /*d9c0*/  LDS R47, [R6+0x24] ;  /* 0x00002400062f7984 */ /* 0x000fe80000000800 */
[----:B------:R-:W-:Y:S01]  /*d9d0*/  LDS R45, [R6+0x28] ;  /* 0x00002800062d7984 */ /* 0x000fe20000000800 */
[----:B-1----:R-:W-:-:S03]  /*d9e0*/  LOP3.LUT R4, R65, UR6, RZ, 0xc0, !PT ;  /* 0x0000000641047c12 */ /* 0x002fc6000f8ec0ff */
        /* <DEDUP_REMOVED lines=9> */
[----:B0-----:R-:W-:Y:S01]  /*da80*/  LOP3.LUT R4, R63, UR6, RZ, 0xc0, !PT ;  /* 0x000000063f047c12 */ /* 0x001fe2000f8ec0ff */
[----:B------:R-:W-:Y:S04]  /*da90*/  LDS R35, [R6+0x3c] ;  /* 0x00003c0006237984 */ /* 0x000fe80000000800 */
[----:B------:R-:W-:Y:S01]  /*daa0*/  LDS R33, [R6+0x40] ;  /* 0x0000400006217984 */ /* 0x000fe20000000800 */
[----:B------:R-:W-:Y:S01]  /*dab0*/  IMAD.SHL.U32 R5, R4, 0x400, RZ ;  /* 0x0000040004057824 */ /* 0x000fe200078e00ff */
[----:B------:R-:W-:-:S02]  /*dac0*/  SHF.R.U32.HI R4, RZ, 0x4, R4 ;  /* 0x00000004ff047819 */ /* 0x000fc40000011604 */
[----:B------:R-:W-:Y:S02]  /*dad0*/  LDS R31, [R6+0x44] ;  /* 0x00004400061f7984 */ /* 0x000fe40000000800 */
[----:B------:R-:W-:Y:S02]  /*dae0*/  LOP3.LUT R5, R5, 0x7c00, RZ, 0xc0, !PT ;  /* 0x00007c0005057812 */ /* 0x000fe400078ec0ff */
[----:B------:R-:W-:Y:S01]  /*daf0*/  LDS R29, [R6+0x48] ;  /* 0x00004800061d7984 */ /* 0x000fe20000000800 */
[----:B------:R-:W-:-:S03]  /*db00*/  LOP3.LUT R73, R4, 0xffffffe, RZ, 0xc0, !PT ;  /* 0x0ffffffe04497812 */ /* 0x000fc600078ec0ff */
[----:B------:R-:W-:Y:S01]  /*db10*/  LDS R27, [R6+0x4c] ;  /* 0x00004c00061b7984 */ /* 0x000fe20000000800 */
[----:B------:R-:W-:Y:S02]  /*db20*/  IADD3 R73, PT, PT, R73, R18, R5 ;  /* 0x0000001249497210 */ /* 0x000fe40007ffe005 */
[----:B--2---:R-:W-:Y:S01]  /*db30*/  LOP3.LUT R5, R61, UR6, RZ, 0xc0, !PT ;  /* 0x000000063d057c12 */ /* 0x004fe2000f8ec0ff */
[----:B------:R-:W-:Y:S04]  /*db40*/  LDS R23, [R6+0x50] ;  /* 0x0000500006177984 */ /* 0x000fe80000000800 */
[----:B------:R-:W-:Y:S04]  /*db50*/  LDS R69, [R6+0x54] ;  /* 0x0000540006457984 */ /* 0x000fe80000000800 */
[----:B------:R0:W-:Y:S01]  /*db60*/  LDS R67, [R6+0x58] ;  /* 0x0000580006437984 */ /* 0x0001e20000000800 */
[----:B------:R-:W-:Y:S01]  /*db70*/  BAR.SYNC.DEFER_BLOCKING 0x0 ;  /* 0x0000000000007b1d */ /* 0x000fe20000010000 */
[----:B0-----:R-:W-:Y:S01]  /*db80*/  IMAD.SHL.U32 R6, R5, 0x400, RZ ;  /* 0x0000040005067824 */ /* 0x001fe200078e00ff */
[----:B------:R-:W-:-:S04]  /*db90*/  SHF.R.U32.HI R5, RZ, 0x4, R5 ;  /* 0x00000004ff057819 */ /* 0x000fc80000011605 */
[----:B------:R-:W-:Y:S02]  /*dba0*/  LOP3.LUT R75, R6, 0x7c00, RZ, 0xc0, !PT ;  /* 0x00007c00064b7812 */ /* 0x000fe400078ec0ff */
[----:B------:R-:W-:-:S04]  /*dbb0*/  LOP3.LUT R5, R5, 0xffffffe, RZ, 0xc0, !PT ;  /* 0x0ffffffe05057812 */ /* 0x000fc800078ec0ff */
[----:B------:R-:W-:Y:S01]  /*dbc0*/  IADD3 R75, PT, PT, R5, R18, R75 ;  /* 0x00000012054b7210 */ /* 0x000fe20007ffe04b */
        /* <DEDUP_REMOVED lines=36> */
[----:B------:R-:W1:Y:S01]  /*de10*/  LDS.U16 R72, [R73] ;  /* 0x0000000049487984 */ /* 0x000e620000000400 */
[----:B0-----:R-:W-:-:S05]  /*de20*/  LOP3.LUT R4, R59, UR6, RZ, 0xc0, !PT ;  /* 0x000000063b047c12 */ /* 0x001fca000f8ec0ff */
[----:B------:R-:W-:Y:S01]  /*de30*/  IMAD.SHL.U32 R5, R4, 0x400, RZ ;  /* 0x0000040004057824 */ /* 0x000fe200078e00ff */
[----:B------:R-:W-:-:S04]  /*de40*/  SHF.R.U32.HI R4, RZ, 0x4, R4 ;  /* 0x00000004ff047819 */ /* 0x000fc80000011604 */
[----:B------:R-:W-:Y:S02]  /*de50*/  LOP3.LUT R5, R5, 0x7c00, RZ, 0xc0, !PT ;  /* 0x00007c0005057812 */ /* 0x000fe400078ec0ff */
[----:B------:R-:W-:-:S04]  /*de60*/  LOP3.LUT R77, R4, 0xffffffe, RZ, 0xc0, !PT ;  /* 0x0ffffffe044d7812 */ /* 0x000fc800078ec0ff */
[----:B------:R-:W-:Y:S02]  /*de70*/  IADD3 R77, PT, PT, R77, R18, R5 ;  /* 0x000000124d4d7210 */ /* 0x000fe40007ffe005 */
[----:B------:R-:W-:Y:S01]  /*de80*/  LOP3.LUT R5, R57, UR6, RZ, 0xc0, !PT ;  /* 0x0000000639057c12 */ /* 0x000fe2000f8ec0ff */
[----:B-1----:R-:W-:-:S05]  /*de90*/  VIADD R6, R72, 0x1 ;  /* 0x0000000148067836 */ /* 0x002fca0000000000 */
[----:B------:R0:W-:Y:S04]  /*dea0*/  STS.U16 [R73], R6 ;  /* 0x0000000649007388 */ /* 0x0001e80000000400 */
[----:B------:R-:W1:Y:S01]  /*deb0*/  LDS.U16 R74, [R75] ;  /* 0x000000004b4a7984 */ /* 0x000e620000000400 */
[----:B0-----:R-:W-:Y:S01]  /*dec0*/  IMAD.SHL.U32 R6, R5, 0x400, RZ ;  /* 0x0000040005067824 */ /* 0x001fe200078e00ff */
[----:B------:R-:W-:-:S04]  /*ded0*/  SHF.R.U32.HI R5, RZ, 0x4, R5 ;  /* 0x00000004ff057819 */ /* 0x000fc80000011605 */
[----:B------:R-:W-:Y:S02]  /*dee0*/  LOP3.LUT R79, R6, 0x7c00, RZ, 0xc0, !PT ;  /* 0x00007c00064f7812 */ /* 0x000fe400078ec0ff */
[----:B------:R-:W-:-:S04]  /*def0*/  LOP3.LUT R5, R5, 0xffffffe, RZ, 0xc0, !PT ;  /* 0x0ffffffe05057812 */ /* 0x000fc800078ec0ff */
[----:B------:R-:W-:Y:S01]  /*df00*/  IADD3 R79, PT, PT, R5, R18, R79 ;  /* 0x00000012054f7210 */ /* 0x000fe20007ffe04f */
[----:B-1----:R-:W-:-:S05]  /*df10*/  VIADD R4, R74, 0x1 ;  /* 0x000000014a047836 */ /* 0x002fca0000000000 */
        /* <DEDUP_REMOVED lines=226> */
[----:B-1----:R-:W-:Y:S01]  /*ed40*/  IMAD.IADD R141, R6, 0x1, R119 ;  /* 0x00000001068d7824 */ /* 0x002fe200078e0277 */
[----:B------:R-:W-:-:S03]  /*ed50*/  @!P2 SHF.R.U32.HI R6, RZ, 0x3, R20 ;  /* 0x00000003ff06a819 */ /* 0x000fc60000011614 */
[----:B--2---:R-:W-:Y:S01]  /*ed60*/  IMAD.IADD R144, R8, 0x1, R141 ;  /* 0x0000000108907824 */ /* 0x004fe200078e028d */
[----:B------:R-:W-:-:S03]  /*ed70*/  @!P2 LOP3.LUT R6, R6, 0x7c, RZ, 0xc0, !PT ;  /* 0x0000007c0606a812 */ /* 0x000fc600078ec0ff */
[----:B---3--:R-:W-:Y:S02]  /*ed80*/  IMAD.IADD R146, R9, 0x1, R144 ;  /* 0x0000000109927824 */ /* 0x008fe400078e0290 */
[----:B------:R-:W-:Y:S02]  /*ed90*/  @!P2 IMAD.IADD R154, R19, 0x1, R6 ;  /* 0x00000001139aa824 */ /* 0x000fe400078e0206 */
[----:B----4-:R-:W-:-:S04]  /*eda0*/  IMAD.IADD R143, R5, 0x1, R146 ;  /* 0x00000001058f7824 */ /* 0x010fc800078e0292 */
[----:B-----5:R-:W-:-:S04]  /*edb0*/  IMAD.IADD R148, R10, 0x1, R143 ;  /* 0x000000010a947824 */ /* 0x020fc800078e028f */
        /* <DEDUP_REMOVED lines=16> */
[----:B------:R-:W-:Y:S01]  /*eec0*/  @!P2 STS [R154+0x8400], R147 ;  /* 0x008400939a00a388 */ /* 0x000fe20000000800 */
[----:B------:R-:W-:Y:S01]  /*eed0*/  BAR.SYNC.DEFER_BLOCKING 0x0 ;  /* 0x0000000000007b1d */ /* 0x000fe20000010000 */
[----:B------:R-:W-:-:S05]  /*eee0*/  ISETP.NE.AND P2, PT, R16, 0x5, PT ;  /* 0x000000051000780c */ /* 0x000fca0003f45270 */
[----:B------:R-:W0:Y:S04]  /*eef0*/  LDS.128 R4, [R19+0x8400] ;  /* 0x0084000013047984 */ /* 0x000e280000000c00 */
[----:B------:R-:W1:Y:S01]  /*ef00*/  LDS.128 R8, [R19+0x8410] ;  /* 0x0084100013087984 */ /* 0x000e620000000c00 */
[----:B0-----:R-:W-:-:S04]  /*ef10*/  IMAD.IADD R5, R4, 0x1, R5 ;  /* 0x0000000104057824 */ /* 0x001fc800078e0205 */
[----:B------:R-:W-:Y:S01]  /*ef20*/  IMAD.IADD R6, R6, 0x1, R5 ;  /* 0x0000000106067824 */ /* 0x000fe200078e0205 */
[----:B------:R-:W-:Y:S02]  /*ef30*/  SEL R4, R5, R4, !P0 ;  /* 0x0000000405047207 */ /* 0x000fe40004000000 */
[----:B------:R-:W-:Y:S01]  /*ef40*/  ISETP.NE.AND P0, PT, R16, 0x3, PT ;  /* 0x000000031000780c */ /* 0x000fe20003f05270 */
[----:B------:R-:W-:Y:S01]  /*ef50*/  IMAD.IADD R7, R7, 0x1, R6 ;  /* 0x0000000107077824 */ /* 0x000fe200078e0206 */
[----:B------:R-:W-:Y:S02]  /*ef60*/  SEL R5, R118, RZ, P3 ;  /* 0x000000ff76057207 */ /* 0x000fe40001800000 */
[----:B------:R-:W-:Y:S01]  /*ef70*/  SEL R4, R6, R4, !P0 ;  /* 0x0000000406047207 */ /* 0x000fe20004000000 */
[----:B-1----:R-:W-:Y:S01]  /*ef80*/  IMAD.IADD R8, R7, 0x1, R8 ;  /* 0x0000000107087824 */ /* 0x002fe200078e0208 */
[----:B------:R-:W-:Y:S01]  /*ef90*/  ISETP.NE.AND P0, PT, R16, 0x4, PT ;  /* 0x000000041000780c */ /* 0x000fe20003f05270 */
[----:B------:R-:W-:Y:S01]  /*efa0*/  @!P5 IMAD.SHL.U32 R6, R20, 0x400, RZ ;  /* 0x000004001406d824 */ /* 0x000fe200078e00ff */
[----:B------:R-:W-:Y:S01]  /*efb0*/  ISETP.GT.U32.AND P3, PT, R25, R68, PT ;  /* 0x000000441900720c */ /* 0x000fe20003f64070 */
[----:B------:R-:W-:Y:S01]  /*efc0*/  IMAD.IADD R9, R9, 0x1, R8 ;  /* 0x0000000109097824 */ /* 0x000fe200078e0208 */
[----:B------:R-:W-:-:S02]  /*efd0*/  SEL R4, R7, R4, !P0 ;  /* 0x0000000407047207 */ /* 0x000fc40004000000 */
[----:B------:R-:W-:Y:S01]  /*efe0*/  ISETP.NE.AND P0, PT, R16, 0x6, PT ;  /* 0x000000061000780c */ /* 0x000fe20003f05270 */
[----:B------:R-:W-:Y:S01]  /*eff0*/  IMAD.IADD R10, R10, 0x1, R9 ;  /* 0x000000010a0a7824 */ /* 0x000fe200078e0209 */
[----:B------:R-:W-:Y:S02]  /*f000*/  SEL R4, R8, R4, !P2 ;  /* 0x0000000408047207 */ /* 0x000fe40005000000 */
[----:B------:R-:W-:Y:S01]  /*f010*/  ISETP.NE.AND P2, PT, R16, 0x7, PT ;  /* 0x000000071000780c */ /* 0x000fe20003f45270 */
[----:B------:R-:W-:Y:S01]  /*f020*/  IMAD.IADD R11, R11, 0x1, R10 ;  /* 0x000000010b0b7824 */ /* 0x000fe200078e020a */
[----:B------:R-:W-:Y:S02]  /*f030*/  SEL R4, R9, R4, !P0 ;  /* 0x0000000409047207 */ /* 0x000fe40004000000 */
[----:B------:R-:W-:Y:S02]  /*f040*/  ISETP.NE.AND P0, PT, R20, RZ, PT ;  /* 0x000000ff1400720c */ /* 0x000fe40003f05270 */
[----:B------:R-:W-:-:S02]  /*f050*/  SEL R4, R10, R4, !P2 ;  /* 0x000000040a047207 */ /* 0x000fc40005000000 */
[----:B------:R-:W-:Y:S02]  /*f060*/  @!P5 SHF.R.U32.HI R7, RZ, 0x4, R20 ;  /* 0x00000004ff07d819 */ /* 0x000fe40000011614 */
[----:B------:R-:W-:Y:S01]  /*f070*/  @!P5 LOP3.LUT R6, R6, 0x7c00, RZ, 0xc0, !PT ;  /* 0x00007c000606d812 */ /* 0x000fe200078ec0ff */
[----:B------:R-:W-:Y:S01]  /*f080*/  @P1 IMAD.IADD R118, R4, 0x1, R5 ;  /* 0x0000000104761824 */ /* 0x000fe200078e0205 */
[----:B------:R-:W-:Y:S01]  /*f090*/  @!P5 LOP3.LUT R7, R7, 0x3e, RZ, 0xc0, !PT ;  /* 0x0000003e0707d812 */ /* 0x000fe200078ec0ff */
[----:B------:R-:W-:Y:S01]  /*f0a0*/  @!P4 IMAD.U32 R118, R11, 0x10000, RZ ;  /* 0x000100000b76c824 */ /* 0x000fe200078e00ff */
[----:B------:R-:W-:Y:S02]  /*f0b0*/  ISETP.GT.U32.AND P1, PT, R25, R64, PT ;  /* 0x000000401900720c */ /* 0x000fe40003f24070 */
[----:B------:R-:W-:Y:S02]  /*f0c0*/  @!P5 IADD3 R6, PT, PT, R7, R19, R6 ;  /* 0x000000130706d210 */ /* 0x000fe40007ffe006 */
[----:B------:R-:W-:Y:S01]  /*f0d0*/  @!P4 STS [R19+0x8428], R118 ;  /* 0x008428761300c388 */ /* 0x000fe20000000800 */
[----:B------:R-:W-:Y:S01]  /*f0e0*/  BAR.SYNC.DEFER_BLOCKING 0x0 ;  /* 0x0000000000007b1d */ /* 0x000fe20000010000 */
[----:B------:R-:W-:-:S05]  /*f0f0*/  ISETP.GT.U32.AND P2, PT, R25, R58, PT ;  /* 0x0000003a1900720c */ /* 0x000fca0003f44070 */
[----:B------:R-:W0:Y:S02]  /*f100*/  LDS R4, [R19+0x8428] ;  /* 0x0084280013047984 */ /* 0x000e240000000800 */
[----:B0-----:R-:W-:Y:S02]  /*f110*/  SEL R5, R4, RZ, P0 ;  /* 0x000000ff04057207 */ /* 0x001fe40000000000 */
[----:B------:R-:W-:-:S03]  /*f120*/  ISETP.GT.U32.AND P0, PT, R25, R62, PT ;  /* 0x0000003e1900720c */ /* 0x000fc60003f04070 */
[----:B------:R-:W-:-:S04]  /*f130*/  IMAD.IADD R5, R5, 0x1, R118 ;  /* 0x0000000105057824 */ /* 0x000fc800078e0276 */
[--C-:B------:R-:W-:Y:S01]  /*f140*/  IMAD.IADD R116, R116, 0x1, R5.reuse ;  /* 0x0000000174747824 */ /* 0x100fe200078e0205 */
[----:B------:R0:W-:Y:S01]  /*f150*/  STS [R149], R5 ;  /* 0x0000000595007388 */ /* 0x0001e20000000800 */
        /* <DEDUP_REMOVED lines=45> */
[----:B------:R-:W-:Y:S01]  /*f430*/  IMAD.IADD R145, R145, 0x1, R5 ;  /* 0x0000000191917824 */ /* 0x000fe200078e0205 */
[----:B0-----:R-:W-:Y:S02]  /*f440*/  CS2R R4, SRZ ;  /* 0x0000000000047805 */ /* 0x001fe4000001ff00 */
[----:B------:R-:W-:Y:S01]  /*f450*/  STS [R149+0x40], R134 ;  /* 0x0000408695007388 */ /* 0x000fe20000000800 */
[----:B------:R-:W-:-:S03]  /*f460*/  @!P5 IMAD.MOV.U32 R5, RZ, RZ, RZ ;  /* 0x000000ffff05d224 */ /* 0x000fc600078e00ff */
        /* <DEDUP_REMOVED lines=28> */
[----:B0-----:R-:W-:-:S03]  /*f630*/  @!P5 IMAD.MOV.U32 R4, RZ, RZ, R8 ;  /* 0x000000ffff04d224 */ /* 0x001fc600078e0008 */
[----:B------:R-:W0:Y:S01]  /*f640*/  LDS.U16 R91, [R91] ;  /* 0x000000005b5b7984 */ /* 0x000e220000000400 */
[----:B-1----:R-:W-:Y:S01]  /*f650*/  IMAD.IADD R70, R70, 0x1, R71 ;  /* 0x0000000146467824 */ /* 0x002fe200078e0247 */
[----:B------:R-:W-:Y:S02]  /*f660*/  @!P5 IADD3 R21, P4, PT, R21, -R4, RZ ;  /* 0x800000041515d210 */ /* 0x000fe40007f9e0ff */
[----:B------:R-:W1:Y:S01]  /*f670*/  LDS.U16 R93, [R93] ;  /* 0x000000005d5d7984 */ /* 0x000e620000000400 */
[----:B--2---:R-:W-:Y:S02]  /*f680*/  IMAD.IADD R72, R72, 0x1, R73 ;  /* 0x0000000148487824 */ /* 0x004fe400078e0249 */
[----:B------:R-:W-:Y:S01]  /*f690*/  @!P5 IMAD.X R22, R22, 0x1, ~R5, P4 ;  /* 0x000000011616d824 */ /* 0x000fe200020e0e05 */
[----:B------:R-:W2:Y:S01]  /*f6a0*/  LDS.U16 R95, [R95] ;  /* 0x000000005f5f7984 */ /* 0x000ea20000000400 */
[----:B---3--:R-:W-:Y:S01]  /*f6b0*/  IMAD.IADD R74, R74, 0x1, R75 ;  /* 0x000000014a4a7824 */ /* 0x008fe200078e024b */
[----:B------:R-:W-:Y:S01]  /*f6c0*/  ISETP.GT.U32.AND P4, PT, R25, R66, PT ;  /* 0x000000421900720c */ /* 0x000fe20003f84070 */
[----:B------:R-:W-:Y:S01]  /*f6d0*/  IMAD R70, R70, 0x4, R19 ;  /* 0x0000000446467824 */ /* 0x000fe200078e0213 */
[----:B------:R-:W3:Y:S01]  /*f6e0*/  LDS.U16 R97, [R97] ;  /* 0x0000000061617984 */ /* 0x000ee20000000400 */
[----:B----4-:R-:W-:-:S02]  /*f6f0*/  IMAD.IADD R76, R76, 0x1, R77 ;  /* 0x000000014c4c7824 */ /* 0x010fc400078e024d */
[----:B------:R-:W-:Y:S01]  /*f700*/  IMAD R72, R72, 0x4, R19 ;  /* 0x0000000448487824 */ /* 0x000fe200078e0213 */
[----:B------:R-:W4:Y:S01]  /*f710*/  LDS.U16 R99, [R99] ;  /* 0x0000000063637984 */ /* 0x000f220000000400 */
[----:B-----5:R-:W-:Y:S02]  /*f720*/  IMAD.IADD R78, R78, 0x1, R79 ;  /* 0x000000014e4e7824 */ /* 0x020fe400078e024f */
[----:B------:R-:W-:Y:S01]  /*f730*/  IMAD R74, R74, 0x4, R19 ;  /* 0x000000044a4a7824 */ /* 0x000fe200078e0213 */
[----:B------:R-:W5:Y:S01]  /*f740*/  LDS.U16 R101, [R101] ;  /* 0x0000000065657984 */ /* 0x000f620000000400 */
[----:B------:R-:W-:Y:S02]  /*f750*/  IMAD.IADD R80, R80, 0x1, R81 ;  /* 0x0000000150507824 */ /* 0x000fe400078e0251 */
[----:B------:R-:W-:Y:S01]  /*f760*/  IMAD R76, R76, 0x4, R19 ;  /* 0x000000044c4c7824 */ /* 0x000fe200078e0213 */
[----:B------:R-:W5:Y:S01]  /*f770*/  LDS.U16 R103, [R103] ;  /* 0x0000000067677984 */ /* 0x000f620000000400 */
[----:B------:R-:W-:-:S02]  /*f780*/  IMAD.IADD R82, R82, 0x1, R83 ;  /* 0x0000000152527824 */ /* 0x000fc400078e0253 */
[----:B------:R-:W-:Y:S01]  /*f790*/  IMAD R78, R78, 0x4, R19 ;  /* 0x000000044e4e7824 */ /* 0x000fe200078e0213 */
[----:B------:R-:W5:Y:S01]  /*f7a0*/  LDS.U16 R105, [R105] ;  /* 0x0000000069697984 */ /* 0x000f620000000400 */
[----:B------:R-:W-:Y:S02]  /*f7b0*/  IMAD.IADD R84, R84, 0x1, R85 ;  /* 0x0000000154547824 */ /* 0x000fe400078e0255 */
        /* <DEDUP_REMOVED lines=8> */
[----:B0-----:R-:W-:Y:S02]  /*f840*/  IMAD.IADD R90, R90, 0x1, R91 ;  /* 0x000000015a5a7824 */ /* 0x001fe400078e025b */
[----:B------:R-:W-:Y:S01]  /*f850*/  IMAD R86, R86, 0x4, R19 ;  /* 0x0000000456567824 */ /* 0x000fe200078e0213 */
[----:B------:R-:W0:Y:S01]  /*f860*/  LDS.U16 R7, [R114] ;  /* 0x0000000072077984 */ /* 0x000e220000000400 */
[----:B-1----:R-:W-:Y:S02]  /*f870*/  IMAD.IADD R92, R92, 0x1, R93 ;  /* 0x000000015c5c7824 */ /* 0x002fe400078e025d */
[----:B------:R-:W-:Y:S01]  /*f880*/  IMAD R88, R88, 0x4, R19 ;  /* 0x0000000458587824 */ /* 0x000fe200078e0213 */
[----:B------:R-:W1:Y:S01]  /*f890*/  LDS.U16 R6, [R115] ;  /* 0x0000000073067984 */ /* 0x000e620000000400 */
[----:B--2---:R-:W-:-:S02]  /*f8a0*/  IMAD.IADD R94, R94, 0x1, R95 ;  /* 0x000000015e5e7824 */ /* 0x004fc400078e025f */
[----:B------:R-:W-:Y:S01]  /*f8b0*/  IMAD R90, R90, 0x4, R19 ;  /* 0x000000045a5a7824 */ /* 0x000fe200078e0213 */
[----:B------:R-:W-:Y:S01]  /*f8c0*/  BAR.SYNC.DEFER_BLOCKING 0x0 ;  /* 0x0000000000007b1d */ /* 0x000fe20000010000 */
[----:B---3--:R-:W-:Y:S02]  /*f8d0*/  IMAD.IADD R96, R96, 0x1, R97 ;  /* 0x0000000160607824 */ /* 0x008fe400078e0261 */
[----:B------:R-:W-:Y:S02]  /*f8e0*/  IMAD R92, R92, 0x4, R19 ;  /* 0x000000045c5c7824 */ /* 0x000fe400078e0213 */
[----:B----4-:R-:W-:Y:S02]  /*f8f0*/  IMAD.IADD R98, R98, 0x1, R99 ;  /* 0x0000000162627824 */ /* 0x010fe400078e0263 */
[----:B------:R-:W-:Y:S02]  /*f900*/  IMAD R94, R94, 0x4, R19 ;  /* 0x000000045e5e7824 */ /* 0x000fe400078e0213 */
[----:B-----5:R-:W-:-:S02]  /*f910*/  IMAD.IADD R100, R100, 0x1, R101 ;  /* 0x0000000164647824 */ /* 0x020fc400078e0265 */
[----:B------:R-:W-:Y:S02]  /*f920*/  IMAD R96, R96, 0x4, R19 ;  /* 0x0000000460607824 */ /* 0x000fe400078e0213 */
[----:B------:R-:W-:Y:S02]  /*f930*/  IMAD.IADD R102, R102, 0x1, R103 ;  /* 0x0000000166667824 */ /* 0x000fe400078e0267 */
[----:B------:R-:W-:Y:S02]  /*f940*/  IMAD R98, R98, 0x4, R19 ;  /* 0x0000000462627824 */ /* 0x000fe400078e0213 */
[----:B------:R-:W-:Y:S02]  /*f950*/  IMAD.IADD R104, R104, 0x1, R105 ;  /* 0x0000000168687824 */ /* 0x000fe400078e0269 */
[----:B------:R-:W-:Y:S02]  /*f960*/  IMAD R100, R100, 0x4, R19 ;  /* 0x0000000464647824 */ /* 0x000fe400078e0213 */
[----:B------:R-:W-:-:S02]  /*f970*/  IMAD.IADD R106, R106, 0x1, R107 ;  /* 0x000000016a6a7824 */ /* 0x000fc400078e026b */
[----:B------:R-:W-:Y:S01]  /*f980*/  IMAD R102, R102, 0x4, R19 ;  /* 0x0000000466667824 */ /* 0x000fe200078e0213 */
[----:B------:R2:W-:Y:S01]  /*f990*/  @!P5 STS.64 [R17], R4 ;  /* 0x000000041100d388 */ /* 0x0005e20000000a00 */
[----:B------:R-:W-:Y:S02]  /*f9a0*/  IMAD.IADD R108, R108, 0x1, R109 ;  /* 0x000000016c6c7824 */ /* 0x000fe400078e026d */
[----:B------:R-:W-:Y:S02]  /*f9b0*/  IMAD R104, R104, 0x4, R19 ;  /* 0x0000000468687824 */ /* 0x000fe400078e0213 */
[----:B------:R-:W-:Y:S02]  /*f9c0*/  IMAD.IADD R110, R110, 0x1, R111 ;  /* 0x000000016e6e7824 */ /* 0x000fe400078e026f */
[----:B------:R-:W-:Y:S02]  /*f9d0*/  IMAD R106, R106, 0x4, R19 ;  /* 0x000000046a6a7824 */ /* 0x000fe400078e0213 */
[----:B0-----:R-:W-:-:S02]  /*f9e0*/  IMAD.IADD R112, R112, 0x1, R7 ;  /* 0x0000000170707824 */ /* 0x001fc400078e0207 */
[----:B------:R-:W-:Y:S02]  /*f9f0*/  IMAD R108, R108, 0x4, R19 ;  /* 0x000000046c6c7824 */ /* 0x000fe400078e0213 */
[----:B--2---:R-:W-:Y:S02]  /*fa00*/  @!P5 IMAD.MOV.U32 R4, RZ, RZ, R21 ;  /* 0x000000ffff04d224 */ /* 0x004fe400078e0015 */
[----:B------:R-:W-:Y:S01]  /*fa10*/  @!P5 IMAD.MOV.U32 R5, RZ, RZ, R22 ;  /* 0x000000ffff05d224 */ /* 0x000fe200078e0016 */
[----:B------:R-:W-:Y:S01]  /*fa20*/  BAR.SYNC.DEFER_BLOCKING 0x0 ;  /* 0x0000000000007b1d */ /* 0x000fe20000010000 */
[----:B-1----:R-:W-:Y:S02]  /*fa30*/  IMAD.IADD R6, R113, 0x1, R6 ;  /* 0x0000000171067824 */ /* 0x002fe400078e0206 */
[--C-:B------:R-:W-:Y:S02]  /*fa40*/  IMAD R110, R110, 0x4, R19.reuse ;  /* 0x000000046e6e7824 */ /* 0x100fe400078e0213 */
[----:B------:R-:W-:-:S02]  /*fa50*/  IMAD R112, R112, 0x4, R19 ;  /* 0x0000000470707824 */ /* 0x000fc400078e0213 */
[----:B------:R-:W-:Y:S01]  /*fa60*/  IMAD R6, R6, 0x4, R19 ;  /* 0x0000000406067824 */ /* 0x000fe200078e0213 */
[----:B------:R-:W-:Y:S06]  /*fa70*/  BAR.SYNC.DEFER_BLOCKING 0x0 ;  /* 0x0000000000007b1d */ /* 0x000fec0000010000 */
[----:B------:R0:W-:Y:S02]  /*fa80*/  @!P5 STS.64 [R17+0x5c00], R4 ;  /* 0x005c00041100d388 */ /* 0x0001e40000000a00 */
[----:B------:R-:W-:Y:S01]  /*fa90*/  BAR.SYNC.DEFER_BLOCKING 0x0 ;  /* 0x0000000000007b1d */ /* 0x000fe20000010000 */
[----:B------:R-:W-:-:S04]  /*faa0*/  ISETP.GT.U32.AND P5, PT, R25, R20, PT ;  /* 0x000000141900720c */ /* 0x000fc80003fa4070 */
[----:B------:R-:W-:Y:S01]  /*fab0*/  ISETP.GT.AND.EX P5, PT, R26, RZ, PT, P5 ;  /* 0x000000ff1a00720c */ /* 0x000fe20003fa4350 */
[----:B------:R0:W-:Y:S04]  /*fac0*/  STS [R70], R65 ;  /* 0x0000004146007388 */ /* 0x0001e80000000800 */
        /* <DEDUP_REMOVED lines=23> */
[----:B------:R-:W-:Y:S05]  /*fc40*/  @!P5 BRA `(.L_x_47) ;  /* 0x000000000024d947 */ /* 0x000fea0003800000 */
[----:B------:R-:W0:Y:S02]  /*fc50*/  LDS R7, [R18] ;  /* 0x0000000012077984 */ /* 0x000e240000000800 */
[----:B0-----:R-:W-:-:S05]  /*fc60*/  LOP3.LUT R4, R7, UR6, RZ, 0xc0, !PT ;  /* 0x0000000607047c12 */ /* 0x001fca000f8ec0ff */
[----:B------:R-:W-:-:S05]  /*fc70*/  IMAD R6, R4, 0x8, R19 ;  /* 0x0000000804067824 */ /* 0x000fca00078e0213 */
[----:B------:R-:W0:Y:S02]  /*fc80*/  LDS.64 R4, [R6+0x5c00] ;  /* 0x005c000006047984 */ /* 0x000e240000000a00 */
[----:B0-----:R-:W-:-:S05]  /*fc90*/  IADD3 R8, P5, PT, R4, R20, RZ ;  /* 0x0000001404087210 */ /* 0x001fca0007fbe0ff */
[----:B------:R-:W-:Y:S01]  /*fca0*/  IMAD.X R5, RZ, RZ, R5, P5 ;  /* 0x000000ffff057224 */ /* 0x000fe200028e0605 */
[----:B------:R-:W-:-:S04]  /*fcb0*/  LEA R4, P5, R8, R14, 0x2 ;  /* 0x0000000e08047211 */ /* 0x000fc800078a10ff */
[----:B------:R-:W-:-:S05]  /*fcc0*/  LEA.HI.X R5, R8, R15, R5, 0x2, P5 ;  /* 0x0000000f08057211 */ /* 0x000fca00028f1405 */
[----:B------:R1:W-:Y:S04]  /*fcd0*/  STG.E desc[UR8][R4.64], R7 ;  /* 0x0000000704007986 */ /* 0x0003e8000c101908 */
.L_x_47:
[----:B------:R-:W-:Y:S05]  /*fce0*/  BSYNC.RECONVERGENT B1 ;  /* 0x0000000000017941 */ /* 0x000fea0003800200 */
.L_x_46:
[----:B------:R-:W-:Y:S01]  /*fcf0*/  BSSY.RECONVERGENT B1, `(.L_x_48) ;  /* 0x000000c000017945 */ /* 0x000fe20003800200 */
[----:B------:R-:W-:-:S03]  /*fd00*/  ISETP.GT.U32.AND P5, PT, R25, R56, PT ;  /* 0x000000381900720c */ /* 0x000fc60003fa4070 */
[----:B------:R-:W-:Y:S10]  /*fd10*/  @!P6 BRA `(.L_x_49) ;  /* 0x000000000024e947 */ /* 0x000ff40003800000 */
[----:B-1----:R-:W0:Y:S02]  /*fd20*/  LDS R7, [R18+0x400] ;  /* 0x0004000012077984 */ /* 0x002e240000000800 */
        /* <DEDUP_REMOVED lines=8> */
.L_x_49:
[----:B------:R-:W-:Y:S05]  /*fdb0*/  BSYNC.RECONVERGENT B1 ;  /* 0x0000000000017941 */ /* 0x000fea0003800200 */
.L_x_48:
[C---:B------:R-:W-:Y:S01]  /*fdc0*/  ISETP.GT.AND.EX P0, PT, R26.reuse, RZ, PT, P0 ;  /* 0x000000ff1a00720c */ /* 0x040fe20003f04300 */
[----:B------:R-:W-:Y:S01]  /*fdd0*/  BSSY.RECONVERGENT B1, `(.L_x_50) ;  /* 0x000000d000017945 */ /* 0x000fe20003800200 */
[----:B------:R-:W-:Y:S02]  /*fde0*/  ISETP.GT.U32.AND P6, PT, R25, R54, PT ;  /* 0x000000361900720c */ /* 0x000fe40003fc4070 */
[----:B------:R-:W-:-:S09]  /*fdf0*/  ISETP.GT.AND.EX P1, PT, R26, RZ, PT, P1 ;  /* 0x000000ff1a00720c */ /* 0x000fd20003f24310 */
[----:B------:R-:W-:Y:S05]  /*fe00*/  @!P0 BRA `(.L_x_51) ;  /* 0x0000000000248947 */ /* 0x000fea0003800000 */
[----:B-12---:R-:W0:Y:S02]  /*fe10*/  LDS R7, [R18+0x800] ;  /* 0x0008000012077984 */ /* 0x006e240000000800 */
        /* <DEDUP_REMOVED lines=8> */
.L_x_51:
[----:B------:R-:W-:Y:S05]  /*fea0*/  BSYNC.RECONVERGENT B1 ;  /* 0x0000000000017941 */ /* 0x000fea0003800200 */
.L_x_50:
[----:B------:R-:W-:Y:S01]  /*feb0*/  BSSY.RECONVERGENT B1, `(.L_x_52) ;  /* 0x000000c000017945 */ /* 0x000fe20003800200 */
[----:B------:R-:W-:-:S03]  /*fec0*/  ISETP.GT.U32.AND P0, PT, R25, R52, PT ;  /* 0x000000341900720c */ /* 0x000fc60003f04070 */
[----:B------:R-:W-:Y:S10]  /*fed0*/  @!P1 BRA `(.L_x_53) ;  /* 0x0000000000249947 */ /* 0x000ff40003800000 */
[----:B-123--:R-:W0:Y:S02]  /*fee0*/  LDS R7, [R18+0xc00] ;  /* 0x000c000012077984 */ /* 0x00ee240000000800 */
        /* <DEDUP_REMOVED lines=8> */
.L_x_53:
[----:B------:R-:W-:Y:S05]  /*ff70*/  BSYNC.RECONVERGENT B1 ;  /* 0x0000000000017941 */ /* 0x000fea0003800200 */
.L_x_52:
[C---:B------:R-:W-:Y:S01]  /*ff80*/  ISETP.GT.AND.EX P2, PT, R26.reuse, RZ, PT, P2 ;  /* 0x000000ff1a00720c */ /* 0x040fe20003f44320 */
[----:B------:R-:W-:Y:S01]  /*ff90*/  BSSY.RECONVERGENT B1, `(.L_x_54) ;  /* 0x000000d000017945 */ /* 0x000fe20003800200 */
[----:B------:R-:W-:Y:S02]  /*ffa0*/  ISETP.GT.U32.AND P1, PT, R25, R50, PT ;  /* 0x000000321900720c */ /* 0x000fe40003f24070 */
[----:B------:R-:W-:-:S09]  /*ffb0*/  ISETP.GT.AND.EX P3, PT, R26, RZ, PT, P3 ;  /* 0x000000ff1a00720c */ /* 0x000fd20003f64330 */
[----:B------:R-:W-:Y:S05]  /*ffc0*/  @!P2 BRA `(.L_x_55) ;  /* 0x000000000024a947 */ /* 0x000fea0003800000 */
[----:B-1234-:R-:W0:Y:S02]  /*ffd0*/  LDS R7, [R18+0x1000] ;  /* 0x0010000012077984 */ /* 0x01ee240000000800 */
        /* <DEDUP_REMOVED lines=8> */
.L_x_55:
[----:B------:R-:W-:Y:S05]  /*10060*/  BSYNC.RECONVERGENT B1 ;  /* 0x0000000000017941 */ /* 0x000fea0003800200 */
.L_x_54:
[----:B------:R-:W-:Y:S01]  /*10070*/  BSSY.RECONVERGENT B1, `(.L_x_56) ;  /* 0x000000c000017945 */ /* 0x000fe20003800200 */
[----:B------:R-:W-:-:S03]  /*10080*/  ISETP.GT.U32.AND P2, PT, R25, R48, PT ;  /* 0x000000301900720c */ /* 0x000fc60003f44070 */
[----:B------:R-:W-:Y:S10]  /*10090*/  @!P3 BRA `(.L_x_57) ;  /* 0x000000000024b947 */ /* 0x000ff40003800000 */
[----:B01234-:R-:W0:Y:S02]  /*100a0*/  LDS R7, [R18+0x1400] ;  /* 0x0014000012077984 */ /* 0x01fe240000000800 */
        /* <DEDUP_REMOVED lines=8> */
.L_x_57:
[----:B------:R-:W-:Y:S05]  /*10130*/  BSYNC.RECONVERGENT B1 ;  /* 0x0000000000017941 */ /* 0x000fea0003800200 */
.L_x_56:
[C---:B------:R-:W-:Y:S01]  /*10140*/  ISETP.GT.AND.EX P4, PT, R26.reuse, RZ, PT, P4 ;  /* 0x000000ff1a00720c */ /* 0x040fe20003f84340 */
[----:B------:R-:W-:Y:S01]  /*10150*/  BSSY.RECONVERGENT B1, `(.L_x_58) ;  /* 0x000000d000017945 */ /* 0x000fe20003800200 */
[----:B------:R-:W-:Y:S02]  /*10160*/  ISETP.GT.U32.AND P3, PT, R25, R46, PT ;  /* 0x0000002e1900720c */ /* 0x000fe40003f64070 */
[----:B------:R-:W-:-:S09]  /*10170*/  ISETP.GT.AND.EX P5, PT, R26, RZ, PT, P5 ;  /* 0x000000ff1a00720c */ /* 0x000fd20003fa4350 */
[----:B------:R-:W-:Y:S05]  /*10180*/  @!P4 BRA `(.L_x_59) ;  /* 0x000000000024c947 */ /* 0x000fea0003800000 */
        /* <DEDUP_REMOVED lines=9> */
.L_x_59:
[----:B------:R-:W-:Y:S05]  /*10220*/  BSYNC.RECONVERGENT B1 ;  /* 0x0000000000017941 */ /* 0x000fea0003800200 */
.L_x_58:
        /* <DEDUP_REMOVED lines=12> */
.L_x_61:
[----:B------:R-:W-:Y:S05]  /*102f0*/  BSYNC.RECONVERGENT B1 ;  /* 0x0000000000017941 */ /* 0x000fea0003800200 */
.L_x_60:
        /* <DEDUP_REMOVED lines=14> */
.L_x_63:
[----:B------:R-:W-:Y:S05]  /*103e0*/  BSYNC.RECONVERGENT B1 ;  /* 0x0000000000017941 */ /* 0x000fea0003800200 */
.L_x_62:
        /* <DEDUP_REMOVED lines=12> */
.L_x_65:
[----:B------:R-:W-:Y:S05]  /*104b0*/  BSYNC.RECONVERGENT B1 ;  /* 0x0000000000017941 */ /* 0x000fea0003800200 */
.L_x_64:
        /* <DEDUP_REMOVED lines=14> */
.L_x_67:
[----:B------:R-:W-:Y:S05]  /*105a0*/  BSYNC.RECONVERGENT B1 ;  /* 0x0000000000017941 */ /* 0x000fea0003800200 */
.L_x_66:
        /* <DEDUP_REMOVED lines=12> */
.L_x_69:
[----:B------:R-:W-:Y:S05]  /*10670*/  BSYNC.RECONVERGENT B1 ;  /* 0x0000000000017941 */ /* 0x000fea0003800200 */
.L_x_68:
        /* <DEDUP_REMOVED lines=14> */
.L_x_71:
[----:B------:R-:W-:Y:S05]  /*10760*/  BSYNC.RECONVERGENT B1 ;  /* 0x0000000000017941 */ /* 0x000fea0003800200 */
.L_x_70:
        /* <DEDUP_REMOVED lines=12> */
.L_x_73:
[----:B------:R-:W-:Y:S05]  /*10830*/  BSYNC.RECONVERGENT B1 ;  /* 0x0000000000017941 */ /* 0x000fea0003800200 */
.L_x_72:
        /* <DEDUP_REMOVED lines=14> */
.L_x_75:
[----:B------:R-:W-:Y:S05]  /*10920*/  BSYNC.RECONVERGENT B1 ;  /* 0x0000000000017941 */ /* 0x000fea0003800200 */
.L_x_74:
        /* <DEDUP_REMOVED lines=12> */
.L_x_77:
[----:B------:R-:W-:Y:S05]  /*109f0*/  BSYNC.RECONVERGENT B1 ;  /* 0x0000000000017941 */ /* 0x000fea0003800200 */
.L_x_76:
[C---:B------:R-:W-:Y:S01]  /*10a00*/  ISETP.GT.AND.EX P0, PT, R26.reuse, RZ, PT, P0 ;  /* 0x000000ff1a00720c */ /* 0x040fe20003f04300 */
[----:B------:R-:W-:Y:S01]  /*10a10*/  BSSY.RECONVERGENT B1, `(.L_x_78) ;  /* 0x0000012000017945 */ /* 0x000fe20003800200 */
[----:B------:R-:W-:Y:S02]  /*10a20*/  ISETP.GT.U32.AND P6, PT, R25, R24, PT ;  /* 0x000000181900720c */ /* 0x000fe40003fc4070 */
[C---:B------:R-:W-:Y:S02]  /*10a30*/  ISETP.GT.AND.EX P1, PT, R26.reuse, RZ, PT, P1 ;  /* 0x000000ff1a00720c */ /* 0x040fe40003f24310 */
[C---:B------:R-:W-:Y:S02]  /*10a40*/  ISETP.GT.AND.EX P2, PT, R26.reuse, RZ, PT, P2 ;  /* 0x000000ff1a00720c */ /* 0x040fe40003f44320 */
[C---:B------:R-:W-:Y:S02]  /*10a50*/  ISETP.GT.AND.EX P3, PT, R26.reuse, RZ, PT, P3 ;  /* 0x000000ff1a00720c */ /* 0x040fe40003f64330 */
[----:B------:R-:W-:-:S02]  /*10a60*/  ISETP.GT.AND.EX P4, PT, R26, RZ, PT, P4 ;  /* 0x000000ff1a00720c */ /* 0x000fc40003f84340 */
[C---:B------:R-:W-:Y:S02]  /*10a70*/  ISETP.GT.AND.EX P5, PT, R26.reuse, RZ, PT, P5 ;  /* 0x000000ff1a00720c */ /* 0x040fe40003fa4350 */
[----:B------:R-:W-:Y:S01]  /*10a80*/  ISETP.GT.AND.EX P6, PT, R26, RZ, PT, P6 ;  /* 0x000000ff1a00720c */ /* 0x000fe20003fc4360 */
[----:B------:R-:W-:-:S12]  /*10a90*/  @!P0 BRA `(.L_x_79) ;  /* 0x0000000000248947 */ /* 0x000fd80003800000 */
        /* <DEDUP_REMOVED lines=9> */
.L_x_79:
[----:B------:R-:W-:Y:S05]  /*10b30*/  BSYNC.RECONVERGENT B1 ;  /* 0x0000000000017941 */ /* 0x000fea0003800200 */
.L_x_78:
[----:B------:R-:W-:Y:S04]  /*10b40*/  BSSY.RECONVERGENT B1, `(.L_x_80) ;  /* 0x000000b000017945 */ /* 0x000fe80003800200 */
        /* <DEDUP_REMOVED lines=10> */
.L_x_81:
[----:B------:R-:W-:Y:S05]  /*10bf0*/  BSYNC.RECONVERGENT B1 ;  /* 0x0000000000017941 */ /* 0x000fea0003800200 */
.L_x_80:
        /* <DEDUP_REMOVED lines=11> */
.L_x_83:
[----:B------:R-:W-:Y:S05]  /*10cb0*/  BSYNC.RECONVERGENT B1 ;  /* 0x0000000000017941 */ /* 0x000fea0003800200 */
.L_x_82:
        /* <DEDUP_REMOVED lines=11> */
.L_x_85:
[----:B------:R-:W-:Y:S05]  /*10d70*/  BSYNC.RECONVERGENT B1 ;  /* 0x0000000000017941 */ /* 0x000fea0003800200 */
.L_x_84:
        /* <DEDUP_REMOVED lines=11> */
.L_x_87:
[----:B------:R-:W-:Y:S05]  /*10e30*/  BSYNC.RECONVERGENT B1 ;  /* 0x0000000000017941 */ /* 0x000fea0003800200 */
.L_x_86:
        /* <DEDUP_REMOVED lines=11> */
.L_x_89:
[----:B------:R-:W-:Y:S05]  /*10ef0*/  BSYNC.RECONVERGENT B1 ;  /* 0x0000000000017941 */ /* 0x000fea0003800200 */
.L_x_88:
        /* <DEDUP_REMOVED lines=9> */
[----:B------:R0:W-:Y:S01]  /*10f90*/  STG.E desc[UR8][R4.64+0x5800], R7 ;  /* 0x0058000704007986 */ /* 0x0001e2000c101908 */
[----:B------:R-:W-:Y:S05]  /*10fa0*/  BRA `(.L_x_43) ;  /* 0x0000000c00c47947 */ /* 0x000fea0003800000 */
.L_x_40:
[----:B------:R-:W-:Y:S01]  /*10fb0*/  ISETP.GE.U32.AND P0, PT, R3, 0x1700, PT ;  /* 0x000017000300780c */ /* 0x000fe20003f06070 */
[----:B--2---:R-:W-:Y:S02]  /*10fc0*/  IMAD.MOV.U32 R8, RZ, RZ, RZ ;  /* 0x000000ffff087224 */ /* 0x004fe400078e00ff */
[----:B------:R-:W-:Y:S01]  /*10fd0*/  IMAD.MOV.U32 R61, RZ, RZ, RZ ;  /* 0x000000ffff3d7224 */ /* 0x000fe200078e00ff */
[----:B------:R-:W-:Y:S01]  /*10fe0*/  ISETP.GE.AND.EX P0, PT, R0, RZ, PT, P0 ;  /* 0x000000ff0000720c */ /* 0x000fe20003f06300 */
[----:B------:R-:W-:-:S12]  /*10ff0*/  IMAD.MOV.U32 R57, RZ, RZ, R3 ;  /* 0x000000ffff397224 */ /* 0x000fd800078e0003 */
[----:B------:R-:W-:Y:S05]  /*11000*/  @!P0 BRA `(.L_x_90) ;  /* 0x0000000400088947 */ /* 0x000fea0003800000 */
[----:B------:R-:W-:Y:S02]  /*11010*/  IMAD.MOV.U32 R8, RZ, RZ, RZ ;  /* 0x000000ffff087224 */ /* 0x000fe400078e00ff */
[----:B------:R-:W-:-:S07]  /*11020*/  IMAD.MOV.U32 R61, RZ, RZ, RZ ;  /* 0x000000ffff3d7224 */ /* 0x000fce00078e00ff */
.L_x_91:
[----:B--2---:R-:W-:-:S05]  /*11030*/  IADD3 R7, P0, PT, R20, R8, RZ ;  /* 0x0000000814077210 */ /* 0x004fca0007f1e0ff */
[----:B------:R-:W-:Y:S02]  /*11040*/  IMAD.X R4, RZ, RZ, R61, P0 ;  /* 0x000000ffff047224 */ /* 0x000fe400000e063d */
[----:B------:R-:W-:-:S03]  /*11050*/  IMAD.SHL.U32 R6, R7, 0x4, RZ ;  /* 0x0000000407067824 */ /* 0x000fc600078e00ff */
[----:B------:R-:W-:Y:S02]  /*11060*/  SHF.L.U64.HI R7, R7, 0x2, R4 ;  /* 0x0000000207077819 */ /* 0x000fe40000010204 */
[----:B------:R-:W-:-:S05]  /*11070*/  IADD3 R4, P0, PT, R6, R19, RZ ;  /* 0x0000001306047210 */ /* 0x000fca0007f1e0ff */
[----:B01----:R-:W-:-:S05]  /*11080*/  IMAD.X R5, R7, 0x1, R18, P0 ;  /* 0x0000000107057824 */ /* 0x003fca00000e0612 */
[----:B------:R-:W2:Y:S04]  /*11090*/  LDG.E R9, desc[UR8][R4.64] ;  /* 0x0000000804097981 */ /* 0x000ea8000c1e1900 */
[----:B------:R-:W4:Y:S04]  /*110a0*/  LDG.E R11, desc[UR8][R4.64+0x400] ;  /* 0x00040008040b7981 */ /* 0x000f28000c1e1900 */
[----:B------:R-:W5:Y:S04]  /*110b0*/  LDG.E R17, desc[UR8][R4.64+0x800] ;  /* 0x0008000804117981 */ /* 0x000f68000c1e1900 */
[----:B------:R-:W5:Y:S04]  /*110c0*/  LDG.E R21, desc[UR8][R4.64+0xc00] ;  /* 0x000c000804157981 */ /* 0x000f68000c1e1900 */
[----:B------:R-:W5:Y:S04]  /*110d0*/  LDG.E R23, desc[UR8][R4.64+0x1000] ;  /* 0x0010000804177981 */ /* 0x000f68000c1e1900 */
[----:B---3--:R-:W3:Y:S04]  /*110e0*/  LDG.E R25, desc[UR8][R4.64+0x1400] ;  /* 0x0014000804197981 */ /* 0x008ee8000c1e1900 */
[----:B------:R-:W3:Y:S04]  /*110f0*/  LDG.E R27, desc[UR8][R4.64+0x1800] ;  /* 0x00180008041b7981 */ /* 0x000ee8000c1e1900 */
        /* <DEDUP_REMOVED lines=15> */
[----:B------:R0:W3:Y:S01]  /*111f0*/  LDG.E R59, desc[UR8][R4.64+0x5800] ;  /* 0x00580008043b7981 */ /* 0x0000e2000c1e1900 */
[----:B------:R-:W-:Y:S05]  /*11200*/  WARPSYNC.ALL ;  /* 0x0000000000007948 */ /* 0x000fea0003800000 */
[----:B------:R-:W-:Y:S01]  /*11210*/  BAR.SYNC.DEFER_BLOCKING 0x0 ;  /* 0x0000000000007b1d */ /* 0x000fe20000010000 */
[----:B------:R-:W-:-:S05]  /*11220*/  IADD3 R6, P0, PT, R6, R14, RZ ;  /* 0x0000000e06067210 */ /* 0x000fca0007f1e0ff */
[----:B------:R-:W-:Y:S01]  /*11230*/  IMAD.X R7, R7, 0x1, R15, P0 ;  /* 0x0000000107077824 */ /* 0x000fe200000e060f */
[----:B------:R-:W-:-:S04]  /*11240*/  IADD3 R8, P0, PT, R8, 0x1700, RZ ;  /* 0x0000170008087810 */ /* 0x000fc80007f1e0ff */
[----:B0-----:R-:W-:Y:S01]  /*11250*/  IADD3 R4, P1, PT, -R8, R3, RZ ;  /* 0x0000000308047210 */ /* 0x001fe20007f3e1ff */
[----:B------:R-:W-:-:S03]  /*11260*/  IMAD.X R61, RZ, RZ, R61, P0 ;  /* 0x000000ffff3d7224 */ /* 0x000fc600000e063d */
[----:B------:R-:W-:Y:S01]  /*11270*/  ISETP.GT.U32.AND P0, PT, R4, 0x16ff, PT ;  /* 0x000016ff0400780c */ /* 0x000fe20003f04070 */
[----:B------:R-:W-:-:S05]  /*11280*/  IMAD.X R5, R0, 0x1, ~R61, P1 ;  /* 0x0000000100057824 */ /* 0x000fca00008e0e3d */
[----:B------:R-:W-:Y:S01]  /*11290*/  ISETP.GT.AND.EX P0, PT, R5, RZ, PT, P0 ;  /* 0x000000ff0500720c */ /* 0x000fe20003f04300 */
[----:B--2---:R2:W-:Y:S04]  /*112a0*/  STG.E desc[UR8][R6.64], R9 ;  /* 0x0000000906007986 */ /* 0x0045e8000c101908 */
[----:B----4-:R2:W-:Y:S04]  /*112b0*/  STG.E desc[UR8][R6.64+0x400], R11 ;  /* 0x0004000b06007986 */ /* 0x0105e8000c101908 */
[----:B-----5:R2:W-:Y:S04]  /*112c0*/  STG.E desc[UR8][R6.64+0x800], R17 ;  /* 0x0008001106007986 */ /* 0x0205e8000c101908 */
[----:B------:R2:W-:Y:S04]  /*112d0*/  STG.E desc[UR8][R6.64+0xc00], R21 ;  /* 0x000c001506007986 */ /* 0x0005e8000c101908 */
[----:B------:R2:W-:Y:S04]  /*112e0*/  STG.E desc[UR8][R6.64+0x1000], R23 ;  /* 0x0010001706007986 */ /* 0x0005e8000c101908 */
[----:B---3--:R2:W-:Y:S04]  /*112f0*/  STG.E desc[UR8][R6.64+0x1400], R25 ;  /* 0x0014001906007986 */ /* 0x0085e8000c101908 */
[----:B------:R2:W-:Y:S04]  /*11300*/  STG.E desc[UR8][R6.64+0x1800], R27 ;  /* 0x0018001b06007986 */ /* 0x0005e8000c101908 */
        /* <DEDUP_REMOVED lines=15> */
[----:B------:R2:W-:Y:S01]  /*11400*/  STG.E desc[UR8][R6.64+0x5800], R59 ;  /* 0x0058003b06007986 */ /* 0x0005e2000c101908 */
[----:B------:R-:W-:Y:S05]  /*11410*/  @P0 BRA `(.L_x_91) ;  /* 0xfffffffc00040947 */ /* 0x000fea000383ffff */
[----:B--2---:R-:W-:-:S07]  /*11420*/  IMAD.MOV.U32 R57, RZ, RZ, R4 ;  /* 0x000000ffff397224 */ /* 0x004fce00078e0004 */
.L_x_90:
[----:B------:R-:W-:-:S04]  /*11430*/  ISETP.GE.U32.AND P0, PT, R8, R3, PT ;  /* 0x000000030800720c */ /* 0x000fc80003f06070 */
[----:B------:R-:W-:-:S13]  /*11440*/  ISETP.GE.AND.EX P0, PT, R61, R0, PT, P0 ;  /* 0x000000003d00720c */ /* 0x000fda0003f06300 */
[----:B------:R-:W-:Y:S05]  /*11450*/  @P0 BRA `(.L_x_43) ;  /* 0x0000000800980947 */ /* 0x000fea0003800000 */
[C---:B------:R-:W-:Y:S01]  /*11460*/  VIADD R6, R20.reuse, 0x100 ;  /* 0x0000010014067836 */ /* 0x040fe20000000000 */
[C---:B------:R-:W-:Y:S01]  /*11470*/  IADD3 R4, P0, PT, R20.reuse, R8, RZ ;  /* 0x0000000814047210 */ /* 0x040fe20007f1e0ff */
[C---:B------:R-:W-:Y:S01]  /*11480*/  VIADD R10, R20.reuse, 0x200 ;  /* 0x00000200140a7836 */ /* 0x040fe20000000000 */
[C---:B------:R-:W-:Y:S01]  /*11490*/  LOP3.LUT R8, R20.reuse, 0x400, RZ, 0xfc, !PT ;  /* 0x0000040014087812 */ /* 0x040fe200078efcff */
[----:B------:R-:W-:Y:S01]  /*114a0*/  VIADD R16, R20, 0x900 ;  /* 0x0000090014107836 */ /* 0x000fe20000000000 */
[-C--:B------:R-:W-:Y:S01]  /*114b0*/  ISETP.GE.AND P1, PT, R6, R57.reuse, PT ;  /* 0x000000390600720c */ /* 0x080fe20003f26270 */
[----:B------:R-:W-:Y:S01]  /*114c0*/  VIADD R6, R20, 0x300 ;  /* 0x0000030014067836 */ /* 0x000fe20000000000 */
[-C--:B------:R-:W-:Y:S01]  /*114d0*/  ISETP.GE.AND P6, PT, R10, R57.reuse, PT ;  /* 0x000000390a00720c */ /* 0x080fe20003fc6270 */
[----:B01----:R-:W-:Y:S01]  /*114e0*/  IMAD.X R5, RZ, RZ, R61, P0 ;  /* 0x000000ffff057224 */ /* 0x003fe200000e063d */
[----:B------:R-:W-:Y:S01]  /*114f0*/  P2R R58, PR, RZ, 0x2 ;  /* 0x00000002ff3a7803 */ /* 0x000fe20000000000 */
[----:B------:R-:W-:Y:S01]  /*11500*/  VIADD R10, R20, 0x600 ;  /* 0x00000600140a7836 */ /* 0x000fe20000000000 */
[-C--:B------:R-:W-:Y:S01]  /*11510*/  ISETP.GE.AND P5, PT, R6, R57.reuse, PT ;  /* 0x000000390600720c */ /* 0x080fe20003fa6270 */
[C---:B------:R-:W-:Y:S01]  /*11520*/  IMAD.SHL.U32 R6, R4.reuse, 0x4, RZ ;  /* 0x0000000404067824 */ /* 0x040fe200078e00ff */
[----:B------:R-:W-:Y:S01]  /*11530*/  SHF.L.U64.HI R7, R4, 0x2, R5 ;  /* 0x0000000204077819 */ /* 0x000fe20000010205 */
[----:B------:R-:W-:Y:S01]  /*11540*/  VIADD R22, R20, 0xb00 ;  /* 0x00000b0014167836 */ /* 0x000fe20000000000 */
[----:B------:R-:W-:Y:S01]  /*11550*/  ISETP.GE.AND P4, PT, R8, R57, PT ;  /* 0x000000390800720c */ /* 0x000fe20003f86270 */
[----:B------:R-:W-:Y:S01]  /*11560*/  VIADD R8, R20, 0x500 ;  /* 0x0000050014087836 */ /* 0x000fe20000000000 */
[----:B------:R-:W-:Y:S01]  /*11570*/  IADD3 R4, P1, PT, R6, R19, RZ ;  /* 0x0000001306047210 */ /* 0x000fe20007f3e0ff */
[----:B---3--:R-:W-:Y:S01]  /*11580*/  VIADD R26, R20, 0xd00 ;  /* 0x00000d00141a7836 */ /* 0x008fe20000000000 */
[----:B------:R-:W-:Y:S01]  /*11590*/  IADD3 R6, P0, PT, R6, R14, RZ ;  /* 0x0000000e06067210 */ /* 0x000fe20007f1e0ff */
[----:B------:R-:W-:Y:S01]  /*115a0*/  VIADD R28, R20, 0xe00 ;  /* 0x00000e00141c7836 */ /* 0x000fe20000000000 */
[-C--:B------:R-:W-:Y:S01]  /*115b0*/  ISETP.GE.AND P3, PT, R8, R57.reuse, PT ;  /* 0x000000390800720c */ /* 0x080fe20003f66270 */
[C---:B------:R-:W-:Y:S01]  /*115c0*/  IMAD.X R5, R7.reuse, 0x1, R18, P1 ;  /* 0x0000000107057824 */ /* 0x040fe200008e0612 */
[----:B------:R-:W-:Y:S01]  /*115d0*/  ISETP.NE.AND P1, PT, R58, RZ, PT ;  /* 0x000000ff3a00720c */ /* 0x000fe20003f25270 */
[----:B------:R-:W-:Y:S01]  /*115e0*/  IMAD.X R7, R7, 0x1, R15, P0 ;  /* 0x0000000107077824 */ /* 0x000fe200000e060f */
[CC--:B------:R-:W-:Y:S01]  /*115f0*/  ISETP.GE.AND P0, PT, R20.reuse, R57.reuse, PT ;  /* 0x000000391400720c */ /* 0x0c0fe20003f06270 */
[----:B------:R-:W-:Y:S01]  /*11600*/  VIADD R8, R20, 0x700 ;  /* 0x0000070014087836 */ /* 0x000fe20000000000 */
[----:B------:R-:W2:Y:S01]  /*11610*/  @!P6 LDG.E R17, desc[UR8][R4.64+0x800] ;  /* 0x000800080411e981 */ /* 0x000ea2000c1e1900 */
[-C--:B------:R-:W-:Y:S01]  /*11620*/  ISETP.GE.AND P2, PT, R10, R57.reuse, PT ;  /* 0x000000390a00720c */ /* 0x080fe20003f46270 */
[C---:B------:R-:W-:Y:S01]  /*11630*/  VIADD R18, R20.reuse, 0xa00 ;  /* 0x00000a0014127836 */ /* 0x040fe20000000000 */
[----:B------:R-:W-:Y:S01]  /*11640*/  P2R R56, PR, RZ, 0x1 ;  /* 0x00000001ff387803 */ /* 0x000fe20000000000 */
[----:B------:R-:W3:Y:S01]  /*11650*/  @!P5 LDG.E R19, desc[UR8][R4.64+0xc00] ;  /* 0x000c00080413d981 */ /* 0x000ee2000c1e1900 */
[C---:B------:R-:W-:Y:S01]  /*11660*/  LOP3.LUT R10, R20.reuse, 0x800, RZ, 0xfc, !PT ;  /* 0x00000800140a7812 */ /* 0x040fe200078efcff */
[C---:B------:R-:W-:Y:S01]  /*11670*/  VIADD R30, R20.reuse, 0xf00 ;  /* 0x00000f00141e7836 */ /* 0x040fe20000000000 */
[C---:B------:R-:W-:Y:S01]  /*11680*/  LOP3.LUT R24, R20.reuse, 0xc00, RZ, 0xfc, !PT ;  /* 0x00000c0014187812 */ /* 0x040fe200078efcff */
[----:B------:R-:W4:Y:S01]  /*11690*/  @!P4 LDG.E R21, desc[UR8][R4.64+0x1000] ;  /* 0x001000080415c981 */ /* 0x000f22000c1e1900 */
[C---:B------:R-:W-:Y:S01]  /*116a0*/  LOP3.LUT R32, R20.reuse, 0x1000, RZ, 0xfc, !PT ;  /* 0x0000100014207812 */ /* 0x040fe200078efcff */
[C---:B------:R-:W-:Y:S01]  /*116b0*/  VIADD R34, R20.reuse, 0x1100 ;  /* 0x0000110014227836 */ /* 0x040fe20000000000 */
[C---:B------:R-:W-:Y:S01]  /*116c0*/  LOP3.LUT R40, R20.reuse, 0x1400, RZ, 0xfc, !PT ;  /* 0x0000140014287812 */ /* 0x040fe200078efcff */
[----:B------:R-:W5:Y:S01]  /*116d0*/  @!P0 LDG.E R9, desc[UR8][R4.64] ;  /* 0x0000000804098981 */ /* 0x000f62000c1e1900 */
[C---:B------:R-:W-:Y:S01]  /*116e0*/  VIADD R36, R20.reuse, 0x1200 ;  /* 0x0000120014247836 */ /* 0x040fe20000000000 */
[----:B------:R-:W-:Y:S01]  /*116f0*/  P2R R59, PR, RZ, 0x40 ;  /* 0x00000040ff3b7803 */ /* 0x000fe20000000000 */
[----:B------:R-:W-:Y:S01]  /*11700*/  VIADD R38, R20, 0x1300 ;  /* 0x0000130014267836 */ /* 0x000fe20000000000 */
[----:B------:R-:W2:Y:S01]  /*11710*/  @!P1 LDG.E R11, desc[UR8][R4.64+0x400] ;  /* 0x00040008040b9981 */ /* 0x000ea2000c1e1900 */
[----:B------:R-:W-:Y:S01]  /*11720*/  ISETP.GE.AND P0, PT, R8, R57, PT ;  /* 0x000000390800720c */ /* 0x000fe20003f06270 */
[C---:B------:R-:W-:Y:S01]  /*11730*/  VIADD R42, R20.reuse, 0x1600 ;  /* 0x00001600142a7836 */ /* 0x040fe20000000000 */
[----:B------:R-:W-:Y:S01]  /*11740*/  P2R R60, PR, RZ, 0x20 ;  /* 0x00000020ff3c7803 */ /* 0x000fe20000000000 */
[----:B------:R-:W4:Y:S01]  /*11750*/  @!P3 LDG.E R23, desc[UR8][R4.64+0x1400] ;  /* 0x001400080417b981 */ /* 0x000f22000c1e1900 */
[----:B------:R-:W-:Y:S01]  /*11760*/  P2R R8, PR, RZ, 0x1 ;  /* 0x00000001ff087803 */ /* 0x000fe20000000000 */
[----:B------:R-:W-:Y:S01]  /*11770*/  VIADD R20, R20, 0x1500 ;  /* 0x0000150014147836 */ /* 0x000fe20000000000 */
[----:B------:R-:W-:Y:S01]  /*11780*/  P2R R61, PR, RZ, 0x10 ;  /* 0x00000010ff3d7803 */ /* 0x000fe20000000000 */
[----:B------:R-:W4:Y:S01]  /*11790*/  @!P2 LDG.E R25, desc[UR8][R4.64+0x1800] ;  /* 0x001800080419a981 */ /* 0x000f22000c1e1900 */
[----:B------:R-:W-:-:S02]  /*117a0*/  P2R R62, PR, RZ, 0x8 ;  /* 0x00000008ff3e7803 */ /* 0x000fc40000000000 */
[----:B------:R-:W-:-:S03]  /*117b0*/  P2R R63, PR, RZ, 0x4 ;  /* 0x00000004ff3f7803 */ /* 0x000fc60000000000 */
[----:B------:R-:W4:Y:S01]  /*117c0*/  @!P0 LDG.E R27, desc[UR8][R4.64+0x1c00] ;  /* 0x001c0008041b8981 */ /* 0x000f22000c1e1900 */
[----:B------:R-:W-:-:S04]  /*117d0*/  ISETP.GE.AND P0, PT, R10, R57, PT ;  /* 0x000000390a00720c */ /* 0x000fc80003f06270 */
[----:B------:R-:W-:-:S09]  /*117e0*/  P2R R10, PR, RZ, 0x1 ;  /* 0x00000001ff0a7803 */ /* 0x000fd20000000000 */
        /* <DEDUP_REMOVED lines=22> */
[-C--:B------:R-:W-:Y:S02]  /*11950*/  ISETP.GE.AND P0, PT, R32, R57.reuse, PT ;  /* 0x000000392000720c */ /* 0x080fe40003f06270 */
[-C--:B------:R-:W-:Y:S02]  /*11960*/  ISETP.GE.AND P1, PT, R34, R57.reuse, PT ;  /* 0x000000392200720c */ /* 0x080fe40003f26270 */
[----:B------:R-:W-:Y:S02]  /*11970*/  P2R R54, PR, RZ, 0x1 ;  /* 0x00000001ff367803 */ /* 0x000fe40000000000 */
[-C--:B------:R-:W-:Y:S02]  /*11980*/  ISETP.GE.AND P2, PT, R36, R57.reuse, PT ;  /* 0x000000392400720c */ /* 0x080fe40003f46270 */
[-C--:B------:R-:W-:Y:S02]  /*11990*/  ISETP.GE.AND P3, PT, R38, R57.reuse, PT ;  /* 0x000000392600720c */ /* 0x080fe40003f66270 */
[----:B------:R-:W-:-:S02]  /*119a0*/  ISETP.GE.AND P4, PT, R40, R57, PT ;  /* 0x000000392800720c */ /* 0x000fc40003f86270 */
[-C--:B------:R-:W-:Y:S01]  /*119b0*/  ISETP.GE.AND P5, PT, R20, R57.reuse, PT ;  /* 0x000000391400720c */ /* 0x080fe20003fa6270 */
[----:B------:R-:W4:Y:S01]  /*119c0*/  @!P0 LDG.E R45, desc[UR8][R4.64+0x4000] ;  /* 0x00400008042d8981 */ /* 0x000f22000c1e1900 */
[----:B------:R-:W-:Y:S02]  /*119d0*/  ISETP.GE.AND P6, PT, R42, R57, PT ;  /* 0x000000392a00720c */ /* 0x000fe40003fc6270 */
[----:B------:R-:W-:Y:S01]  /*119e0*/  ISETP.NE.AND P0, PT, R30, RZ, PT ;  /* 0x000000ff1e00720c */ /* 0x000fe20003f05270 */
[----:B------:R-:W4:Y:S03]  /*119f0*/  @!P1 LDG.E R47, desc[UR8][R4.64+0x4400] ;  /* 0x00440008042f9981 */ /* 0x000f26000c1e1900 */
[----:B------:R-:W-:Y:S01]  /*11a00*/  P2R R52, PR, RZ, 0x1 ;  /* 0x00000001ff347803 */ /* 0x000fe20000000000 */
[----:B------:R-:W4:Y:S01]  /*11a10*/  @!P2 LDG.E R49, desc[UR8][R4.64+0x4800] ;  /* 0x004800080431a981 */ /* 0x000f22000c1e1900 */
[----:B------:R-:W-:-:S03]  /*11a20*/  ISETP.NE.AND P0, PT, R28, RZ, PT ;  /* 0x000000ff1c00720c */ /* 0x000fc60003f05270 */
[----:B------:R-:W4:Y:S01]  /*11a30*/  @!P3 LDG.E R51, desc[UR8][R4.64+0x4c00] ;  /* 0x004c00080433b981 */ /* 0x000f22000c1e1900 */
[----:B------:R-:W-:Y:S02]  /*11a40*/  P2R R50, PR, RZ, 0x1 ;  /* 0x00000001ff327803 */ /* 0x000fe40000000000 */
[----:B------:R-:W-:Y:S01]  /*11a50*/  ISETP.NE.AND P0, PT, R26, RZ, PT ;  /* 0x000000ff1a00720c */ /* 0x000fe20003f05270 */
[----:B------:R-:W4:Y:S04]  /*11a60*/  @!P4 LDG.E R53, desc[UR8][R4.64+0x5000] ;  /* 0x005000080435c981 */ /* 0x000f28000c1e1900 */
[----:B------:R-:W4:Y:S01]  /*11a70*/  @!P5 LDG.E R55, desc[UR8][R4.64+0x5400] ;  /* 0x005400080437d981 */ /* 0x000f22000c1e1900 */
[----:B------:R-:W-:-:S03]  /*11a80*/  P2R R48, PR, RZ, 0x1 ;  /* 0x00000001ff307803 */ /* 0x000fc60000000000 */
[----:B------:R-:W4:Y:S01]  /*11a90*/  @!P6 LDG.E R57, desc[UR8][R4.64+0x5800] ;  /* 0x005800080439e981 */ /* 0x000f22000c1e1900 */
[----:B------:R-:W-:-:S04]  /*11aa0*/  ISETP.NE.AND P0, PT, R24, RZ, PT ;  /* 0x000000ff1800720c */ /* 0x000fc80003f05270 */
[----:B------:R-:W-:Y:S02]  /*11ab0*/  P2R R46, PR, RZ, 0x1 ;  /* 0x00000001ff2e7803 */ /* 0x000fe40000000000 */
        /* <DEDUP_REMOVED lines=16> */
[----:B------:R-:W-:Y:S01]  /*11bc0*/  ISETP.NE.AND P0, PT, R60, RZ, PT ;  /* 0x000000ff3c00720c */ /* 0x000fe20003f05270 */
[----:B------:R-:W-:Y:S05]  /*11bd0*/  WARPSYNC.ALL ;  /* 0x0000000000007948 */ /* 0x000fea0003800000 */
[----:B------:R-:W-:Y:S01]  /*11be0*/  P2R R16, PR, RZ, 0x1 ;  /* 0x00000001ff107803 */ /* 0x000fe20000000000 */
[----:B------:R-:W-:Y:S01]  /*11bf0*/  BAR.SYNC.DEFER_BLOCKING 0x0 ;  /* 0x0000000000007b1d */ /* 0x000fe20000010000 */
[----:B------:R-:W-:-:S04]  /*11c00*/  ISETP.NE.AND P0, PT, R59, RZ, PT ;  /* 0x000000ff3b00720c */ /* 0x000fc80003f05270 */
[----:B------:R-:W-:Y:S02]  /*11c10*/  P2R R10, PR, RZ, 0x1 ;  /* 0x00000001ff0a7803 */ /* 0x000fe40000000000 */
[----:B------:R-:W-:-:S04]  /*11c20*/  ISETP.NE.AND P0, PT, R58, RZ, PT ;  /* 0x000000ff3a00720c */ /* 0x000fc80003f05270 */
[----:B------:R-:W-:Y:S02]  /*11c30*/  P2R R8, PR, RZ, 0x1 ;  /* 0x00000001ff087803 */ /* 0x000fe40000000000 */
[----:B------:R-:W-:-:S13]  /*11c40*/  ISETP.NE.AND P0, PT, R56, RZ, PT ;  /* 0x000000ff3800720c */ /* 0x000fda0003f05270 */
[----:B-----5:R0:W-:Y:S01]  /*11c50*/  @!P0 STG.E desc[UR8][R6.64], R9 ;  /* 0x0000000906008986 */ /* 0x0201e2000c101908 */
[----:B------:R-:W-:-:S13]  /*11c60*/  ISETP.NE.AND P0, PT, R8, RZ, PT ;  /* 0x000000ff0800720c */ /* 0x000fda0003f05270 */
[----:B--2---:R0:W-:Y:S01]  /*11c70*/  @!P0 STG.E desc[UR8][R6.64+0x400], R11 ;  /* 0x0004000b06008986 */ /* 0x0041e2000c101908 */
[----:B------:R-:W-:-:S13]  /*11c80*/  ISETP.NE.AND P0, PT, R10, RZ, PT ;  /* 0x000000ff0a00720c */ /* 0x000fda0003f05270 */
[----:B------:R0:W-:Y:S01]  /*11c90*/  @!P0 STG.E desc[UR8][R6.64+0x800], R17 ;  /* 0x0008001106008986 */ /* 0x0001e2000c101908 */
[----:B------:R-:W-:-:S13]  /*11ca0*/  ISETP.NE.AND P0, PT, R16, RZ, PT ;  /* 0x000000ff1000720c */ /* 0x000fda0003f05270 */
[----:B---3--:R0:W-:Y:S01]  /*11cb0*/  @!P0 STG.E desc[UR8][R6.64+0xc00], R19 ;  /* 0x000c001306008986 */ /* 0x0081e2000c101908 */
[----:B------:R-:W-:-:S13]  /*11cc0*/  ISETP.NE.AND P0, PT, R18, RZ, PT ;  /* 0x000000ff1200720c */ /* 0x000fda0003f05270 */
[----:B----4-:R0:W-:Y:S01]  /*11cd0*/  @!P0 STG.E desc[UR8][R6.64+0x1000], R21 ;  /* 0x0010001506008986 */ /* 0x0101e2000c101908 */
[----:B------:R-:W-:-:S13]  /*11ce0*/  ISETP.NE.AND P0, PT, R22, RZ, PT ;  /* 0x000000ff1600720c */ /* 0x000fda0003f05270 */
[----:B------:R0:W-:Y:S01]  /*11cf0*/  @!P0 STG.E desc[UR8][R6.64+0x1400], R23 ;  /* 0x0014001706008986 */ /* 0x0001e2000c101908 */
        /* <DEDUP_REMOVED lines=20> */
[----:B------:R-:W-:-:S03]  /*11e40*/  ISETP.NE.AND P0, PT, R54, RZ, PT ;  /* 0x000000ff3600720c */ /* 0x000fc60003f05270 */
[----:B------:R0:W-:Y:S04]  /*11e50*/  @!P1 STG.E desc[UR8][R6.64+0x4400], R47 ;  /* 0x0044002f06009986 */ /* 0x0001e8000c101908 */
[----:B------:R0:W-:Y:S04]  /*11e60*/  @!P2 STG.E desc[UR8][R6.64+0x4800], R49 ;  /* 0x004800310600a986 */ /* 0x0001e8000c101908 */
[----:B------:R0:W-:Y:S04]  /*11e70*/  @!P3 STG.E desc[UR8][R6.64+0x4c00], R51 ;  /* 0x004c00330600b986 */ /* 0x0001e8000c101908 */
[----:B------:R0:W-:Y:S04]  /*11e80*/  @!P0 STG.E desc[UR8][R6.64+0x4000], R45 ;  /* 0x0040002d06008986 */ /* 0x0001e8000c101908 */
[----:B------:R0:W-:Y:S04]  /*11e90*/  @!P4 STG.E desc[UR8][R6.64+0x5000], R53 ;  /* 0x005000350600c986 */ /* 0x0001e8000c101908 */
[----:B------:R0:W-:Y:S04]  /*11ea0*/  @!P5 STG.E desc[UR8][R6.64+0x5400], R55 ;  /* 0x005400370600d986 */ /* 0x0001e8000c101908 */
[----:B------:R0:W-:Y:S02]  /*11eb0*/  @!P6 STG.E desc[UR8][R6.64+0x5800], R57 ;  /* 0x005800390600e986 */ /* 0x0001e4000c101908 */
.L_x_43:
[----:B------:R-:W-:Y:S05]  /*11ec0*/  BSYNC.RECONVERGENT B0 ;  /* 0x0000000000007941 */ /* 0x000fea0003800200 */
.L_x_39:
[----:B------:R-:W5:Y:S01]  /*11ed0*/  S2R R18, SR_TID.X ;  /* 0x0000000000127919 */ /* 0x000f620000002100 */
[----:B------:R-:W5:Y:S01]  /*11ee0*/  S2UR UR5, SR_CgaCtaId ;  /* 0x00000000000579c3 */ /* 0x000f620000008800 */
[----:B------:R-:W-:Y:S01]  /*11ef0*/  UMOV UR4, 0x400 ;  /* 0x0000040000047882 */ /* 0x000fe20000000000 */
[----:B0-----:R-:W-:Y:S02]  /*11f00*/  IMAD.MOV.U32 R19, RZ, RZ, 0x6 ;  /* 0x00000006ff137424 */ /* 0x001fe400078e00ff */
[----:B-1234-:R-:W-:Y:S02]  /*11f10*/  IMAD.MOV.U32 R5, RZ, RZ, R15 ;  /* 0x000000ffff057224 */ /* 0x01efe400078e000f */
[----:B------:R-:W-:Y:S02]  /*11f20*/  IMAD.MOV.U32 R20, RZ, RZ, R2 ;  /* 0x000000ffff147224 */ /* 0x000fe400078e0002 */
[----:B------:R-:W-:Y:S01]  /*11f30*/  IMAD.MOV.U32 R21, RZ, RZ, R12 ;  /* 0x000000ffff157224 */ /* 0x000fe200078e000c */
[----:B-----5:R-:W-:Y:S01]  /*11f40*/  ULEA UR4, UR5, UR4, 0x18 ;  /* 0x0000000405047291 */ /* 0x020fe2000f8ec0ff */
[----:B------:R-:W-:-:S05]  /*11f50*/  IMAD.SHL.U32 R4, R18, 0x20, RZ ;  /* 0x0000002012047824 */ /* 0x000fca00078e00ff */
[----:B------:R-:W-:Y:S02]  /*11f60*/  LEA R23, R18, UR4, 0x2 ;  /* 0x0000000412177c11 */ /* 0x000fe4000f8e10ff */
[----:B------:R-:W-:Y:S01]  /*11f70*/  LOP3.LUT R6, R4, 0x7c00, RZ, 0xc0, !PT ;  /* 0x00007c0004067812 */ /* 0x000fe200078ec0ff */
[----:B------:R-:W-:-:S04]  /*11f80*/  IMAD.MOV.U32 R4, RZ, RZ, R14 ;  /* 0x000000ffff047224 */ /* 0x000fc800078e000e */
[----:B------:R-:W-:-:S04]  /*11f90*/  VIADD R6, R6, UR4 ;  /* 0x0000000406067c36 */ /* 0x000fc80008000000 */
[----:B------:R-:W-:-:S07]  /*11fa0*/  IMAD R22, R13, 0x4, R6 ;  /* 0x000000040d167824 */ /* 0x000fce00078e0206 */
.L_x_168:
[----:B------:R-:W-:Y:S05]  /*11fb0*/  WARPSYNC.ALL ;  /* 0x0000000000007948 */ /* 0x000fea0003800000 */
[----:B------:R-:W-:Y:S01]  /*11fc0*/  BAR.SYNC.DEFER_BLOCKING 0x0 ;  /* 0x0000000000007b1d */ /* 0x000fe20000010000 */
[----:B------:R-:W-:Y:S01]  /*11fd0*/  ISETP.GE.U32.AND P0, PT, R3, 0xfd00, PT ;  /* 0x0000fd000300780c */ /* 0x000fe20003f06070 */
[----:B------:R-:W-:Y:S01]  /*11fe0*/  IMAD.MOV R26, RZ, RZ, -R19 ;  /* 0x000000ffff1a7224 */ /* 0x000fe200078e0a13 */
[----:B------:R-:W-:Y:S01]  /*11ff0*/  CS2R R66, SRZ ;  /* 0x0000000000427805 */ /* 0x000fe2000001ff00 */
[----:B------:R-:W-:Y:S01]  /*12000*/  IMAD.MOV.U32 R7, RZ, RZ, 0x20 ;  /* 0x00000020ff077424 */ /* 0x000fe200078e00ff */
[----:B------:R-:W-:Y:S01]  /*12010*/  ISETP.GE.U32.AND.EX P0, PT, R0, RZ, PT, P0 ;  /* 0x000000ff0000720c */ /* 0x000fe20003f06100 */
[----:B------:R-:W-:Y:S01]  /*12020*/  IMAD.MOV.U32 R24, RZ, RZ, R2 ;  /* 0x000000ffff187224 */ /* 0x000fe200078e0002 */
[----:B------:R-:W-:Y:S01]  /*12030*/  CS2R R64, SRZ ;  /* 0x0000000000407805 */ /* 0x000fe2000001ff00 */
[----:B------:R-:W-:Y:S01]  /*12040*/  IMAD.MOV.U32 R25, RZ, RZ, R12 ;  /* 0x000000ffff197224 */ /* 0x000fe200078e000c */
[----:B------:R-:W-:Y:S01]  /*12050*/  VIADDMNMX.U32 R26, R26, R7, 0x6, PT ;  /* 0x000000061a1a7446 */ /* 0x000fe20003800007 */
[----:B------:R-:W-:Y:S01]  /*12060*/  IMAD.MOV.U32 R27, RZ, RZ, R20 ;  /* 0x000000ffff1b7224 */ /* 0x000fe200078e0014 */
[----:B------:R-:W-:Y:S01]  /*12070*/  CS2R R62, SRZ ;  /* 0x00000000003e7805 */ /* 0x000fe2000001ff00 */
[----:B------:R-:W-:Y:S01]  /*12080*/  IMAD.MOV.U32 R28, RZ, RZ, R21 ;  /* 0x000000ffff1c7224 */ /* 0x000fe200078e0015 */
[----:B------:R-:W-:Y:S01]  /*12090*/  CS2R R60, SRZ ;  /* 0x00000000003c7805 */ /* 0x000fe2000001ff00 */
[----:B------:R-:W-:Y:S01]  /*120a0*/  IMAD.MOV.U32 R68, RZ, RZ, RZ ;  /* 0x000000ffff447224 */ /* 0x000fe200078e00ff */
[----:B------:R-:W-:Y:S01]  /*120b0*/  CS2R R58, SRZ ;  /* 0x00000000003a7805 */ /* 0x000fe2000001ff00 */
[----:B------:R-:W-:Y:S01]  /*120c0*/  IMAD.MOV.U32 R57, RZ, RZ, RZ ;  /* 0x000000ffff397224 */ /* 0x000fe200078e00ff */
[----:B------:R-:W-:-:S02]  /*120d0*/  CS2R R10, SRZ ;  /* 0x00000000000a7805 */ /* 0x000fc4000001ff00 */
[----:B------:R-:W-:Y:S02]  /*120e0*/  CS2R R8, SRZ ;  /* 0x0000000000087805 */ /* 0x000fe4000001ff00 */
[----:B------:R-:W-:Y:S01]  /*120f0*/  CS2R R6, SRZ ;  /* 0x0000000000067805 */ /* 0x000fe2000001ff00 */
[----:B------:R-:W-:Y:S02]  /*12100*/  IMAD.MOV.U32 R20, RZ, RZ, R4 ;  /* 0x000000ffff147224 */ /* 0x000fe400078e0004 */
[----:B------:R-:W-:Y:S01]  /*12110*/  IMAD.MOV.U32 R21, RZ, RZ, R5 ;  /* 0x000000ffff157224 */ /* 0x000fe200078e0005 */
[----:B------:R0:W-:Y:S01]  /*12120*/  STS [R23], RZ ;  /* 0x000000ff17007388 */ /* 0x0001e20000000800 */
[----:B------:R-:W-:Y:S02]  /*12130*/  IMAD.MOV.U32 R2, RZ, RZ, R14 ;  /* 0x000000ffff027224 */ /* 0x000fe400078e000e */
[----:B------:R-:W-:Y:S01]  /*12140*/  IMAD.MOV.U32 R12, RZ, RZ, R15 ;  /* 0x000000ffff0c7224 */ /* 0x000fe200078e000f */
        /* <DEDUP_REMOVED lines=16> */
[----:B------:R-:W-:Y:S02]  /*12250*/  IMAD.MOV.U32 R68, RZ, RZ, RZ ;  /* 0x000000ffff447224 */ /* 0x000fe400078e00ff */
[----:B------:R-:W-:-:S07]  /*12260*/  IMAD.MOV.U32 R67, RZ, RZ, RZ ;  /* 0x000000ffff437224 */ /* 0x000fce00078e00ff */
.L_x_98:
[----:B------:R-:W-:Y:S01]  /*12270*/  IADD3 R5, P0, PT, R18, R6, RZ ;  /* 0x0000000612057210 */ /* 0x000fe20007f1e0ff */
[----:B------:R-:W-:-:S03]  /*12280*/  IMAD.MOV.U32 R69, RZ, RZ, RZ ;  /* 0x000000ffff457224 */ /* 0x000fc600078e00ff */
[C---:B------:R-:W-:Y:S01]  /*12290*/  LEA R4, P1, R5.reuse, R20, 0x2 ;  /* 0x0000001405047211 */ /* 0x040fe200078210ff */
[--C-:B------:R-:W-:Y:S01]  /*122a0*/  IMAD.X R70, RZ, RZ, R7.reuse, P0 ;  /* 0x000000ffff467224 */ /* 0x100fe200000e0607 */
[----:B------:R-:W-:Y:S02]  /*122b0*/  IADD3 R14, P0, PT, -R6, R3, RZ ;  /* 0x00000003060e7210 */ /* 0x000fe40007f1e1ff */
[----:B------:R-:W-:Y:S02]  /*122c0*/  IADD3 R4, P2, PT, R4, 0x2c00, RZ ;  /* 0x00002c0004047810 */ /* 0x000fe40007f5e0ff */
[----:B------:R-:W-:Y:S01]  /*122d0*/  LEA.HI.X R5, R5, R21, R70, 0x2, P1 ;  /* 0x0000001505057211 */ /* 0x000fe200008f1446 */
[----:B------:R-:W-:-:S04]  /*122e0*/  IMAD.X R15, R0, 0x1, ~R7, P0 ;  /* 0x00000001000f7824 */ /* 0x000fc800000e0e07 */
[----:B-12---:R-:W-:-:S07]  /*122f0*/  IMAD.X R5, RZ, RZ, R5, P2 ;  /* 0x000000ffff057224 */ /* 0x006fce00010e0605 */
.L_x_93:
[----:B-1----:R-:W2:Y:S04]  /*12300*/  LDG.E R72, desc[UR8][R4.64+-0x2c00] ;  /* 0xffd4000804487981 */ /* 0x002ea8000c1e1900 */
[----:B------:R-:W3:Y:S04]  /*12310*/  LDG.E R76, desc[UR8][R4.64+-0x2800] ;  /* 0xffd80008044c7981 */ /* 0x000ee8000c1e1900 */
[----:B------:R-:W4:Y:S04]  /*12320*/  LDG.E R78, desc[UR8][R4.64+-0x2400] ;  /* 0xffdc0008044e7981 */ /* 0x000f28000c1e1900 */
[----:B------:R-:W5:Y:S04]  /*12330*/  LDG.E R80, desc[UR8][R4.64+-0x2000] ;  /* 0xffe0000804507981 */ /* 0x000f68000c1e1900 */
[----:B------:R-:W5:Y:S04]  /*12340*/  LDG.E R82, desc[UR8][R4.64+-0x1c00] ;  /* 0xffe4000804527981 */ /* 0x000f68000c1e1900 */
[----:B------:R-:W5:Y:S01]  /*12350*/  LDG.E R84, desc[UR8][R4.64+-0x1800] ;  /* 0xffe8000804547981 */ /* 0x000f62000c1e1900 */
[----:B------:R-:W-:-:S03]  /*12360*/  BMSK R70, RZ, R26 ;  /* 0x0000001aff46721b */ /* 0x000fc60000000000 */
[----:B------:R-:W5:Y:S01]  /*12370*/  LDG.E R86, desc[UR8][R4.64+-0x1400] ;  /* 0xffec000804567981 */ /* 0x000f62000c1e1900 */
[----:B------:R-:W-:Y:S05]  /*12380*/  WARPSYNC.ALL ;  /* 0x0000000000007948 */ /* 0x000fea0003800000 */
        /* <DEDUP_REMOVED lines=15> */
[----:B--2---:R-:W-:-:S04]  /*12480*/  SHF.R.U32.HI R71, RZ, R19, R72 ;  /* 0x00000013ff477219 */ /* 0x004fc80000011648 */
[----:B------:R-:W-:-:S04]  /*12490*/  LOP3.LUT R71, R70, R71, RZ, 0xc0, !PT ;  /* 0x0000004746477212 */ /* 0x000fc800078ec0ff */
[C---:B------:R-:W-:Y:S01]  /*124a0*/  LOP3.LUT R72, R71.reuse, 0x3, RZ, 0xc0, !PT ;  /* 0x0000000347487812 */ /* 0x040fe200078ec0ff */
[----:B------:R-:W-:-:S05]  /*124b0*/  IMAD.SHL.U32 R73, R71, 0x100, RZ ;  /* 0x0000010047497824 */ /* 0x000fca00078e00ff */
[----:B------:R-:W-:-:S04]  /*124c0*/  LOP3.LUT R73, R73, 0xfffffc00, RZ, 0xc0, !PT ;  /* 0xfffffc0049497812 */ /* 0x000fc800078ec0ff */
[----:B------:R-:W-:Y:S02]  /*124d0*/  IADD3 R73, PT, PT, R72, R23, R73 ;  /* 0x0000001748497210 */ /* 0x000fe40007ffe049 */
[----:B------:R-:W2:Y:S01]  /*124e0*/  LDG.E R72, desc[UR8][R4.64+0x2c00] ;  /* 0x002c000804487981 */ /* 0x000ea2000c1e1900 */
[----:B------:R-:W-:Y:S01]  /*124f0*/  BAR.SYNC.DEFER_BLOCKING 0x0 ;  /* 0x0000000000007b1d */ /* 0x000fe20000010000 */
[----:B---3--:R-:W-:-:S05]  /*12500*/  SHF.R.U32.HI R75, RZ, R19, R76 ;  /* 0x00000013ff4b7219 */ /* 0x008fca000001164c */
[----:B------:R-:W1:Y:S01]  /*12510*/  LDS.U8 R71, [R73] ;  /* 0x0000000049477984 */ /* 0x000e620000000000 */
[----:B------:R-:W-:-:S05]  /*12520*/  LOP3.LUT R75, R70, R75, RZ, 0xc0, !PT ;  /* 0x0000004b464b7212 */ /* 0x000fca00078ec0ff */
[C---:B------:R-:W-:Y:S01]  /*12530*/  IMAD.SHL.U32 R76, R75.reuse, 0x100, RZ ;  /* 0x000001004b4c7824 */ /* 0x040fe200078e00ff */
[----:B------:R-:W-:-:S04]  /*12540*/  LOP3.LUT R116, R75, 0x3, RZ, 0xc0, !PT ;  /* 0x000000034b747812 */ /* 0x000fc800078ec0ff */
[----:B------:R-:W-:-:S04]  /*12550*/  LOP3.LUT R75, R76, 0xfffffc00, RZ, 0xc0, !PT ;  /* 0xfffffc004c4b7812 */ /* 0x000fc800078ec0ff */
[----:B------:R-:W-:Y:S01]  /*12560*/  IADD3 R75, PT, PT, R116, R23, R75 ;  /* 0x00000017744b7210 */ /* 0x000fe20007ffe04b */
[----:B-1----:R-:W-:-:S05]  /*12570*/  VIADD R76, R71, 0x1 ;  /* 0x00000001474c7836 */ /* 0x002fca0000000000 */
[----:B------:R-:W-:Y:S04]  /*12580*/  STS.U8 [R73], R76 ;  /* 0x0000004c49007388 */ /* 0x000fe80000000000 */
[----:B------:R-:W1:Y:S01]  /*12590*/  LDS.U8 R71, [R75] ;  /* 0x000000004b477984 */ /* 0x000e620000000000 */
[----:B----4-:R-:W-:-:S04]  /*125a0*/  SHF.R.U32.HI R77, RZ, R19, R78 ;  /* 0x00000013ff4d7219 */ /* 0x010fc8000001164e */
        /* <DEDUP_REMOVED lines=8> */
[----:B-----5:R-:W-:-:S04]  /*12630*/  SHF.R.U32.HI R73, RZ, R19, R80 ;  /* 0x00000013ff497219 */ /* 0x020fc80000011650 */
        /* <DEDUP_REMOVED lines=8> */
[----:B------:R-:W-:-:S04]  /*126c0*/  SHF.R.U32.HI R75, RZ, R19, R82 ;  /* 0x00000013ff4b7219 */ /* 0x000fc80000011652 */
        /* <DEDUP_REMOVED lines=161> */
[----:B--2---:R-:W-:-:S04]  /*130e0*/  SHF.R.U32.HI R75, RZ, R19, R72 ;  /* 0x00000013ff4b7219 */ /* 0x004fc80000011648 */
        /* <DEDUP_REMOVED lines=8> */
[----:B------:R-:W-:-:S05]  /*13170*/  VIADD R69, R69, 0x5c00 ;  /* 0x00005c0045457836 */ /* 0x000fca0000000000 */
[----:B------:R-:W-:Y:S02]  /*13180*/  ISETP.NE.AND P0, PT, R69, 0x3f400, PT ;  /* 0x0003f4004500780c */ /* 0x000fe40003f05270 */
[----:B------:R-:W-:Y:S02]  /*13190*/  IADD3 R6, P1, PT, R6, 0x1700, RZ ;  /* 0x0000170006067810 */ /* 0x000fe40007f3e0ff */
[----:B------:R-:W-:Y:S02]  /*131a0*/  IADD3 R4, P3, PT, R4, 0x5c00, RZ ;  /* 0x00005c0004047810 */ /* 0x000fe40007f7e0ff */
[----:B------:R-:W-:Y:S01]  /*131b0*/  IADD3 R14, P2, PT, R14, -0x1700, RZ ;  /* 0xffffe9000e0e7810 */ /* 0x000fe20007f5e0ff */
[----:B------:R-:W-:Y:S02]  /*131c0*/  IMAD.X R7, RZ, RZ, R7, P1 ;  /* 0x000000ffff077224 */ /* 0x000fe400008e0607 */
[----:B------:R-:W-:Y:S02]  /*131d0*/  IMAD.X R5, RZ, RZ, R5, P3 ;  /* 0x000000ffff057224 */ /* 0x000fe400018e0605 */
[----:B-1----:R-:W-:-:S05]  /*131e0*/  VIADD R71, R71, 0x1 ;  /* 0x0000000147477836 */ /* 0x002fca0000000000 */
[----:B------:R1:W-:Y:S01]  /*131f0*/  STS.U8 [R72], R71 ;  /* 0x0000004748007388 */ /* 0x0003e20000000000 */
[----:B------:R-:W-:Y:S01]  /*13200*/  IADD3.X R15, PT, PT, R15, -0x1, RZ, P2, !PT ;  /* 0xffffffff0f0f7810 */ /* 0x000fe200017fe4ff */
[----:B------:R-:W-:Y:S06]  /*13210*/  @P0 BRA `(.L_x_93) ;  /* 0xfffffff000380947 */ /* 0x000fec000383ffff */
[----:B------:R-:W-:Y:S01]  /*13220*/  BAR.SYNC.DEFER_BLOCKING 0x0 ;  /* 0x0000000000007b1d */ /* 0x000fe20000010000 */
[C---:B------:R-:W-:Y:S02]  /*13230*/  ISETP.GT.U32.AND P1, PT, R18.reuse, 0x1ff, PT ;  /* 0x000001ff1200780c */ /* 0x040fe40003f24070 */
[----:B------:R-:W-:-:S03]  /*13240*/  ISETP.GT.U32.AND P0, PT, R18, 0xff, PT ;  /* 0x000000ff1200780c */ /* 0x000fc60003f04070 */
[----:B------:R-:W-:Y:S08]  /*13250*/  BSSY.RECONVERGENT B0, `(.L_x_94) ;  /* 0x000006a000007945 */ /* 0x000ff00003800200 */
[----:B------:R-:W-:Y:S05]  /*13260*/  @P1 BRA `(.L_x_95) ;  /* 0x0000000400a01947 */ /* 0x000fea0003800000 */
[----:B------:R-:W2:Y:S04]  /*13270*/  LDS R4, [R22] ;  /* 0x0000000016047984 */ /* 0x000ea80000000800 */
[----:B------:R-:W3:Y:S04]  /*13280*/  LDS R69, [R22+0x80] ;  /* 0x0000800016457984 */ /* 0x000ee80000000800 */
[----:B-1----:R-:W1:Y:S04]  /*13290*/  LDS R72, [R22+0x100] ;  /* 0x0001000016487984 */ /* 0x002e680000000800 */
[----:B------:R-:W4:Y:S04]  /*132a0*/  LDS R73, [R22+0x180] ;  /* 0x0001800016497984 */ /* 0x000f280000000800 */
[----:B------:R-:W5:Y:S04]  /*132b0*/  LDS R74, [R22+0x200] ;  /* 0x00020000164a7984 */ /* 0x000f680000000800 */
[----:B------:R-:W0:Y:S01]  /*132c0*/  LDS R75, [R22+0x280] ;  /* 0x00028000164b7984 */ /* 0x000e220000000800 */
[----:B--2---:R-:W-:-:S02]  /*132d0*/  PRMT R5, R4, 0x7770, RZ ;  /* 0x0000777004057816 */ /* 0x004fc400000000ff */
[----:B---3--:R-:W-:Y:S02]  /*132e0*/  PRMT R70, R69, 0x7770, RZ ;  /* 0x0000777045467816 */ /* 0x008fe400000000ff */
        /* <DEDUP_REMOVED lines=10> */
[----:B------:R-:W-:-:S02]  /*13390*/  PRMT R4, R4, 0x7773, RZ ;  /* 0x0000777304047816 */ /* 0x000fc400000000ff */
[----:B------:R-:W-:Y:S02]  /*133a0*/  LOP3.LUT R5, R70, 0xff, RZ, 0xc0, !PT ;  /* 0x000000ff46057812 */ /* 0x000fe400078ec0ff */
[----:B------:R-:W-:Y:S02]  /*133b0*/  PRMT R69, R69, 0x7773, RZ ;  /* 0x0000777345457816 */ /* 0x000fe400000000ff */
[----:B------:R-:W-:Y:S02]  /*133c0*/  IADD3 R70, P2, P3, R71, R64, R68 ;  /* 0x0000004047467210 */ /* 0x000fe40007b5e044 */
[----:B------:R-:W-:Y:S02]  /*133d0*/  LOP3.LUT R64, R4, 0xff, RZ, 0xc0, !PT ;  /* 0x000000ff04407812 */ /* 0x000fe400078ec0ff */
[----:B------:R-:W-:Y:S02]  /*133e0*/  IADD3 R66, P1, P4, R5, R66, R77 ;  /* 0x0000004205427210 */ /* 0x000fe40007c3e04d */
[----:B------:R-:W-:-:S02]  /*133f0*/  LOP3.LUT R69, R69, 0xff, RZ, 0xc0, !PT ;  /* 0x000000ff45457812 */ /* 0x000fc400078ec0ff */
[----:B-1----:R-:W-:Y:S02]  /*13400*/  PRMT R4, R72, 0x7770, RZ ;  /* 0x0000777048047816 */ /* 0x002fe400000000ff */
[----:B----4-:R-:W-:Y:S02]  /*13410*/  PRMT R5, R73, 0x7770, RZ ;  /* 0x0000777049057816 */ /* 0x010fe400000000ff */
[----:B------:R-:W-:Y:S02]  /*13420*/  IADD3.X R71, PT, PT, RZ, R67, RZ, P5, P6 ;  /* 0x00000043ff477210 */ /* 0x000fe40002fec4ff */
[----:B------:R-:W-:Y:S02]  /*13430*/  IADD3 R62, P5, P6, R69, R62, R64 ;  /* 0x0000003e453e7210 */ /* 0x000fe40007ebe040 */
[----:B------:R-:W-:Y:S01]  /*13440*/  IADD3.X R77, PT, PT, RZ, R65, RZ, P1, P4 ;  /* 0x00000041ff4d7210 */ /* 0x000fe20000fe84ff */
[----:B------:R-:W1:Y:S01]  /*13450*/  LDS R64, [R22+0x300] ;  /* 0x0003000016407984 */ /* 0x000e620000000800 */
[----:B------:R-:W-:-:S02]  /*13460*/  LOP3.LUT R67, R4, 0xff, RZ, 0xc0, !PT ;  /* 0x000000ff04437812 */ /* 0x000fc400078ec0ff */
[----:B------:R-:W-:Y:S01]  /*13470*/  LOP3.LUT R68, R5, 0xff, RZ, 0xc0, !PT ;  /* 0x000000ff05447812 */ /* 0x000fe200078ec0ff */
[----:B------:R-:W2:Y:S01]  /*13480*/  LDS R65, [R22+0x380] ;  /* 0x0003800016417984 */ /* 0x000ea20000000800 */
        /* <DEDUP_REMOVED lines=19> */
[C---:B-----5:R-:W-:Y:S02]  /*135c0*/  PRMT R4, R74.reuse, 0x7770, RZ ;  /* 0x000077704a047816 */ /* 0x060fe400000000ff */
[C---:B0-----:R-:W-:Y:S02]  /*135d0*/  PRMT R61, R75.reuse, 0x7770, RZ ;  /* 0x000077704b3d7816 */ /* 0x041fe400000000ff */
        /* <DEDUP_REMOVED lines=10> */
[----:B------:R-:W-:Y:S02]  /*13680*/  PRMT R4, R74, 0x7772, RZ ;  /* 0x000077724a047816 */ /* 0x000fe400000000ff */
[----:B------:R-:W-:Y:S02]  /*13690*/  PRMT R5, R75, 0x7772, RZ ;  /* 0x000077724b057816 */ /* 0x000fe400000000ff */
[----:B------:R-:W-:Y:S02]  /*136a0*/  LOP3.LUT R4, R4, 0xff, RZ, 0xc0, !PT ;  /* 0x000000ff04047812 */ /* 0x000fe400078ec0ff */
[----:B------:R-:W-:-:S02]  /*136b0*/  LOP3.LUT R5, R5, 0xff, RZ, 0xc0, !PT ;  /* 0x000000ff05057812 */ /* 0x000fc400078ec0ff */
[----:B------:R-:W-:Y:S02]  /*136c0*/  PRMT R74, R74, 0x7773, RZ ;  /* 0x000077734a4a7816 */ /* 0x000fe400000000ff */
[----:B------:R-:W-:Y:S02]  /*136d0*/  PRMT R75, R75, 0x7773, RZ ;  /* 0x000077734b4b7816 */ /* 0x000fe400000000ff */
[----:B------:R-:W-:Y:S02]  /*136e0*/  IADD3.X R72, PT, PT, RZ, R76, RZ, P4, P1 ;  /* 0x0000004cff487210 */ /* 0x000fe400027e24ff */
[----:B------:R-:W-:Y:S02]  /*136f0*/  IADD3 R67, P1, P4, R5, R67, R4 ;  /* 0x0000004305437210 */ /* 0x000fe40007c3e004 */
[----:B-1----:R-:W-:Y:S02]  /*13700*/  PRMT R4, R64, 0x7770, RZ ;  /* 0x0000777040047816 */ /* 0x002fe400000000ff */
[----:B--2---:R-:W-:-:S02]  /*13710*/  PRMT R61, R65, 0x7770, RZ ;  /* 0x00007770413d7816 */ /* 0x004fc400000000ff */
[----:B------:R-:W-:Y:S02]  /*13720*/  PRMT R5, R64, 0x7771, RZ ;  /* 0x0000777140057816 */ /* 0x000fe400000000ff */
[----:B------:R-:W-:Y:S02]  /*13730*/  PRMT R62, R65, 0x7771, RZ ;  /* 0x00007771413e7816 */ /* 0x000fe400000000ff */
[----:B------:R-:W-:Y:S02]  /*13740*/  LOP3.LUT R74, R74, 0xff, RZ, 0xc0, !PT ;  /* 0x000000ff4a4a7812 */ /* 0x000fe400078ec0ff */
[----:B------:R-:W-:Y:S02]  /*13750*/  LOP3.LUT R63, R75, 0xff, RZ, 0xc0, !PT ;  /* 0x000000ff4b3f7812 */ /* 0x000fe400078ec0ff */
[----:B------:R-:W-:Y:S02]  /*13760*/  LOP3.LUT R4, R4, 0xff, RZ, 0xc0, !PT ;  /* 0x000000ff04047812 */ /* 0x000fe400078ec0ff */
[----:B------:R-:W-:-:S02]  /*13770*/  LOP3.LUT R61, R61, 0xff, RZ, 0xc0, !PT ;  /* 0x000000ff3d3d7812 */ /* 0x000fc400078ec0ff */
[----:B------:R-:W-:Y:S02]  /*13780*/  LOP3.LUT R5, R5, 0xff, RZ, 0xc0, !PT ;  /* 0x000000ff05057812 */ /* 0x000fe400078ec0ff */
[----:B------:R-:W-:Y:S02]  /*13790*/  LOP3.LUT R62, R62, 0xff, RZ, 0xc0, !PT ;  /* 0x000000ff3e3e7812 */ /* 0x000fe400078ec0ff */
[----:B------:R-:W-:Y:S02]  /*137a0*/  IADD3.X R71, PT, PT, RZ, R71, RZ, P3, P2 ;  /* 0x00000047ff477210 */ /* 0x000fe40001fe44ff */
[----:B------:R-:W-:Y:S02]  /*137b0*/  IADD3 R63, P2, P3, R63, R69, R74 ;  /* 0x000000453f3f7210 */ /* 0x000fe40007b5e04a */
        /* <DEDUP_REMOVED lines=17> */
[----:B------:R-:W-:Y:S02]  /*138d0*/  IADD3.X R63, PT, PT, RZ, R69, RZ, P2, P3 ;  /* 0x00000045ff3f7210 */ /* 0x000fe400017e64ff */
[----:B------:R-:W-:-:S07]  /*138e0*/  IADD3.X R61, PT, PT, RZ, R61, RZ, P5, P6 ;  /* 0x0000003dff3d7210 */ /* 0x000fce0002fec4ff */
.L_x_95:
[----:B------:R-:W-:Y:S05]  /*138f0*/  BSYNC.RECONVERGENT B0 ;  /* 0x0000000000007941 */ /* 0x000fea0003800200 */
.L_x_94:
[----:B------:R-:W-:Y:S04]  /*13900*/  BSSY.RECONVERGENT B0, `(.L_x_96) ;  /* 0x000006a000007945 */ /* 0x000fe80003800200 */
[----:B------:R-:W-:Y:S05]  /*13910*/  @P0 BRA `(.L_x_97) ;  /* 0x0000000400a00947 */ /* 0x000fea0003800000 */
[----:B------:R-:W2:Y:S04]  /*13920*/  LDS R4, [R22+0x2000] ;  /* 0x0020000016047984 */ /* 0x000ea80000000800 */
        /* <DEDUP_REMOVED lines=52> */
[C---:B-----5:R-:W-:Y:S02]  /*13c70*/  PRMT R4, R74.reuse, 0x7770, RZ ;  /* 0x000077704a047816 */ /* 0x060fe400000000ff */
[----:B------:R-:W-:Y:S02]  /*13c80*/  PRMT R5, R74, 0x7771, RZ ;  /* 0x000077714a057816 */ /* 0x000fe400000000ff */
[----:B0-----:R-:W-:Y:S02]  /*13c90*/  PRMT R9, R75, 0x7771, RZ ;  /* 0x000077714b097816 */ /* 0x001fe400000000ff */
[----:B------:R-:W-:-:S02]  /*13ca0*/  LOP3.LUT R59, R4, 0xff, RZ, 0xc0, !PT ;  /* 0x000000ff043b7812 */ /* 0x000fc400078ec0ff */
[----:B------:R-:W-:Y:S02]  /*13cb0*/  LOP3.LUT R4, R5, 0xff, RZ, 0xc0, !PT ;  /* 0x000000ff05047812 */ /* 0x000fe400078ec0ff */
[----:B------:R-:W-:Y:S02]  /*13cc0*/  LOP3.LUT R9, R9, 0xff, RZ, 0xc0, !PT ;  /* 0x000000ff09097812 */ /* 0x000fe400078ec0ff */
[----:B------:R-:W-:Y:S02]  /*13cd0*/  IADD3.X R71, PT, PT, RZ, R71, RZ, P4, P5 ;  /* 0x00000047ff477210 */ /* 0x000fe400027ea4ff */
[----:B------:R-:W-:Y:S02]  /*13ce0*/  PRMT R8, R75, 0x7770, RZ ;  /* 0x000077704b087816 */ /* 0x000fe400000000ff */
[----:B------:R-:W-:Y:S02]  /*13cf0*/  IADD3 R69, P5, P4, R9, R69, R4 ;  /* 0x0000004509457210 */ /* 0x000fe40007cbe004 */
[----:B------:R-:W-:-:S02]  /*13d00*/  PRMT R4, R74, 0x7772, RZ ;  /* 0x000077724a047816 */ /* 0x000fc400000000ff */
[C---:B------:R-:W-:Y:S02]  /*13d10*/  PRMT R5, R75.reuse, 0x7772, RZ ;  /* 0x000077724b057816 */ /* 0x040fe400000000ff */
[----:B------:R-:W-:Y:S02]  /*13d20*/  PRMT R74, R74, 0x7773, RZ ;  /* 0x000077734a4a7816 */ /* 0x000fe400000000ff */
[----:B------:R-:W-:Y:S02]  /*13d30*/  LOP3.LUT R8, R8, 0xff, RZ, 0xc0, !PT ;  /* 0x000000ff08087812 */ /* 0x000fe400078ec0ff */
[----:B------:R-:W-:Y:S02]  /*13d40*/  PRMT R75, R75, 0x7773, RZ ;  /* 0x000077734b4b7816 */ /* 0x000fe400000000ff */
[----:B------:R-:W-:Y:S02]  /*13d50*/  LOP3.LUT R4, R4, 0xff, RZ, 0xc0, !PT ;  /* 0x000000ff04047812 */ /* 0x000fe400078ec0ff */
[----:B------:R-:W-:-:S02]  /*13d60*/  LOP3.LUT R5, R5, 0xff, RZ, 0xc0, !PT ;  /* 0x000000ff05057812 */ /* 0x000fc400078ec0ff */
[----:B------:R-:W-:Y:S02]  /*13d70*/  IADD3.X R72, PT, PT, RZ, R77, RZ, P0, P1 ;  /* 0x0000004dff487210 */ /* 0x000fe400007e24ff */
[----:B------:R-:W-:Y:S02]  /*13d80*/  LOP3.LUT R9, R74, 0xff, RZ, 0xc0, !PT ;  /* 0x000000ff4a097812 */ /* 0x000fe400078ec0ff */
[----:B------:R-:W-:Y:S02]  /*13d90*/  IADD3 R60, P1, P0, R8, R60, R59 ;  /* 0x0000003c083c7210 */ /* 0x000fe4000783e03b */
[----:B------:R-:W-:Y:S02]  /*13da0*/  IADD3.X R74, PT, PT, RZ, R76, RZ, P2, P3 ;  /* 0x0000004cff4a7210 */ /* 0x000fe400017e64ff */
[----:B------:R-:W-:Y:S02]  /*13db0*/  LOP3.LUT R10, R75, 0xff, RZ, 0xc0, !PT ;  /* 0x000000ff4b0a7812 */ /* 0x000fe400078ec0ff */
[----:B------:R-:W-:-:S02]  /*13dc0*/  IADD3 R70, P2, P3, R5, R70, R4 ;  /* 0x0000004605467210 */ /* 0x000fc40007b5e004 */
[----:B-1----:R-:W-:Y:S02]  /*13dd0*/  PRMT R4, R11, 0x7770, RZ ;  /* 0x000077700b047816 */ /* 0x002fe400000000ff */
[----:B--2---:R-:W-:Y:S02]  /*13de0*/  PRMT R8, R57, 0x7770, RZ ;  /* 0x0000777039087816 */ /* 0x004fe400000000ff */
[----:B------:R-:W-:Y:S02]  /*13df0*/  PRMT R5, R11, 0x7771, RZ ;  /* 0x000077710b057816 */ /* 0x000fe400000000ff */
[----:B------:R-:W-:Y:S02]  /*13e00*/  IADD3.X R73, PT, PT, RZ, R73, RZ, P1, P0 ;  /* 0x00000049ff497210 */ /* 0x000fe40000fe04ff */
[----:B------:R-:W-:Y:S02]  /*13e10*/  IADD3 R10, P0, P1, R10, R58, R9 ;  /* 0x0000003a0a0a7210 */ /* 0x000fe4000791e009 */
[----:B------:R-:W-:-:S02]  /*13e20*/  PRMT R9, R57, 0x7771, RZ ;  /* 0x0000777139097816 */ /* 0x000fc400000000ff */
[----:B------:R-:W-:Y:S02]  /*13e30*/  LOP3.LUT R59, R4, 0xff, RZ, 0xc0, !PT ;  /* 0x000000ff043b7812 */ /* 0x000fe400078ec0ff */
[----:B------:R-:W-:Y:S02]  /*13e40*/  LOP3.LUT R8, R8, 0xff, RZ, 0xc0, !PT ;  /* 0x000000ff08087812 */ /* 0x000fe400078ec0ff */
[----:B------:R-:W-:Y:S02]  /*13e50*/  LOP3.LUT R58, R5, 0xff, RZ, 0xc0, !PT ;  /* 0x000000ff053a7812 */ /* 0x000fe400078ec0ff */
[----:B------:R-:W-:Y:S02]  /*13e60*/  PRMT R4, R11, 0x7772, RZ ;  /* 0x000077720b047816 */ /* 0x000fe400000000ff */
[----:B------:R-:W-:Y:S02]  /*13e70*/  PRMT R5, R57, 0x7772, RZ ;  /* 0x0000777239057816 */ /* 0x000fe400000000ff */
[----:B------:R-:W-:-:S02]  /*13e80*/  PRMT R11, R11, 0x7773, RZ ;  /* 0x000077730b0b7816 */ /* 0x000fc400000000ff */
[----:B------:R-:W-:Y:S02]  /*13e90*/  PRMT R57, R57, 0x7773, RZ ;  /* 0x0000777339397816 */ /* 0x000fe400000000ff */
[----:B------:R-:W-:Y:S02]  /*13ea0*/  IADD3.X R72, PT, PT, RZ, R72, RZ, P5, P4 ;  /* 0x00000048ff487210 */ /* 0x000fe40002fe84ff */
[----:B------:R-:W-:Y:S02]  /*13eb0*/  LOP3.LUT R9, R9, 0xff, RZ, 0xc0, !PT ;  /* 0x000000ff09097812 */ /* 0x000fe400078ec0ff */
[----:B------:R-:W-:Y:S02]  /*13ec0*/  IADD3 R60, P5, P4, R8, R60, R59 ;  /* 0x0000003c083c7210 */ /* 0x000fe40007cbe03b */
        /* <DEDUP_REMOVED lines=10> */
[----:B------:R-:W-:Y:S02]  /*13f70*/  IADD3.X R57, PT, PT, RZ, R72, RZ, P3, P2 ;  /* 0x00000048ff397210 */ /* 0x000fe40001fe44ff */
[----:B------:R-:W-:Y:S02]  /*13f80*/  IADD3.X R10, PT, PT, RZ, R71, RZ, P0, P1 ;  /* 0x00000047ff0a7210 */ /* 0x000fe400007e24ff */
[----:B------:R-:W-:-:S07]  /*13f90*/  IADD3.X R8, PT, PT, RZ, R69, RZ, P4, P5 ;  /* 0x00000045ff087210 */ /* 0x000fce00027ea4ff */
.L_x_97:
[----:B------:R-:W-:Y:S05]  /*13fa0*/  BSYNC.RECONVERGENT B0 ;  /* 0x0000000000007941 */ /* 0x000fea0003800200 */
.L_x_96:
[----:B------:R-:W-:Y:S01]  /*13fb0*/  BAR.SYNC.DEFER_BLOCKING 0x0 ;  /* 0x0000000000007b1d */ /* 0x000fe20000010000 */
[----:B------:R-:W-:-:S04]  /*13fc0*/  ISETP.GT.U32.AND P0, PT, R14, 0xfcff, PT ;  /* 0x0000fcff0e00780c */ /* 0x000fc80003f04070 */
        /* <DEDUP_REMOVED lines=18> */
.L_x_92:
[----:B------:R-:W-:Y:S01]  /*140f0*/  IADD3 R73, P1, PT, -R6, R3, RZ ;  /* 0x0000000306497210 */ /* 0x000fe20007f3e1ff */
[----:B------:R-:W-:Y:S02]  /*14100*/  IMAD.MOV.U32 R4, RZ, RZ, R68 ;  /* 0x000000ffff047224 */ /* 0x000fe400078e0044 */
[----:B------:R-:W-:Y:S01]  /*14110*/  IMAD.MOV.U32 R5, RZ, RZ, R67 ;  /* 0x000000ffff057224 */ /* 0x000fe200078e0043 */
[----:B------:R-:W-:Y:S01]  /*14120*/  ISETP.GE.U32.AND P0, PT, R73, 0x1700, PT ;  /* 0x000017004900780c */ /* 0x000fe20003f06070 */
[----:B------:R-:W-:-:S05]  /*14130*/  IMAD.X R75, R0, 0x1, ~R7, P1 ;  /* 0x00000001004b7824 */ /* 0x000fca00008e0e07 */
[----:B------:R-:W-:-:S13]  /*14140*/  ISETP.GE.AND.EX P0, PT, R75, RZ, PT, P0 ;  /* 0x000000ff4b00720c */ /* 0x000fda0003f06300 */
[----:B------:R-:W-:Y:S05]  /*14150*/  @!P0 BRA `(.L_x_99) ;  /* 0x0000000c00d88947 */ /* 0x000fea0003800000 */
.L_x_100:
[----:B------:R-:W-:-:S05]  /*14160*/  IADD3 R14, P0, PT, R18, R6, RZ ;  /* 0x00000006120e7210 */ /* 0x000fca0007f1e0ff */
[----:B------:R-:W-:Y:S01]  /*14170*/  IMAD.X R15, RZ, RZ, R7, P0 ;  /* 0x000000ffff0f7224 */ /* 0x000fe200000e0607 */
[----:B-1----:R-:W-:-:S04]  /*14180*/  LEA R72, P0, R14, R20, 0x2 ;  /* 0x000000140e487211 */ /* 0x002fc800078010ff */
[----:B------:R-:W-:-:S05]  /*14190*/  LEA.HI.X R73, R14, R21, R15, 0x2, P0 ;  /* 0x000000150e497211 */ /* 0x000fca00000f140f */
[----:B------:R-:W3:Y:S04]  /*141a0*/  LDG.E R68, desc[UR8][R72.64] ;  /* 0x0000000848447981 */ /* 0x000ee8000c1e1900 */
[----:B------:R-:W4:Y:S04]  /*141b0*/  LDG.E R74, desc[UR8][R72.64+0x400] ;  /* 0x00040008484a7981 */ /* 0x000f28000c1e1900 */
[----:B------:R-:W5:Y:S04]  /*141c0*/  LDG.E R76, desc[UR8][R72.64+0x800] ;  /* 0x00080008484c7981 */ /* 0x000f68000c1e1900 */
[----:B------:R-:W2:Y:S04]  /*141d0*/  LDG.E R78, desc[UR8][R72.64+0xc00] ;  /* 0x000c0008484e7981 */ /* 0x000ea8000c1e1900 */
[----:B------:R-:W2:Y:S04]  /*141e0*/  LDG.E R80, desc[UR8][R72.64+0x1000] ;  /* 0x0010000848507981 */ /* 0x000ea8000c1e1900 */
[----:B------:R-:W2:Y:S04]  /*141f0*/  LDG.E R82, desc[UR8][R72.64+0x1400] ;  /* 0x0014000848527981 */ /* 0x000ea8000c1e1900 */
[----:B------:R-:W2:Y:S01]  /*14200*/  LDG.E R84, desc[UR8][R72.64+0x1800] ;  /* 0x0018000848547981 */ /* 0x000ea2000c1e1900 */
[----:B------:R-:W-:Y:S05]  /*14210*/  WARPSYNC.ALL ;  /* 0x0000000000007948 */ /* 0x000fea0003800000 */
[----:B------:R-:W2:Y:S01]  /*14220*/  LDG.E R86, desc[UR8][R72.64+0x1c00] ;  /* 0x001c000848567981 */ /* 0x000ea2000c1e1900 */
[----:B------:R-:W-:-:S03]  /*14230*/  BMSK R14, RZ, R26 ;  /* 0x0000001aff0e721b */ /* 0x000fc60000000000 */
[----:B------:R-:W2:Y:S04]  /*14240*/  LDG.E R88, desc[UR8][R72.64+0x2000] ;  /* 0x0020000848587981 */ /* 0x000ea8000c1e1900 */
        /* <DEDUP_REMOVED lines=12> */
[----:B------:R-:W2:Y:S01]  /*14310*/  LDG.E R70, desc[UR8][R72.64+0x5800] ;  /* 0x0058000848467981 */ /* 0x000ea2000c1e1900 */
[----:B---3--:R-:W-:-:S03]  /*14320*/  SHF.R.U32.HI R15, RZ, R19, R68 ;  /* 0x00000013ff0f7219 */ /* 0x008fc60000011644 */
[----:B------:R1:W3:Y:S01]  /*14330*/  LDG.E R68, desc[UR8][R72.64+0x5400] ;  /* 0x0054000848447981 */ /* 0x0002e2000c1e1900 */
[----:B------:R-:W-:-:S05]  /*14340*/  LOP3.LUT R15, R14, R15, RZ, 0xc0, !PT ;  /* 0x0000000f0e0f7212 */ /* 0x000fca00078ec0ff */
[C---:B------:R-:W-:Y:S01]  /*14350*/  IMAD.SHL.U32 R67, R15.reuse, 0x100, RZ ;  /* 0x000001000f437824 */ /* 0x040fe200078e00ff */
[----:B------:R-:W-:-:S04]  /*14360*/  LOP3.LUT R114, R15, 0x3, RZ, 0xc0, !PT ;  /* 0x000000030f727812 */ /* 0x000fc800078ec0ff */
[----:B------:R-:W-:-:S04]  /*14370*/  LOP3.LUT R67, R67, 0xfffffc00, RZ, 0xc0, !PT ;  /* 0xfffffc0043437812 */ /* 0x000fc800078ec0ff */
[----:B------:R-:W-:Y:S01]  /*14380*/  IADD3 R67, PT, PT, R114, R23, R67 ;  /* 0x0000001772437210 */ /* 0x000fe20007ffe043 */
[----:B------:R-:W-:Y:S01]  /*14390*/  BAR.SYNC.DEFER_BLOCKING 0x0 ;  /* 0x0000000000007b1d */ /* 0x000fe20000010000 */
[----:B----4-:R-:W-:-:S05]  /*143a0*/  SHF.R.U32.HI R69, RZ, R19, R74 ;  /* 0x00000013ff457219 */ /* 0x010fca000001164a */
[----:B------:R-:W4:Y:S01]  /*143b0*/  LDS.U8 R15, [R67] ;  /* 0x00000000430f7984 */ /* 0x000f220000000000 */
[----:B------:R-:W-:-:S05]  /*143c0*/  LOP3.LUT R69, R14, R69, RZ, 0xc0, !PT ;  /* 0x000000450e457212 */ /* 0x000fca00078ec0ff */
[C---:B------:R-:W-:Y:S01]  /*143d0*/  IMAD.SHL.U32 R71, R69.reuse, 0x100, RZ ;  /* 0x0000010045477824 */ /* 0x040fe200078e00ff */
[----:B------:R-:W-:-:S04]  /*143e0*/  LOP3.LUT R114, R69, 0x3, RZ, 0xc0, !PT ;  /* 0x0000000345727812 */ /* 0x000fc800078ec0ff */
[----:B------:R-:W-:-:S04]  /*143f0*/  LOP3.LUT R71, R71, 0xfffffc00, RZ, 0xc0, !PT ;  /* 0xfffffc0047477812 */ /* 0x000fc800078ec0ff */
[----:B------:R-:W-:Y:S01]  /*14400*/  IADD3 R71, PT, PT, R114, R23, R71 ;  /* 0x0000001772477210 */ /* 0x000fe20007ffe047 */
[----:B----4-:R-:W-:-:S05]  /*14410*/  VIADD R74, R15, 0x1 ;  /* 0x000000010f4a7836 */ /* 0x010fca0000000000 */
[----:B------:R-:W-:Y:S04]  /*14420*/  STS.U8 [R67], R74 ;  /* 0x0000004a43007388 */ /* 0x000fe80000000000 */
[----:B------:R-:W4:Y:S01]  /*14430*/  LDS.U8 R15, [R71] ;  /* 0x00000000470f7984 */ /* 0x000f220000000000 */
[----:B-----5:R-:W-:-:S04]  /*14440*/  SHF.R.U32.HI R69, RZ, R19, R76 ;  /* 0x00000013ff457219 */ /* 0x020fc8000001164c */
[----:B------:R-:W-:-:S05]  /*14450*/  LOP3.LUT R69, R14, R69, RZ, 0xc0, !PT ;  /* 0x000000450e457212 */ /* 0x000fca00078ec0ff */
[C---:B-1----:R-:W-:Y:S01]  /*14460*/  IMAD.SHL.U32 R72, R69.reuse, 0x100, RZ ;  /* 0x0000010045487824 */ /* 0x042fe200078e00ff */
[----:B------:R-:W-:-:S04]  /*14470*/  LOP3.LUT R76, R69, 0x3, RZ, 0xc0, !PT ;  /* 0x00000003454c7812 */ /* 0x000fc800078ec0ff */
[----:B------:R-:W-:-:S04]  /*14480*/  LOP3.LUT R69, R72, 0xfffffc00, RZ, 0xc0, !PT ;  /* 0xfffffc0048457812 */ /* 0x000fc800078ec0ff */
[----:B------:R-:W-:Y:S01]  /*14490*/  IADD3 R69, PT, PT, R76, R23, R69 ;  /* 0x000000174c457210 */ /* 0x000fe20007ffe045 */
[----:B----4-:R-:W-:-:S05]  /*144a0*/  VIADD R72, R15, 0x1 ;  /* 0x000000010f487836 */ /* 0x010fca0000000000 */
        /* <DEDUP_REMOVED lines=164> */
[----:B---3--:R-:W-:-:S04]  /*14ef0*/  SHF.R.U32.HI R67, RZ, R19, R68 ;  /* 0x00000013ff437219 */ /* 0x008fc80000011644 */
        /* <DEDUP_REMOVED lines=17> */
[----:B------:R-:W-:-:S05]  /*15010*/  IADD3 R6, P0, PT, R6, 0x1700, RZ ;  /* 0x0000170006067810 */ /* 0x000fca0007f1e0ff */
[----:B------:R-:W-:Y:S02]  /*15020*/  IMAD.X R7, RZ, RZ, R7, P0 ;  /* 0x000000ffff077224 */ /* 0x000fe400000e0607 */
[----:B-1----:R-:W-:Y:S01]  /*15030*/  VIADD R68, R15, 0x1 ;  /* 0x000000010f447836 */ /* 0x002fe20000000000 */
[----:B------:R-:W-:-:S04]  /*15040*/  IADD3 R15, P1, PT, -R6, R3, RZ ;  /* 0x00000003060f7210 */ /* 0x000fc80007f3e1ff */
[----:B------:R3:W-:Y:S01]  /*15050*/  STS.U8 [R69], R68 ;  /* 0x0000004445007388 */ /* 0x0007e20000000000 */
[----:B------:R-:W-:Y:S01]  /*15060*/  IMAD.X R70, R0, 0x1, ~R7, P1 ;  /* 0x0000000100467824 */ /* 0x000fe200008e0e07 */
[----:B------:R-:W-:-:S04]  /*15070*/  ISETP.GT.U32.AND P0, PT, R15, 0x16ff, PT ;  /* 0x000016ff0f00780c */ /* 0x000fc80003f04070 */
[----:B------:R-:W-:-:S13]  /*15080*/  ISETP.GT.AND.EX P0, PT, R70, RZ, PT, P0 ;  /* 0x000000ff4600720c */ /* 0x000fda0003f04300 */
[----:B---3--:R-:W-:Y:S05]  /*15090*/  @P0 BRA `(.L_x_100) ;  /* 0xfffffff000300947 */ /* 0x008fea000383ffff */
[----:B------:R-:W-:Y:S02]  /*150a0*/  IMAD.MOV.U32 R73, RZ, RZ, R15 ;  /* 0x000000ffff497224 */ /* 0x000fe400078e000f */
[----:B------:R-:W-:-:S07]  /*150b0*/  IMAD.MOV.U32 R75, RZ, RZ, R70 ;  /* 0x000000ffff4b7224 */ /* 0x000fce00078e0046 */
.L_x_99:
[----:B------:R-:W-:-:S04]  /*150c0*/  ISETP.GT.U32.AND P0, PT, R73, R18, PT ;  /* 0x000000124900720c */ /* 0x000fc80003f04070 */
[----:B------:R-:W-:-:S13]  /*150d0*/  ISETP.GT.AND.EX P0, PT, R75, RZ, PT, P0 ;  /* 0x000000ff4b00720c */ /* 0x000fda0003f04300 */
[----:B------:R-:W-:Y:S05]  /*150e0*/  @!P0 BRA `(.L_x_101) ;  /* 0x0000000400c88947 */ /* 0x000fea0003800000 */
[----:B------:R-:W-:Y:S01]  /*150f0*/  IADD3 R14, P0, PT, -R18, R73, RZ ;  /* 0x00000049120e7210 */ /* 0x000fe20007f1e1ff */
[----:B------:R-:W-:Y:S01]  /*15100*/  BSSY.RECONVERGENT B0, `(.L_x_102) ;  /* 0x000003d000007945 */ /* 0x000fe20003800200 */
[----:B------:R-:W-:Y:S01]  /*15110*/  BMSK R79, RZ, R26 ;  /* 0x0000001aff4f721b */ /* 0x000fe20000000000 */
[----:B-1----:R-:W-:Y:S01]  /*15120*/  IMAD.MOV.U32 R71, RZ, RZ, R18 ;  /* 0x000000ffff477224 */ /* 0x002fe200078e0012 */
[----:B------:R-:W-:Y:S01]  /*15130*/  ISETP.GT.U32.AND P1, PT, R14, 0x300, PT ;  /* 0x000003000e00780c */ /* 0x000fe20003f24070 */
[----:B------:R-:W-:Y:S01]  /*15140*/  IMAD.MOV.U32 R76, RZ, RZ, RZ ;  /* 0x000000ffff4c7224 */ /* 0x000fe200078e00ff */
[----:B------:R-:W-:Y:S02]  /*15150*/  IADD3.X R14, PT, PT, R75, -0x1, RZ, P0, !PT ;  /* 0xffffffff4b0e7810 */ /* 0x000fe400007fe4ff */
[----:B------:R-:W-:Y:S02]  /*15160*/  PLOP3.LUT P0, PT, PT, PT, PT, 0x80, 0x8 ;  /* 0x000000000008781c */ /* 0x000fe40003f0f070 */
[----:B------:R-:W-:-:S13]  /*15170*/  ISETP.GT.AND.EX P1, PT, R14, RZ, PT, P1 ;  /* 0x000000ff0e00720c */ /* 0x000fda0003f24310 */
[----:B------:R-:W-:Y:S05]  /*15180*/  @!P1 BRA `(.L_x_103) ;  /* 0x0000000000d09947 */ /* 0x000fea0003800000 */
[----:B------:R-:W-:Y:S02]  /*15190*/  IADD3 R78, P1, PT, R73, -0x300, RZ ;  /* 0xfffffd00494e7810 */ /* 0x000fe40007f3e0ff */
[----:B------:R-:W-:Y:S02]  /*151a0*/  PLOP3.LUT P0, PT, PT, PT, PT, 0x8, 0x80 ;  /* 0x000000000080781c */ /* 0x000fe40003f0e170 */
[----:B------:R-:W-:-:S11]  /*151b0*/  IADD3.X R77, PT, PT, R75, -0x1, RZ, P1, !PT ;  /* 0xffffffff4b4d7810 */ /* 0x000fd60000ffe4ff */
.L_x_104:
[----:B------:R-:W-:-:S05]  /*151c0*/  IADD3 R15, P1, PT, R6, R71, RZ ;  /* 0x00000047060f7210 */ /* 0x000fca0007f3e0ff */
[----:B-1----:R-:W-:Y:S01]  /*151d0*/  IMAD.X R68, R7, 0x1, R76, P1 ;  /* 0x0000000107447824 */ /* 0x002fe200008e064c */
[----:B------:R-:W-:-:S04]  /*151e0*/  LEA R14, P1, R15, R20, 0x2 ;  /* 0x000000140f0e7211 */ /* 0x000fc800078210ff */
[----:B------:R-:W-:-:S05]  /*151f0*/  LEA.HI.X R15, R15, R21, R68, 0x2, P1 ;  /* 0x000000150f0f7211 */ /* 0x000fca00008f1444 */
[----:B------:R-:W3:Y:S04]  /*15200*/  LDG.E R68, desc[UR8][R14.64] ;  /* 0x000000080e447981 */ /* 0x000ee8000c1e1900 */
[----:B------:R-:W4:Y:S04]  /*15210*/  LDG.E R70, desc[UR8][R14.64+0x400] ;  /* 0x000400080e467981 */ /* 0x000f28000c1e1900 */
[----:B------:R-:W5:Y:S04]  /*15220*/  LDG.E R72, desc[UR8][R14.64+0x800] ;  /* 0x000800080e487981 */ /* 0x000f68000c1e1900 */
[----:B------:R1:W2:Y:S01]  /*15230*/  LDG.E R74, desc[UR8][R14.64+0xc00] ;  /* 0x000c00080e4a7981 */ /* 0x0002a2000c1e1900 */
[----:B------:R-:W-:-:S04]  /*15240*/  IADD3 R71, P2, PT, R71, 0x400, RZ ;  /* 0x0000040047477810 */ /* 0x000fc80007f5e0ff */
[----:B------:R-:W-:Y:S01]  /*15250*/  ISETP.GE.U32.AND P1, PT, R71, R78, PT ;  /* 0x0000004e4700720c */ /* 0x000fe20003f26070 */
[----:B------:R-:W-:-:S05]  /*15260*/  IMAD.X R76, RZ, RZ, R76, P2 ;  /* 0x000000ffff4c7224 */ /* 0x000fca00010e064c */
[----:B------:R-:W-:Y:S02]  /*15270*/  ISETP.GE.AND.EX P1, PT, R76, R77, PT, P1 ;  /* 0x0000004d4c00720c */ /* 0x000fe40003f26310 */
[----:B---3--:R-:W-:-:S04]  /*15280*/  SHF.R.U32.HI R68, RZ, R19, R68 ;  /* 0x00000013ff447219 */ /* 0x008fc80000011644 */
[C---:B------:R-:W-:Y:S02]  /*15290*/  LOP3.LUT R68, R79.reuse, R68, RZ, 0xc0, !PT ;  /* 0x000000444f447212 */ /* 0x040fe400078ec0ff */
[-C--:B----4-:R-:W-:Y:S02]  /*152a0*/  SHF.R.U32.HI R70, RZ, R19.reuse, R70 ;  /* 0x00000013ff467219 */ /* 0x090fe40000011646 */
[----:B-----5:R-:W-:Y:S01]  /*152b0*/  SHF.R.U32.HI R72, RZ, R19, R72 ;  /* 0x00000013ff487219 */ /* 0x020fe20000011648 */
[C---:B------:R-:W-:Y:S01]  /*152c0*/  IMAD.SHL.U32 R67, R68.reuse, 0x100, RZ ;  /* 0x0000010044437824 */ /* 0x040fe200078e00ff */
[----:B------:R-:W-:Y:S02]  /*152d0*/  LOP3.LUT R68, R68, 0x3, RZ, 0xc0, !PT ;  /* 0x0000000344447812 */ /* 0x000fe400078ec0ff */
[----:B------:R-:W-:Y:S02]  /*152e0*/  LOP3.LUT R70, R79, R70, RZ, 0xc0, !PT ;  /* 0x000000464f467212 */ /* 0x000fe400078ec0ff */
[----:B------:R-:W-:-:S02]  /*152f0*/  LOP3.LUT R67, R67, 0xfffffc00, RZ, 0xc0, !PT ;  /* 0xfffffc0043437812 */ /* 0x000fc400078ec0ff */
[----:B------:R-:W-:Y:S01]  /*15300*/  LOP3.LUT R72, R79, R72, RZ, 0xc0, !PT ;  /* 0x000000484f487212 */ /* 0x000fe200078ec0ff */
[----:B------:R-:W-:Y:S01]  /*15310*/  IMAD.SHL.U32 R69, R70, 0x100, RZ ;  /* 0x0000010046457824 */ /* 0x000fe200078e00ff */
[-C--:B------:R-:W-:Y:S02]  /*15320*/  IADD3 R67, PT, PT, R68, R23.reuse, R67 ;  /* 0x0000001744437210 */ /* 0x080fe40007ffe043 */
[----:B------:R-:W-:Y:S01]  /*15330*/  LOP3.LUT R70, R70, 0x3, RZ, 0xc0, !PT ;  /* 0x0000000346467812 */ /* 0x000fe200078ec0ff */
[C---:B-1----:R-:W-:Y:S01]  /*15340*/  IMAD.SHL.U32 R15, R72.reuse, 0x100, RZ ;  /* 0x00000100480f7824 */ /* 0x042fe200078e00ff */
[----:B------:R-:W-:Y:S01]  /*15350*/  LOP3.LUT R69, R69, 0xfffffc00, RZ, 0xc0, !PT ;  /* 0xfffffc0045457812 */ /* 0x000fe200078ec0ff */
[----:B------:R-:W1:Y:S01]  /*15360*/  LDS.U8 R68, [R67] ;  /* 0x0000000043447984 */ /* 0x000e620000000000 */
[----:B------:R-:W-:Y:S02]  /*15370*/  LOP3.LUT R72, R72, 0x3, RZ, 0xc0, !PT ;  /* 0x0000000348487812 */ /* 0x000fe400078ec0ff */
[----:B------:R-:W-:-:S02]  /*15380*/  IADD3 R69, PT, PT, R70, R23, R69 ;  /* 0x0000001746457210 */ /* 0x000fc40007ffe045 */
[----:B------:R-:W-:Y:S02]  /*15390*/  LOP3.LUT R15, R15, 0xfffffc00, RZ, 0xc0, !PT ;  /* 0xfffffc000f0f7812 */ /* 0x000fe400078ec0ff */
[----:B--2---:R-:W-:Y:S02]  /*153a0*/  SHF.R.U32.HI R74, RZ, R19, R74 ;  /* 0x00000013ff4a7219 */ /* 0x004fe4000001164a */
[----:B------:R-:W-:Y:S02]  /*153b0*/  IADD3 R15, PT, PT, R72, R23, R15 ;  /* 0x00000017480f7210 */ /* 0x000fe40007ffe00f */
[----:B------:R-:W-:Y:S01]  /*153c0*/  LOP3.LUT R74, R79, R74, RZ, 0xc0, !PT ;  /* 0x0000004a4f4a7212 */ /* 0x000fe200078ec0ff */
[----:B-1----:R-:W-:-:S05]  /*153d0*/  VIADD R68, R68, 0x1 ;  /* 0x0000000144447836 */ /* 0x002fca0000000000 */
[----:B------:R1:W-:Y:S04]  /*153e0*/  STS.U8 [R67], R68 ;  /* 0x0000004443007388 */ /* 0x0003e80000000000 */
[----:B------:R-:W2:Y:S01]  /*153f0*/  LDS.U8 R14, [R69] ;  /* 0x00000000450e7984 */ /* 0x000ea20000000000 */
[C---:B-1----:R-:W-:Y:S01]  /*15400*/  IMAD.SHL.U32 R67, R74.reuse, 0x100, RZ ;  /* 0x000001004a437824 */ /* 0x042fe200078e00ff */
[----:B------:R-:W-:-:S04]  /*15410*/  LOP3.LUT R74, R74, 0x3, RZ, 0xc0, !PT ;  /* 0x000000034a4a7812 */ /* 0x000fc800078ec0ff */
[----:B------:R-:W-:-:S04]  /*15420*/  LOP3.LUT R67, R67, 0xfffffc00, RZ, 0xc0, !PT ;  /* 0xfffffc0043437812 */ /* 0x000fc800078ec0ff */
[----:B------:R-:W-:Y:S01]  /*15430*/  IADD3 R67, PT, PT, R74, R23, R67 ;  /* 0x000000174a437210 */ /* 0x000fe20007ffe043 */
[----:B--2---:R-:W-:-:S05]  /*15440*/  VIADD R14, R14, 0x1 ;  /* 0x000000010e0e7836 */ /* 0x004fca0000000000 */
[----:B------:R-:W-:Y:S04]  /*15450*/  STS.U8 [R69], R14 ;  /* 0x0000000e45007388 */ /* 0x000fe80000000000 */
[----:B------:R-:W1:Y:S02]  /*15460*/  LDS.U8 R70, [R15] ;  /* 0x000000000f467984 */ /* 0x000e640000000000 */
[----:B-1----:R-:W-:-:S05]  /*15470*/  VIADD R70, R70, 0x1 ;  /* 0x0000000146467836 */ /* 0x002fca0000000000 */
[----:B------:R-:W-:Y:S04]  /*15480*/  STS.U8 [R15], R70 ;  /* 0x000000460f007388 */ /* 0x000fe80000000000 */
[----:B------:R-:W1:Y:S02]  /*15490*/  LDS.U8 R68, [R67] ;  /* 0x0000000043447984 */ /* 0x000e640000000000 */
[----:B-1----:R-:W-:-:S05]  /*154a0*/  VIADD R68, R68, 0x1 ;  /* 0x0000000144447836 */ /* 0x002fca0000000000 */
[----:B------:R1:W-:Y:S01]  /*154b0*/  STS.U8 [R67], R68 ;  /* 0x0000004443007388 */ /* 0x0003e20000000000 */
[----:B------:R-:W-:Y:S05]  /*154c0*/  @!P1 BRA `(.L_x_104) ;  /* 0xfffffffc003c9947 */ /* 0x000fea000383ffff */
.L_x_103:
[----:B------:R-:W-:Y:S05]  /*154d0*/  BSYNC.RECONVERGENT B0 ;  /* 0x0000000000007941 */ /* 0x000fea0003800200 */
.L_x_102:
[----:B------:R-:W-:Y:S01]  /*154e0*/  IADD3 R14, P2, PT, R73, -R71, RZ ;  /* 0x80000047490e7210 */ /* 0x000fe20007f5e0ff */
[----:B------:R-:W-:Y:S03]  /*154f0*/  BSSY.RECONVERGENT B0, `(.L_x_105) ;  /* 0x0000020000007945 */ /* 0x000fe60003800200 */
[----:B------:R-:W-:Y:S01]  /*15500*/  ISETP.GT.U32.AND P1, PT, R14, 0x100, PT ;  /* 0x000001000e00780c */ /* 0x000fe20003f24070 */
[----:B------:R-:W-:-:S05]  /*15510*/  IMAD.X R14, R75, 0x1, ~R76, P2 ;  /* 0x000000014b0e7824 */ /* 0x000fca00010e0e4c */
[----:B------:R-:W-:-:S13]  /*15520*/  ISETP.GT.AND.EX P1, PT, R14, RZ, PT, P1 ;  /* 0x000000ff0e00720c */ /* 0x000fda0003f24310 */
[----:B------:R-:W-:Y:S05]  /*15530*/  @!P1 BRA `(.L_x_106) ;  /* 0x00000000006c9947 */ /* 0x000fea0003800000 */
[----:B------:R-:W-:-:S05]  /*15540*/  IADD3 R15, P0, PT, R6, R71, RZ ;  /* 0x00000047060f7210 */ /* 0x000fca0007f1e0ff */
[----:B-1----:R-:W-:Y:S01]  /*15550*/  IMAD.X R68, R7, 0x1, R76, P0 ;  /* 0x0000000107447824 */ /* 0x002fe200000e064c */
[----:B------:R-:W-:-:S04]  /*15560*/  LEA R14, P0, R15, R20, 0x2 ;  /* 0x000000140f0e7211 */ /* 0x000fc800078010ff */
[----:B------:R-:W-:-:S05]  /*15570*/  LEA.HI.X R15, R15, R21, R68, 0x2, P0 ;  /* 0x000000150f0f7211 */ /* 0x000fca00000f1444 */
[----:B------:R-:W3:Y:S04]  /*15580*/  LDG.E R68, desc[UR8][R14.64] ;  /* 0x000000080e447981 */ /* 0x000ee8000c1e1900 */
[----:B------:R-:W4:Y:S01]  /*15590*/  LDG.E R70, desc[UR8][R14.64+0x400] ;  /* 0x000400080e467981 */ /* 0x000f22000c1e1900 */
[----:B------:R-:W-:Y:S02]  /*155a0*/  IADD3 R71, P1, PT, R71, 0x200, RZ ;  /* 0x0000020047477810 */ /* 0x000fe40007f3e0ff */
[----:B------:R-:W-:-:S03]  /*155b0*/  PLOP3.LUT P0, PT, PT, PT, PT, 0x8, 0x80 ;  /* 0x000000000080781c */ /* 0x000fc60003f0e170 */
[----:B------:R-:W-:Y:S01]  /*155c0*/  IMAD.X R76, RZ, RZ, R76, P1 ;  /* 0x000000ffff4c7224 */ /* 0x000fe200008e064c */
[----:B---3--:R-:W-:-:S04]  /*155d0*/  SHF.R.U32.HI R68, RZ, R19, R68 ;  /* 0x00000013ff447219 */ /* 0x008fc80000011644 */
[----:B------:R-:W-:Y:S02]  /*155e0*/  LOP3.LUT R68, R79, R68, RZ, 0xc0, !PT ;  /* 0x000000444f447212 */ /* 0x000fe400078ec0ff */
[----:B----4-:R-:W-:-:S03]  /*155f0*/  SHF.R.U32.HI R70, RZ, R19, R70 ;  /* 0x00000013ff467219 */ /* 0x010fc60000011646 */
[C---:B------:R-:W-:Y:S01]  /*15600*/  IMAD.SHL.U32 R67, R68.reuse, 0x100, RZ ;  /* 0x0000010044437824 */ /* 0x040fe200078e00ff */
[----:B------:R-:W-:Y:S02]  /*15610*/  LOP3.LUT R68, R68, 0x3, RZ, 0xc0, !PT ;  /* 0x0000000344447812 */ /* 0x000fe400078ec0ff */
[----:B------:R-:W-:Y:S02]  /*15620*/  LOP3.LUT R70, R79, R70, RZ, 0xc0, !PT ;  /* 0x000000464f467212 */ /* 0x000fe400078ec0ff */
[----:B------:R-:W-:-:S03]  /*15630*/  LOP3.LUT R67, R67, 0xfffffc00, RZ, 0xc0, !PT ;  /* 0xfffffc0043437812 */ /* 0x000fc600078ec0ff */
[----:B------:R-:W-:Y:S01]  /*15640*/  IMAD.SHL.U32 R69, R70, 0x100, RZ ;  /* 0x0000010046457824 */ /* 0x000fe200078e00ff */
[-C--:B------:R-:W-:Y:S02]  /*15650*/  IADD3 R67, PT, PT, R68, R23.reuse, R67 ;  /* 0x0000001744437210 */ /* 0x080fe40007ffe043 */
[----:B------:R-:W-:Y:S02]  /*15660*/  LOP3.LUT R70, R70, 0x3, RZ, 0xc0, !PT ;  /* 0x0000000346467812 */ /* 0x000fe400078ec0ff */
[----:B------:R-:W-:Y:S01]  /*15670*/  LOP3.LUT R69, R69, 0xfffffc00, RZ, 0xc0, !PT ;  /* 0xfffffc0045457812 */ /* 0x000fe200078ec0ff */
[----:B------:R-:W1:Y:S03]  /*15680*/  LDS.U8 R68, [R67] ;  /* 0x0000000043447984 */ /* 0x000e660000000000 */
[----:B------:R-:W-:Y:S01]  /*15690*/  IADD3 R69, PT, PT, R70, R23, R69 ;  /* 0x0000001746457210 */ /* 0x000fe20007ffe045 */
[----:B-1----:R-:W-:-:S05]  /*156a0*/  VIADD R68, R68, 0x1 ;  /* 0x0000000144447836 */ /* 0x002fca0000000000 */
[----:B------:R-:W-:Y:S04]  /*156b0*/  STS.U8 [R67], R68 ;  /* 0x0000004443007388 */ /* 0x000fe80000000000 */
[----:B------:R-:W1:Y:S02]  /*156c0*/  LDS.U8 R14, [R69] ;  /* 0x00000000450e7984 */ /* 0x000e640000000000 */
[----:B-1----:R-:W-:-:S05]  /*156d0*/  VIADD R14, R14, 0x1 ;  /* 0x000000010e0e7836 */ /* 0x002fca0000000000 */
[----:B------:R3:W-:Y:S02]  /*156e0*/  STS.U8 [R69], R14 ;  /* 0x0000000e45007388 */ /* 0x0007e40000000000 */
.L_x_106:
[----:B------:R-:W-:Y:S05]  /*156f0*/  BSYNC.RECONVERGENT B0 ;  /* 0x0000000000007941 */ /* 0x000fea0003800200 */
.L_x_105:
[----:B------:R-:W-:-:S04]  /*15700*/  ISETP.LT.U32.AND P1, PT, R71, R73, PT ;  /* 0x000000494700720c */ /* 0x000fc80003f21070 */
[----:B------:R-:W-:-:S13]  /*15710*/  ISETP.LT.OR.EX P0, PT, R76, R75, P0, P1 ;  /* 0x0000004b4c00720c */ /* 0x000fda0000701710 */
[----:B------:R-:W-:Y:S05]  /*15720*/  @!P0 BRA `(.L_x_101) ;  /* 0x0000000000388947 */ /* 0x000fea0003800000 */
[----:B---3--:R-:W-:-:S05]  /*15730*/  IADD3 R14, P0, PT, R6, R71, RZ ;  /* 0x00000047060e7210 */ /* 0x008fca0007f1e0ff */
[----:B------:R-:W-:Y:S01]  /*15740*/  IMAD.X R7, R7, 0x1, R76, P0 ;  /* 0x0000000107077824 */ /* 0x000fe200000e064c */
[----:B------:R-:W-:-:S04]  /*15750*/  LEA R6, P0, R14, R20, 0x2 ;  /* 0x000000140e067211 */ /* 0x000fc800078010ff */
[----:B------:R-:W-:-:S05]  /*15760*/  LEA.HI.X R7, R14, R21, R7, 0x2, P0 ;  /* 0x000000150e077211 */ /* 0x000fca00000f1407 */
[----:B------:R-:W3:Y:S02]  /*15770*/  LDG.E R6, desc[UR8][R6.64] ;  /* 0x0000000806067981 */ /* 0x000ee4000c1e1900 */
[----:B---3--:R-:W-:-:S04]  /*15780*/  SHF.R.U32.HI R14, RZ, R19, R6 ;  /* 0x00000013ff0e7219 */ /* 0x008fc80000011606 */
[----:B------:R-:W-:-:S05]  /*15790*/  LOP3.LUT R14, R79, R14, RZ, 0xc0, !PT ;  /* 0x0000000e4f0e7212 */ /* 0x000fca00078ec0ff */
[C---:B------:R-:W-:Y:S01]  /*157a0*/  IMAD.SHL.U32 R15, R14.reuse, 0x100, RZ ;  /* 0x000001000e0f7824 */ /* 0x040fe200078e00ff */
[----:B------:R-:W-:-:S04]  /*157b0*/  LOP3.LUT R14, R14, 0x3, RZ, 0xc0, !PT ;  /* 0x000000030e0e7812 */ /* 0x000fc800078ec0ff */
[----:B------:R-:W-:-:S04]  /*157c0*/  LOP3.LUT R15, R15, 0xfffffc00, RZ, 0xc0, !PT ;  /* 0xfffffc000f0f7812 */ /* 0x000fc800078ec0ff */
[----:B------:R-:W-:-:S05]  /*157d0*/  IADD3 R14, PT, PT, R14, R23, R15 ;  /* 0x000000170e0e7210 */ /* 0x000fca0007ffe00f */
[----:B------:R-:W3:Y:S02]  /*157e0*/  LDS.U8 R15, [R14] ;  /* 0x000000000e0f7984 */ /* 0x000ee40000000000 */
[----:B---3--:R-:W-:-:S05]  /*157f0*/  VIADD R15, R15, 0x1 ;  /* 0x000000010f0f7836 */ /* 0x008fca0000000000 */
[----:B------:R4:W-:Y:S02]  /*15800*/  STS.U8 [R14], R15 ;  /* 0x0000000f0e007388 */ /* 0x0009e40000000000 */
.L_x_101:
[C---:B------:R-:W-:Y:S01]  /*15810*/  ISETP.GT.U32.AND P0, PT, R18.reuse, 0x1ff, PT ;  /* 0x000001ff1200780c */ /* 0x040fe20003f04070 */
[----:B------:R-:W-:Y:S05]  /*15820*/  WARPSYNC.ALL ;  /* 0x0000000000007948 */ /* 0x000fea0003800000 */
[----:B------:R-:W-:Y:S01]  /*15830*/  BAR.SYNC.DEFER_BLOCKING 0x0 ;  /* 0x0000000000007b1d */ /* 0x000fe20000010000 */
[----:B------:R-:W-:-:S05]  /*15840*/  ISETP.GT.U32.AND P2, PT, R18, 0xff, PT ;  /* 0x000000ff1200780c */ /* 0x000fca0003f44070 */
[----:B------:R-:W-:Y:S04]  /*15850*/  BSSY.RECONVERGENT B0, `(.L_x_107) ;  /* 0x000006a000007945 */ /* 0x000fe80003800200 */
[----:B------:R-:W-:Y:S05]  /*15860*/  @P0 BRA `(.L_x_108) ;  /* 0x0000000400a00947 */ /* 0x000fea0003800000 */
[----:B----4-:R-:W4:Y:S04]  /*15870*/  LDS R15, [R22+0x80] ;  /* 0x00008000160f7984 */ /* 0x010f280000000800 */
[----:B------:R-:W5:Y:S04]  /*15880*/  LDS R6, [R22] ;  /* 0x0000000016067984 */ /* 0x000f680000000800 */
[----:B---3--:R-:W3:Y:S04]  /*15890*/  LDS R69, [R22+0x100] ;  /* 0x0001000016457984 */ /* 0x008ee80000000800 */
[----:B------:R-:W0:Y:S04]  /*158a0*/  LDS R70, [R22+0x180] ;  /* 0x0001800016467984 */ /* 0x000e280000000800 */
[----:B-1----:R-:W1:Y:S04]  /*158b0*/  LDS R71, [R22+0x200] ;  /* 0x0002000016477984 */ /* 0x002e680000000800 */
[----:B------:R-:W2:Y:S01]  /*158c0*/  LDS R72, [R22+0x280] ;  /* 0x0002800016487984 */ /* 0x000ea20000000800 */
[----:B----4-:R-:W-:-:S02]  /*158d0*/  PRMT R67, R15, 0x7770, RZ ;  /* 0x000077700f437816 */ /* 0x010fc400000000ff */
[----:B------:R-:W-:Y:S02]  /*158e0*/  PRMT R68, R15, 0x7771, RZ ;  /* 0x000077710f447816 */ /* 0x000fe400000000ff */
[C---:B-----5:R-:W-:Y:S02]  /*158f0*/  PRMT R7, R6.reuse, 0x7770, RZ ;  /* 0x0000777006077816 */ /* 0x060fe400000000ff */
        /* <DEDUP_REMOVED lines=11> */
[----:B------:R-:W-:Y:S01]  /*159b0*/  PRMT R15, R15, 0x7773, RZ ;  /* 0x000077730f0f7816 */ /* 0x000fe200000000ff */
[----:B------:R-:W4:Y:S01]  /*159c0*/  LDS R14, [R22+0x300] ;  /* 0x00030000160e7984 */ /* 0x000f220000000800 */
[----:B------:R-:W-:Y:S02]  /*159d0*/  PRMT R6, R6, 0x7773, RZ ;  /* 0x0000777306067816 */ /* 0x000fe400000000ff */
[----:B------:R-:W-:Y:S02]  /*159e0*/  IADD3.X R76, PT, PT, RZ, R5, RZ, P4, P5 ;  /* 0x00000005ff4c7210 */ /* 0x000fe400027ea4ff */
[----:B------:R-:W-:Y:S02]  /*159f0*/  IADD3 R67, P4, P5, R67, R64, R7 ;  /* 0x0000004043437210 */ /* 0x000fe40007d9e007 */
[----:B------:R-:W-:-:S02]  /*15a00*/  LOP3.LUT R15, R15, 0xff, RZ, 0xc0, !PT ;  /* 0x000000ff0f0f7812 */ /* 0x000fc400078ec0ff */
[----:B------:R-:W-:Y:S02]  /*15a10*/  LOP3.LUT R7, R6, 0xff, RZ, 0xc0, !PT ;  /* 0x000000ff06077812 */ /* 0x000fe400078ec0ff */
[----:B---3--:R-:W-:Y:S02]  /*15a20*/  PRMT R4, R69, 0x7770, RZ ;  /* 0x0000777045047816 */ /* 0x008fe400000000ff */
[----:B0-----:R-:W-:Y:S02]  /*15a30*/  PRMT R5, R70, 0x7770, RZ ;  /* 0x0000777046057816 */ /* 0x001fe400000000ff */
[----:B------:R-:W-:Y:S02]  /*15a40*/  IADD3.X R6, PT, PT, RZ, R65, RZ, P1, P3 ;  /* 0x00000041ff067210 */ /* 0x000fe40000fe64ff */
[----:B------:R-:W-:Y:S02]  /*15a50*/  IADD3 R62, P1, P3, R15, R62, R7 ;  /* 0x0000003e0f3e7210 */ /* 0x000fe40007b3e007 */
[----:B------:R-:W-:Y:S01]  /*15a60*/  LOP3.LUT R7, R4, 0xff, RZ, 0xc0, !PT ;  /* 0x000000ff04077812 */ /* 0x000fe200078ec0ff */
[----:B------:R-:W0:Y:S01]  /*15a70*/  LDS R15, [R22+0x380] ;  /* 0x00038000160f7984 */ /* 0x000e220000000800 */
[----:B------:R-:W-:-:S02]  /*15a80*/  LOP3.LUT R68, R5, 0xff, RZ, 0xc0, !PT ;  /* 0x000000ff05447812 */ /* 0x000fc400078ec0ff */
[----:B------:R-:W-:Y:S02]  /*15a90*/  PRMT R4, R69, 0x7771, RZ ;  /* 0x0000777145047816 */ /* 0x000fe400000000ff */
[----:B------:R-:W-:Y:S02]  /*15aa0*/  PRMT R5, R70, 0x7771, RZ ;  /* 0x0000777146057816 */ /* 0x000fe400000000ff */
[----:B------:R-:W-:Y:S02]  /*15ab0*/  LOP3.LUT R4, R4, 0xff, RZ, 0xc0, !PT ;  /* 0x000000ff04047812 */ /* 0x000fe400078ec0ff */
[----:B------:R-:W-:Y:S02]  /*15ac0*/  LOP3.LUT R5, R5, 0xff, RZ, 0xc0, !PT ;  /* 0x000000ff05057812 */ /* 0x000fe400078ec0ff */
[----:B------:R-:W-:Y:S02]  /*15ad0*/  IADD3.X R66, PT, PT, RZ, R61, RZ, P1, P3 ;  /* 0x0000003dff427210 */ /* 0x000fe40000fe64ff */
[----:B------:R-:W-:-:S02]  /*15ae0*/  IADD3 R65, P1, P3, R5, R74, R4 ;  /* 0x0000004a05417210 */ /* 0x000fc40007b3e004 */
[C---:B------:R-:W-:Y:S02]  /*15af0*/  PRMT R4, R69.reuse, 0x7772, RZ ;  /* 0x0000777245047816 */ /* 0x040fe400000000ff */
[C---:B------:R-:W-:Y:S02]  /*15b00*/  PRMT R5, R70.reuse, 0x7772, RZ ;  /* 0x0000777246057816 */ /* 0x040fe400000000ff */
[----:B------:R-:W-:Y:S02]  /*15b10*/  IADD3.X R73, PT, PT, RZ, R63, RZ, P4, P5 ;  /* 0x0000003fff497210 */ /* 0x000fe400027ea4ff */
        /* <DEDUP_REMOVED lines=11> */
[C---:B-1----:R-:W-:Y:S02]  /*15bd0*/  PRMT R4, R71.reuse, 0x7770, RZ ;  /* 0x0000777047047816 */ /* 0x042fe400000000ff */
[----:B------:R-:W-:Y:S02]  /*15be0*/  PRMT R5, R71, 0x7771, RZ ;  /* 0x0000777147057816 */ /* 0x000fe400000000ff */
[----:B--2---:R-:W-:Y:S02]  /*15bf0*/  PRMT R7, R72, 0x7771, RZ ;  /* 0x0000777148077816 */ /* 0x004fe400000000ff */
[----:B------:R-:W-:-:S02]  /*15c00*/  LOP3.LUT R61, R4, 0xff, RZ, 0xc0, !PT ;  /* 0x000000ff043d7812 */ /* 0x000fc400078ec0ff */
[----:B------:R-:W-:Y:S02]  /*15c10*/  PRMT R6, R72, 0x7770, RZ ;  /* 0x0000777048067816 */ /* 0x000fe400000000ff */
[----:B------:R-:W-:Y:S02]  /*15c20*/  LOP3.LUT R4, R5, 0xff, RZ, 0xc0, !PT ;  /* 0x000000ff05047812 */ /* 0x000fe400078ec0ff */
[----:B------:R-:W-:Y:S02]  /*15c30*/  LOP3.LUT R7, R7, 0xff, RZ, 0xc0, !PT ;  /* 0x000000ff07077812 */ /* 0x000fe400078ec0ff */
[----:B------:R-:W-:Y:S02]  /*15c40*/  IADD3.X R70, PT, PT, RZ, R66, RZ, P1, P3 ;  /* 0x00000042ff467210 */ /* 0x000fe40000fe64ff */
[----:B------:R-:W-:Y:S02]  /*15c50*/  LOP3.LUT R6, R6, 0xff, RZ, 0xc0, !PT ;  /* 0x000000ff06067812 */ /* 0x000fe400078ec0ff */
[----:B------:R-:W-:-:S02]  /*15c60*/  IADD3 R65, P1, P3, R7, R65, R4 ;  /* 0x0000004107417210 */ /* 0x000fc40007b3e004 */
[----:B------:R-:W-:Y:S02]  /*15c70*/  PRMT R4, R71, 0x7772, RZ ;  /* 0x0000777247047816 */ /* 0x000fe400000000ff */
[----:B------:R-:W-:Y:S02]  /*15c80*/  PRMT R5, R72, 0x7772, RZ ;  /* 0x0000777248057816 */ /* 0x000fe400000000ff */
[----:B------:R-:W-:Y:S02]  /*15c90*/  IADD3.X R73, PT, PT, RZ, R73, RZ, P4, P5 ;  /* 0x00000049ff497210 */ /* 0x000fe400027ea4ff */
[----:B------:R-:W-:Y:S02]  /*15ca0*/  IADD3 R68, P5, P4, R6, R68, R61 ;  /* 0x0000004406447210 */ /* 0x000fe40007cbe03d */
[----:B------:R-:W-:Y:S02]  /*15cb0*/  LOP3.LUT R4, R4, 0xff, RZ, 0xc0, !PT ;  /* 0x000000ff04047812 */ /* 0x000fe400078ec0ff */
[----:B------:R-:W-:-:S02]  /*15cc0*/  LOP3.LUT R5, R5, 0xff, RZ, 0xc0, !PT ;  /* 0x000000ff05057812 */ /* 0x000fc400078ec0ff */
[----:B------:R-:W-:Y:S02]  /*15cd0*/  PRMT R71, R71, 0x7773, RZ ;  /* 0x0000777347477816 */ /* 0x000fe400000000ff */
[----:B------:R-:W-:Y:S02]  /*15ce0*/  PRMT R72, R72, 0x7773, RZ ;  /* 0x0000777348487816 */ /* 0x000fe400000000ff */
[----:B------:R-:W-:Y:S02]  /*15cf0*/  IADD3.X R69, PT, PT, RZ, R69, RZ, P5, P4 ;  /* 0x00000045ff457210 */ /* 0x000fe40002fe84ff */
[----:B------:R-:W-:Y:S02]  /*15d00*/  IADD3 R64, P5, P4, R5, R64, R4 ;  /* 0x0000004005407210 */ /* 0x000fe40007cbe004 */
[----:B----4-:R-:W-:Y:S02]  /*15d10*/  PRMT R4, R14, 0x7770, RZ ;  /* 0x000077700e047816 */ /* 0x010fe400000000ff */
[----:B0-----:R-:W-:-:S02]  /*15d20*/  PRMT R6, R15, 0x7770, RZ ;  /* 0x000077700f067816 */ /* 0x001fc400000000ff */
[----:B------:R-:W-:Y:S02]  /*15d30*/  LOP3.LUT R71, R71, 0xff, RZ, 0xc0, !PT ;  /* 0x000000ff47477812 */ /* 0x000fe400078ec0ff */
[----:B------:R-:W-:Y:S02]  /*15d40*/  LOP3.LUT R62, R72, 0xff, RZ, 0xc0, !PT ;  /* 0x000000ff483e7812 */ /* 0x000fe400078ec0ff */
[----:B------:R-:W-:Y:S02]  /*15d50*/  PRMT R5, R14, 0x7771, RZ ;  /* 0x000077710e057816 */ /* 0x000fe400000000ff */
[----:B------:R-:W-:Y:S02]  /*15d60*/  LOP3.LUT R61, R4, 0xff, RZ, 0xc0, !PT ;  /* 0x000000ff043d7812 */ /* 0x000fe400078ec0ff */
[----:B------:R-:W-:Y:S02]  /*15d70*/  LOP3.LUT R6, R6, 0xff, RZ, 0xc0, !PT ;  /* 0x000000ff06067812 */ /* 0x000fe400078ec0ff */
[----:B------:R-:W-:-:S02]  /*15d80*/  IADD3.X R67, PT, PT, RZ, R67, RZ, P1, P3 ;  /* 0x00000043ff437210 */ /* 0x000fc40000fe64ff */
[----:B------:R-:W-:Y:S02]  /*15d90*/  PRMT R7, R15, 0x7771, RZ ;  /* 0x000077710f077816 */ /* 0x000fe400000000ff */
[----:B------:R-:W-:Y:S02]  /*15da0*/  IADD3 R62, P1, P3, R62, R63, R71 ;  /* 0x0000003f3e3e7210 */ /* 0x000fe40007b3e047 */
        /* <DEDUP_REMOVED lines=19> */
[----:B------:R-:W-:-:S09]  /*15ee0*/  IADD3.X R61, PT, PT, RZ, R61, RZ, P1, P3 ;  /* 0x0000003dff3d7210 */ /* 0x000fd20000fe64ff */
.L_x_108:
[----:B------:R-:W-:Y:S05]  /*15ef0*/  BSYNC.RECONVERGENT B0 ;  /* 0x0000000000007941 */ /* 0x000fea0003800200 */
.L_x_107:
[----:B------:R-:W-:Y:S04]  /*15f00*/  BSSY.RECONVERGENT B0, `(.L_x_109) ;  /* 0x000006a000007945 */ /* 0x000fe80003800200 */
[----:B------:R-:W-:Y:S05]  /*15f10*/  @P2 BRA `(.L_x_110) ;  /* 0x0000000400a02947 */ /* 0x000fea0003800000 */
[----:B------:R-:W5:Y:S04]  /*15f20*/  LDS R6, [R22+0x2000] ;  /* 0x0020000016067984 */ /* 0x000f680000000800 */
[----:B----4-:R-:W4:Y:S04]  /*15f30*/  LDS R15, [R22+0x2080] ;  /* 0x00208000160f7984 */ /* 0x010f280000000800 */
[----:B---3--:R-:W3:Y:S04]  /*15f40*/  LDS R69, [R22+0x2100] ;  /* 0x0021000016457984 */ /* 0x008ee80000000800 */
[----:B------:R-:W0:Y:S04]  /*15f50*/  LDS R70, [R22+0x2180] ;  /* 0x0021800016467984 */ /* 0x000e280000000800 */
[----:B-1----:R-:W1:Y:S04]  /*15f60*/  LDS R71, [R22+0x2200] ;  /* 0x0022000016477984 */ /* 0x002e680000000800 */
[----:B------:R-:W2:Y:S01]  /*15f70*/  LDS R72, [R22+0x2280] ;  /* 0x0022800016487984 */ /* 0x000ea20000000800 */
[----:B-----5:R-:W-:-:S02]  /*15f80*/  PRMT R7, R6, 0x7770, RZ ;  /* 0x0000777006077816 */ /* 0x020fc400000000ff */
[----:B------:R-:W-:Y:S02]  /*15f90*/  PRMT R14, R6, 0x7771, RZ ;  /* 0x00007771060e7816 */ /* 0x000fe400000000ff */
[C---:B----4-:R-:W-:Y:S02]  /*15fa0*/  PRMT R67, R15.reuse, 0x7770, RZ ;  /* 0x000077700f437816 */ /* 0x050fe400000000ff */
[----:B------:R-:W-:Y:S02]  /*15fb0*/  PRMT R68, R15, 0x7771, RZ ;  /* 0x000077710f447816 */ /* 0x000fe400000000ff */
[----:B------:R-:W-:Y:S02]  /*15fc0*/  LOP3.LUT R75, R7, 0xff, RZ, 0xc0, !PT ;  /* 0x000000ff074b7812 */ /* 0x000fe400078ec0ff */
[----:B------:R-:W-:Y:S02]  /*15fd0*/  LOP3.LUT R74, R14, 0xff, RZ, 0xc0, !PT ;  /* 0x000000ff0e4a7812 */ /* 0x000fe400078ec0ff */
[----:B------:R-:W-:-:S02]  /*15fe0*/  LOP3.LUT R73, R67, 0xff, RZ, 0xc0, !PT ;  /* 0x000000ff43497812 */ /* 0x000fc400078ec0ff */
[----:B------:R-:W-:Y:S02]  /*15ff0*/  PRMT R7, R6, 0x7772, RZ ;  /* 0x0000777206077816 */ /* 0x000fe400000000ff */
[----:B------:R-:W-:Y:S02]  /*16000*/  PRMT R14, R15, 0x7772, RZ ;  /* 0x000077720f0e7816 */ /* 0x000fe400000000ff */
[----:B------:R-:W-:Y:S02]  /*16010*/  LOP3.LUT R67, R68, 0xff, RZ, 0xc0, !PT ;  /* 0x000000ff44437812 */ /* 0x000fe400078ec0ff */
[----:B------:R-:W-:Y:S02]  /*16020*/  IADD3 R73, P4, P5, R73, R60, R75 ;  /* 0x0000003c49497210 */ /* 0x000fe40007d9e04b */
[----:B------:R-:W-:Y:S02]  /*16030*/  LOP3.LUT R7, R7, 0xff, RZ, 0xc0, !PT ;  /* 0x000000ff07077812 */ /* 0x000fe400078ec0ff */
[----:B------:R-:W-:-:S02]  /*16040*/  LOP3.LUT R14, R14, 0xff, RZ, 0xc0, !PT ;  /* 0x000000ff0e0e7812 */ /* 0x000fc400078ec0ff */
[----:B------:R-:W-:Y:S02]  /*16050*/  PRMT R6, R6, 0x7773, RZ ;  /* 0x0000777306067816 */ /* 0x000fe400000000ff */
[----:B------:R-:W-:Y:S02]  /*16060*/  PRMT R15, R15, 0x7773, RZ ;  /* 0x000077730f0f7816 */ /* 0x000fe400000000ff */
[----:B------:R-:W-:Y:S02]  /*16070*/  IADD3 R58, P1, P3, R67, R58, R74 ;  /* 0x0000003a433a7210 */ /* 0x000fe40007b3e04a */
        /* <DEDUP_REMOVED lines=8> */
[----:B------:R-:W-:Y:S01]  /*16100*/  IADD3.X R74, PT, PT, RZ, R10, RZ, P4, P5 ;  /* 0x0000000aff4a7210 */ /* 0x000fe200027ea4ff */
[----:B------:R-:W-:Y:S01]  /*16110*/  LDS R11, [R22+0x2380] ;  /* 0x00238000160b7984 */ /* 0x000fe20000000800 */
[----:B------:R-:W-:-:S02]  /*16120*/  LOP3.LUT R9, R6, 0xff, RZ, 0xc0, !PT ;  /* 0x000000ff06097812 */ /* 0x000fc400078ec0ff */
[----:B------:R-:W-:Y:S01]  /*16130*/  LOP3.LUT R60, R7, 0xff, RZ, 0xc0, !PT ;  /* 0x000000ff073c7812 */ /* 0x000fe200078ec0ff */
[----:B------:R-:W0:Y:S01]  /*16140*/  LDS R10, [R22+0x2300] ;  /* 0x00230000160a7984 */ /* 0x000e220000000800 */
[----:B------:R-:W-:Y:S02]  /*16150*/  PRMT R6, R69, 0x7771, RZ ;  /* 0x0000777145067816 */ /* 0x000fe400000000ff */
[----:B------:R-:W-:Y:S02]  /*16160*/  PRMT R7, R70, 0x7771, RZ ;  /* 0x0000777146077816 */ /* 0x000fe400000000ff */
[----:B------:R-:W-:Y:S02]  /*16170*/  LOP3.LUT R6, R6, 0xff, RZ, 0xc0, !PT ;  /* 0x000000ff06067812 */ /* 0x000fe400078ec0ff */
[----:B------:R-:W-:Y:S02]  /*16180*/  LOP3.LUT R7, R7, 0xff, RZ, 0xc0, !PT ;  /* 0x000000ff07077812 */ /* 0x000fe400078ec0ff */
[----:B------:R-:W-:-:S02]  /*16190*/  IADD3 R60, P4, P5, R60, R73, R9 ;  /* 0x000000493c3c7210 */ /* 0x000fc40007d9e009 */
[----:B------:R-:W-:Y:S02]  /*161a0*/  IADD3.X R73, PT, PT, RZ, R8, RZ, P1, P3 ;  /* 0x00000008ff497210 */ /* 0x000fe40000fe64ff */
        /* <DEDUP_REMOVED lines=35> */
[C---:B0-----:R-:W-:Y:S02]  /*163e0*/  PRMT R6, R10.reuse, 0x7770, RZ ;  /* 0x000077700a067816 */ /* 0x041fe400000000ff */
[C---:B------:R-:W-:Y:S02]  /*163f0*/  PRMT R8, R11.reuse, 0x7770, RZ ;  /* 0x000077700b087816 */ /* 0x040fe400000000ff */
[----:B------:R-:W-:Y:S02]  /*16400*/  PRMT R7, R10, 0x7771, RZ ;  /* 0x000077710a077816 */ /* 0x000fe400000000ff */
[----:B------:R-:W-:Y:S02]  /*16410*/  IADD3.X R68, PT, PT, RZ, R68, RZ, P1, P3 ;  /* 0x00000044ff447210 */ /* 0x000fe40000fe64ff */
[----:B------:R-:W-:Y:S02]  /*16420*/  PRMT R9, R11, 0x7771, RZ ;  /* 0x000077710b097816 */ /* 0x000fe400000000ff */
[----:B------:R-:W-:-:S02]  /*16430*/  IADD3 R14, P1, P3, R14, R58, R71 ;  /* 0x0000003a0e0e7210 */ /* 0x000fc40007b3e047 */
[----:B------:R-:W-:Y:S02]  /*16440*/  LOP3.LUT R15, R6, 0xff, RZ, 0xc0, !PT ;  /* 0x000000ff060f7812 */ /* 0x000fe400078ec0ff */
[----:B------:R-:W-:Y:S02]  /*16450*/  LOP3.LUT R8, R8, 0xff, RZ, 0xc0, !PT ;  /* 0x000000ff08087812 */ /* 0x000fe400078ec0ff */
[----:B------:R-:W-:Y:S02]  /*16460*/  LOP3.LUT R58, R7, 0xff, RZ, 0xc0, !PT ;  /* 0x000000ff073a7812 */ /* 0x000fe400078ec0ff */
[----:B------:R-:W-:Y:S02]  /*16470*/  PRMT R6, R10, 0x7772, RZ ;  /* 0x000077720a067816 */ /* 0x000fe400000000ff */
[----:B------:R-:W-:Y:S02]  /*16480*/  PRMT R7, R11, 0x7772, RZ ;  /* 0x000077720b077816 */ /* 0x000fe400000000ff */
[----:B------:R-:W-:-:S02]  /*16490*/  LOP3.LUT R9, R9, 0xff, RZ, 0xc0, !PT ;  /* 0x000000ff09097812 */ /* 0x000fc400078ec0ff */
[----:B------:R-:W-:Y:S02]  /*164a0*/  IADD3.X R67, PT, PT, RZ, R67, RZ, P5, P4 ;  /* 0x00000043ff437210 */ /* 0x000fe40002fe84ff */
[----:B------:R-:W-:Y:S02]  /*164b0*/  PRMT R10, R10, 0x7773, RZ ;  /* 0x000077730a0a7816 */ /* 0x000fe400000000ff */
[----:B------:R-:W-:Y:S02]  /*164c0*/  PRMT R11, R11, 0x7773, RZ ;  /* 0x000077730b0b7816 */ /* 0x000fe400000000ff */
[----:B------:R-:W-:Y:S02]  /*164d0*/  IADD3 R60, P5, P4, R8, R60, R15 ;  /* 0x0000003c083c7210 */ /* 0x000fe40007cbe00f */
[----:B------:R-:W-:Y:S02]  /*164e0*/  IADD3.X R8, PT, PT, RZ, R70, RZ, P1, P3 ;  /* 0x00000046ff087210 */ /* 0x000fe40000fe64ff */
[----:B------:R-:W-:-:S02]  /*164f0*/  LOP3.LUT R6, R6, 0xff, RZ, 0xc0, !PT ;  /* 0x000000ff06067812 */ /* 0x000fc400078ec0ff */
[----:B------:R-:W-:Y:S02]  /*16500*/  LOP3.LUT R7, R7, 0xff, RZ, 0xc0, !PT ;  /* 0x000000ff07077812 */ /* 0x000fe400078ec0ff */
[----:B------:R-:W-:Y:S02]  /*16510*/  IADD3 R58, P1, P3, R9, R59, R58 ;  /* 0x0000003b093a7210 */ /* 0x000fe40007b3e03a */
        /* <DEDUP_REMOVED lines=8> */
.L_x_110:
[----:B------:R-:W-:Y:S05]  /*165a0*/  BSYNC.RECONVERGENT B0 ;  /* 0x0000000000007941 */ /* 0x000fea0003800200 */
.L_x_109:
[----:B------:R-:W5:Y:S08]  /*165b0*/  S2UR UR5, SR_CgaCtaId ;  /* 0x00000000000579c3 */ /* 0x000f700000008800 */
[----:B------:R-:W-:Y:S01]  /*165c0*/  BAR.SYNC.DEFER_BLOCKING 0x0 ;  /* 0x0000000000007b1d */ /* 0x000fe20000010000 */
[C---:B------:R-:W-:Y:S01]  /*165d0*/  LOP3.LUT R6, R18.reuse, 0x3e0, RZ, 0xc0, !PT ;  /* 0x000003e012067812 */ /* 0x040fe200078ec0ff */
[----:B------:R-:W-:Y:S01]  /*165e0*/  IMAD.MOV.U32 R7, RZ, RZ, R65 ;  /* 0x000000ffff077224 */ /* 0x000fe200078e0041 */
[C---:B------:R-:W-:Y:S01]  /*165f0*/  ISETP.GT.U32.AND P1, PT, R18.reuse, 0x3f, PT ;  /* 0x0000003f1200780c */ /* 0x040fe20003f24070 */
[----:B------:R-:W-:Y:S01]  /*16600*/  IMAD.MOV.U32 R65, RZ, RZ, R63 ;  /* 0x000000ffff417224 */ /* 0x000fe200078e003f */
[----:B---34-:R-:W-:Y:S01]  /*16610*/  LEA.HI R14, R18, R18, RZ, 0x1d ;  /* 0x00000012120e7211 */ /* 0x018fe200078fe8ff */
[----:B------:R-:W-:Y:S01]  /*16620*/  UMOV UR4, 0x400 ;  /* 0x0000040000047882 */ /* 0x000fe20000000000 */
[----:B-1----:R-:W-:Y:S01]  /*16630*/  IMAD.MOV.U32 R67, RZ, RZ, R61 ;  /* 0x000000ffff437224 */ /* 0x002fe200078e003d */
[----:B------:R-:W-:Y:S01]  /*16640*/  BSSY.RECONVERGENT B0, `(.L_x_111) ;  /* 0x0000056000007945 */ /* 0x000fe20003800200 */
[----:B------:R-:W-:-:S02]  /*16650*/  IMAD.MOV.U32 R61, RZ, RZ, R59 ;  /* 0x000000ffff3d7224 */ /* 0x000fc400078e003b */
[----:B------:R-:W-:Y:S01]  /*16660*/  IMAD.MOV.U32 R63, RZ, RZ, R57 ;  /* 0x000000ffff3f7224 */ /* 0x000fe200078e0039 */
[----:B-----5:R-:W-:-:S06]  /*16670*/  ULEA UR4, UR5, UR4, 0x18 ;  /* 0x0000000405047291 */ /* 0x020fcc000f8ec0ff */
[----:B------:R-:W-:-:S04]  /*16680*/  IMAD.U32 R15, RZ, RZ, UR4 ;  /* 0x00000004ff0f7e24 */ /* 0x000fc8000f8e00ff */
[--C-:B------:R-:W-:Y:S02]  /*16690*/  IMAD R69, R13, 0x200, R15.reuse ;  /* 0x000002000d457824 */ /* 0x100fe400078e020f */
[----:B------:R-:W-:Y:S02]  /*166a0*/  IMAD R99, R14, 0x8, R15 ;  /* 0x000000080e637824 */ /* 0x000fe400078e020f */
[----:B------:R-:W-:Y:S02]  /*166b0*/  IMAD.IADD R69, R69, 0x1, R6 ;  /* 0x0000000145457824 */ /* 0x000fe400078e0206 */
[----:B------:R-:W-:Y:S02]  /*166c0*/  IMAD.MOV.U32 R6, RZ, RZ, R66 ;  /* 0x000000ffff067224 */ /* 0x000fe400078e0042 */
[----:B------:R-:W-:Y:S02]  /*166d0*/  IMAD.MOV.U32 R66, RZ, RZ, R62 ;  /* 0x000000ffff427224 */ /* 0x000fe400078e003e */
[----:B------:R-:W-:Y:S01]  /*166e0*/  IMAD.MOV.U32 R62, RZ, RZ, R58 ;  /* 0x000000ffff3e7224 */ /* 0x000fe200078e003a */
[----:B------:R1:W-:Y:S04]  /*166f0*/  @!P0 STS.128 [R69], R4 ;  /* 0x0000000445008388 */ /* 0x0003e80000000c00 */
[----:B------:R3:W-:Y:S04]  /*16700*/  @!P0 STS.128 [R69+0x10], R64 ;  /* 0x0000104045008388 */ /* 0x0007e80000000c00 */
[----:B------:R3:W-:Y:S01]  /*16710*/  @!P2 STS.128 [R69+0x100], R60 ;  /* 0x0001003c4500a388 */ /* 0x0007e20000000c00 */
[----:B-1----:R-:W-:-:S02]  /*16720*/  IMAD.MOV.U32 R4, RZ, RZ, R11 ;  /* 0x000000ffff047224 */ /* 0x002fc400078e000b */
[----:B------:R-:W-:Y:S02]  /*16730*/  IMAD.MOV.U32 R5, RZ, RZ, R10 ;  /* 0x000000ffff057224 */ /* 0x000fe400078e000a */
[----:B------:R-:W-:Y:S02]  /*16740*/  IMAD.MOV.U32 R6, RZ, RZ, R9 ;  /* 0x000000ffff067224 */ /* 0x000fe400078e0009 */
[----:B------:R-:W-:-:S05]  /*16750*/  IMAD.MOV.U32 R7, RZ, RZ, R8 ;  /* 0x000000ffff077224 */ /* 0x000fca00078e0008 */
[----:B------:R3:W-:Y:S01]  /*16760*/  @!P2 STS.128 [R69+0x110], R4 ;  /* 0x000110044500a388 */ /* 0x0007e20000000c00 */
[----:B------:R-:W-:Y:S06]  /*16770*/  BAR.SYNC.DEFER_BLOCKING 0x0 ;  /* 0x0000000000007b1d */ /* 0x000fec0000010000 */
[----:B------:R-:W-:Y:S05]  /*16780*/  @P1 BRA `(.L_x_112) ;  /* 0x0000000400041947 */ /* 0x000fea0003800000 */
[----:B------:R-:W-:-:S05]  /*16790*/  IMAD R14, R18, 0x4, R23 ;  /* 0x00000004120e7824 */ /* 0x000fca00078e0217 */
[----:B---3--:R-:W-:Y:S04]  /*167a0*/  LDS.64 R4, [R14] ;  /* 0x000000000e047984 */ /* 0x008fe80000000a00 */
[----:B------:R-:W-:Y:S04]  /*167b0*/  LDS.64 R6, [R14+0x200] ;  /* 0x000200000e067984 */ /* 0x000fe80000000a00 */
[----:B------:R-:W1:Y:S04]  /*167c0*/  LDS.64 R8, [R14+0x400] ;  /* 0x000400000e087984 */ /* 0x000e680000000a00 */
[----:B------:R-:W-:Y:S04]  /*167d0*/  LDS.64 R10, [R14+0x600] ;  /* 0x000600000e0a7984 */ /* 0x000fe80000000a00 */
        /* <DEDUP_REMOVED lines=8> */
[----:B------:R-:W2:Y:S01]  /*16860*/  LDS.64 R72, [R14+0x1800] ;  /* 0x001800000e487984 */ /* 0x000ea20000000a00 */
[----:B-1----:R-:W-:-:S03]  /*16870*/  IADD3 R57, P0, P2, R8, R6, R4 ;  /* 0x0000000608397210 */ /* 0x002fc60007a1e004 */
[----:B------:R-:W-:Y:S01]  /*16880*/  LDS.64 R74, [R14+0x1a00] ;  /* 0x001a00000e4a7984 */ /* 0x000fe20000000a00 */
[----:B------:R-:W-:-:S03]  /*16890*/  IADD3.X R9, PT, PT, R9, R7, R5, P0, P2 ;  /* 0x0000000709097210 */ /* 0x000fc600007e4405 */
[----:B------:R-:W1:Y:S01]  /*168a0*/  LDS.64 R76, [R14+0x1c00] ;  /* 0x001c00000e4c7984 */ /* 0x000e620000000a00 */
        /* <DEDUP_REMOVED lines=16> */
[----:B--2---:R-:W-:-:S03]  /*169b0*/  IADD3 R57, P3, P4, R72, R70, R57 ;  /* 0x0000004648397210 */ /* 0x004fc60007c7e039 */
[----:B------:R-:W-:Y:S01]  /*169c0*/  LDS.64 R94, [R14+0x2e00] ;  /* 0x002e00000e5e7984 */ /* 0x000fe20000000a00 */
[----:B------:R-:W-:-:S03]  /*169d0*/  IADD3.X R71, PT, PT, R73, R71, R67, P3, P4 ;  /* 0x0000004749477210 */ /* 0x000fc60001fe8443 */
        /* <DEDUP_REMOVED lines=18> */
[----:B--2---:R-:W-:-:S04]  /*16b00*/  IADD3 R57, P3, P4, R96, R94, R57 ;  /* 0x0000005e60397210 */ /* 0x004fc80007c7e039 */
[----:B------:R-:W-:Y:S02]  /*16b10*/  IADD3.X R95, PT, PT, R97, R95, R91, P3, P4 ;  /* 0x0000005f615f7210 */ /* 0x000fe40001fe845b */
[----:B-1----:R-:W-:-:S04]  /*16b20*/  IADD3 R57, P0, P2, R6, R4, R57 ;  /* 0x0000000406397210 */ /* 0x002fc80007a1e039 */
[----:B------:R-:W-:Y:S02]  /*16b30*/  IADD3.X R7, PT, PT, R7, R5, R95, P0, P2 ;  /* 0x0000000507077210 */ /* 0x000fe400007e445f */
[----:B---3--:R-:W-:-:S04]  /*16b40*/  IADD3 R57, P3, P4, R10, R8, R57 ;  /* 0x000000080a397210 */ /* 0x008fc80007c7e039 */
[----:B------:R-:W-:Y:S02]  /*16b50*/  IADD3.X R9, PT, PT, R11, R9, R7, P3, P4 ;  /* 0x000000090b097210 */ /* 0x000fe40001fe8407 */
[----:B----4-:R-:W-:-:S04]  /*16b60*/  IADD3 R5, P0, P2, R58, R30, R57 ;  /* 0x0000001e3a057210 */ /* 0x010fc80007a1e039 */
[----:B-----5:R-:W-:Y:S02]  /*16b70*/  IADD3 R30, P3, PT, R60, R5, RZ ;  /* 0x000000053c1e7210 */ /* 0x020fe40007f7e0ff */
[----:B------:R-:W-:-:S05]  /*16b80*/  IADD3.X R31, PT, PT, R59, R31, R9, P0, P2 ;  /* 0x0000001f3b1f7210 */ /* 0x000fca00007e4409 */
[----:B------:R-:W-:-:S07]  /*16b90*/  IMAD.X R31, R61, 0x1, R31, P3 ;  /* 0x000000013d1f7824 */ /* 0x000fce00018e061f */
.L_x_112:
[----:B------:R-:W-:Y:S05]  /*16ba0*/  BSYNC.RECONVERGENT B0 ;  /* 0x0000000000007941 */ /* 0x000fea0003800200 */
.L_x_111:
[----:B------:R-:W-:Y:S01]  /*16bb0*/  BAR.SYNC.DEFER_BLOCKING 0x0 ;  /* 0x0000000000007b1d */ /* 0x000fe20000010000 */
[----:B------:R-:W-:-:S05]  /*16bc0*/  ISETP.GT.U32.AND P0, PT, R18, 0x1f, PT ;  /* 0x0000001f1200780c */ /* 0x000fca0003f04070 */
[----:B------:R1:W-:Y:S02]  /*16bd0*/  STS.64 [R99+0x410], R30 ;  /* 0x0004101e63007388 */ /* 0x0003e40000000a00 */
[----:B------:R-:W-:Y:S06]  /*16be0*/  BAR.SYNC.DEFER_BLOCKING 0x0 ;  /* 0x0000000000007b1d */ /* 0x000fec0000010000 */
[----:B------:R-:W-:Y:S05]  /*16bf0*/  @P0 BRA `(.L_x_113) ;  /* 0x0000000400380947 */ /* 0x000fea0003800000 */
[----:B------:R-:W-:Y:S01]  /*16c00*/  IMAD R57, R18, 0x48, R15 ;  /* 0x0000004812397824 */ /* 0x000fe200078e020f */
[C---:B------:R-:W-:Y:S01]  /*16c10*/  ISETP.GE.AND P4, PT, R13.reuse, 0x10, PT ;  /* 0x000000100d00780c */ /* 0x040fe20003f86270 */
[----:B------:R-:W-:Y:S01]  /*16c20*/  UMOV UR4, 0xffffffff ;  /* 0xffffffff00047882 */ /* 0x000fe20000000000 */
[C---:B------:R-:W-:Y:S02]  /*16c30*/  ISETP.GE.AND P5, PT, R13.reuse, 0x2, PT ;  /* 0x000000020d00780c */ /* 0x040fe40003fa6270 */
[----:B---3--:R-:W-:Y:S01]  /*16c40*/  LDS.64 R4, [R57+0x410] ;  /* 0x0004100039047984 */ /* 0x008fe20000000a00 */
[----:B------:R-:W-:Y:S02]  /*16c50*/  P2R R14, PR, RZ, 0x10 ;  /* 0x00000010ff0e7803 */ /* 0x000fe40000000000 */
[C---:B------:R-:W-:Y:S01]  /*16c60*/  ISETP.GE.AND P4, PT, R13.reuse, 0x4, PT ;  /* 0x000000040d00780c */ /* 0x040fe20003f86270 */
[----:B------:R-:W-:Y:S01]  /*16c70*/  LDS.64 R6, [R57+0x418] ;  /* 0x0004180039067984 */ /* 0x000fe20000000a00 */
[----:B------:R-:W-:-:S03]  /*16c80*/  ISETP.GE.AND P6, PT, R13, 0x1, PT ;  /* 0x000000010d00780c */ /* 0x000fc60003fc6270 */
[----:B------:R-:W3:Y:S04]  /*16c90*/  LDS.64 R8, [R57+0x420] ;  /* 0x0004200039087984 */ /* 0x000ee80000000a00 */
[----:B------:R-:W-:Y:S04]  /*16ca0*/  LDS.64 R10, [R57+0x428] ;  /* 0x00042800390a7984 */ /* 0x000fe80000000a00 */
[----:B------:R-:W4:Y:S04]  /*16cb0*/  LDS.64 R58, [R57+0x430] ;  /* 0x00043000393a7984 */ /* 0x000f280000000a00 */
[----:B------:R-:W-:Y:S04]  /*16cc0*/  LDS.64 R60, [R57+0x438] ;  /* 0x00043800393c7984 */ /* 0x000fe80000000a00 */
[----:B------:R-:W5:Y:S04]  /*16cd0*/  LDS.64 R62, [R57+0x440] ;  /* 0x00044000393e7984 */ /* 0x000f680000000a00 */
[----:B------:R-:W0:Y:S01]  /*16ce0*/  LDS.64 R64, [R57+0x448] ;  /* 0x0004480039407984 */ /* 0x000e220000000a00 */
[----:B---3--:R-:W-:-:S04]  /*16cf0*/  IADD3 R77, P2, P3, R8, R6, R4 ;  /* 0x00000006084d7210 */ /* 0x008fc80007b5e004 */
[----:B------:R-:W-:Y:S02]  /*16d00*/  IADD3.X R79, PT, PT, R9, R7, R5, P2, P3 ;  /* 0x00000007094f7210 */ /* 0x000fe400017e6405 */
[----:B----4-:R-:W-:-:S04]  /*16d10*/  IADD3 R77, P2, P3, R58, R77, R10 ;  /* 0x0000004d3a4d7210 */ /* 0x010fc80007b5e00a */
[----:B------:R-:W-:Y:S02]  /*16d20*/  IADD3.X R79, PT, PT, R59, R79, R11, P2, P3 ;  /* 0x0000004f3b4f7210 */ /* 0x000fe400017e640b */
[----:B-----5:R-:W-:-:S04]  /*16d30*/  IADD3 R77, P2, P3, R62, R77, R60 ;  /* 0x0000004d3e4d7210 */ /* 0x020fc80007b5e03c */
[----:B------:R-:W-:Y:S02]  /*16d40*/  IADD3.X R79, PT, PT, R63, R79, R61, P2, P3 ;  /* 0x0000004f3f4f7210 */ /* 0x000fe400017e643d */
[----:B0-----:R-:W-:Y:S02]  /*16d50*/  IADD3 R77, P2, PT, R64, R77, RZ ;  /* 0x0000004d404d7210 */ /* 0x001fe40007f5e0ff */
[----:B------:R-:W-:-:S03]  /*16d60*/  ISETP.GE.AND P3, PT, R13, 0x8, PT ;  /* 0x000000080d00780c */ /* 0x000fc60003f66270 */
[----:B------:R-:W-:Y:S01]  /*16d70*/  IMAD.X R79, R65, 0x1, R79, P2 ;  /* 0x00000001414f7824 */ /* 0x000fe200010e064f */
[----:B------:R-:W-:Y:S09]  /*16d80*/  BRA.DIV UR4, `(.L_x_114) ;  /* 0x0000009604a07947 */ /* 0x000ff2000b800000 */
[----:B------:R-:W0:Y:S04]  /*16d90*/  SHFL.UP PT, R14, R77, 0x1, RZ ;  /* 0x042000004d0e7989 */ /* 0x000e2800000e00ff */
[----:B------:R-:W3:Y:S01]  /*16da0*/  SHFL.UP PT, R64, R79, 0x1, RZ ;  /* 0x042000004f407989 */ /* 0x000ee200000e00ff */
[----:B0-----:R-:W-:Y:S02]  /*16db0*/  SEL R14, R14, RZ, P6 ;  /* 0x000000ff0e0e7207 */ /* 0x001fe40003000000 */
[----:B---3--:R-:W-:Y:S02]  /*16dc0*/  SEL R64, R64, RZ, P6 ;  /* 0x000000ff40407207 */ /* 0x008fe40003000000 */
[----:B------:R-:W-:-:S05]  /*16dd0*/  IADD3 R67, P2, PT, R14, R77, RZ ;  /* 0x0000004d0e437210 */ /* 0x000fca0007f5e0ff */
[----:B------:R-:W-:Y:S01]  /*16de0*/  IMAD.X R75, R64, 0x1, R79, P2 ;  /* 0x00000001404b7824 */ /* 0x000fe200010e064f */
[----:B------:R-:W0:Y:S04]  /*16df0*/  SHFL.UP PT, R14, R67, 0x2, RZ ;  /* 0x04400000430e7989 */ /* 0x000e2800000e00ff */
[----:B------:R-:W3:Y:S01]  /*16e00*/  SHFL.UP PT, R64, R75, 0x2, RZ ;  /* 0x044000004b407989 */ /* 0x000ee200000e00ff */
[----:B0-----:R-:W-:-:S04]  /*16e10*/  SEL R14, R14, RZ, P5 ;  /* 0x000000ff0e0e7207 */ /* 0x001fc80002800000 */
[----:B------:R-:W-:Y:S02]  /*16e20*/  IADD3 R71, P2, PT, R14, R67, RZ ;  /* 0x000000430e477210 */ /* 0x000fe40007f5e0ff */
[----:B---3--:R-:W-:-:S03]  /*16e30*/  SEL R64, R64, RZ, P5 ;  /* 0x000000ff40407207 */ /* 0x008fc60002800000 */
[----:B------:R-:W0:Y:S02]  /*16e40*/  SHFL.UP PT, R14, R71, 0x4, RZ ;  /* 0x04800000470e7989 */ /* 0x000e2400000e00ff */
[----:B------:R-:W-:-:S05]  /*16e50*/  IMAD.X R73, R64, 0x1, R75, P2 ;  /* 0x0000000140497824 */ /* 0x000fca00010e064b */
        /* <DEDUP_REMOVED lines=10> */
[----:B------:R0:W3:Y:S02]  /*16f00*/  SHFL.UP PT, R14, R67, 0x10, RZ ;  /* 0x06000000430e7989 */ /* 0x0000e400000e00ff */
[----:B------:R-:W-:-:S05]  /*16f10*/  IMAD.X R66, R64, 0x1, R69, P2 ;  /* 0x0000000140427824 */ /* 0x000fca00010e0645 */
[----:B------:R0:W4:Y:S02]  /*16f20*/  SHFL.UP PT, R64, R66, 0x10, RZ ;  /* 0x0600000042407989 */ /* 0x00012400000e00ff */
.L_x_206:
[----:B------:R-:W-:-:S04]  /*16f30*/  ISETP.GE.AND P2, PT, R13, 0x10, PT ;  /* 0x000000100d00780c */ /* 0x000fc80003f46270 */
[----:B---3--:R-:W-:Y:S02]  /*16f40*/  SEL R14, R14, RZ, P2 ;  /* 0x000000ff0e0e7207 */ /* 0x008fe40001000000 */
[----:B----4-:R-:W-:Y:S02]  /*16f50*/  SEL R65, R64, RZ, P2 ;  /* 0x000000ff40417207 */ /* 0x010fe40001000000 */
[----:B------:R-:W-:-:S04]  /*16f60*/  IADD3 R64, P2, P3, -R77, R14, R67 ;  /* 0x0000000e4d407210 */ /* 0x000fc80007b5e143 */
[----:B------:R-:W-:Y:S02]  /*16f70*/  IADD3.X R65, PT, PT, ~R79, R65, R66, P2, P3 ;  /* 0x000000414f417210 */ /* 0x000fe400017e6542 */
[----:B------:R-:W-:-:S03]  /*16f80*/  IADD3 R4, P2, PT, R4, R64, RZ ;  /* 0x0000004004047210 */ /* 0x000fc60007f5e0ff */
[----:B------:R4:W-:Y:S02]  /*16f90*/  STS.64 [R57+0x410], R64 ;  /* 0x0004104039007388 */ /* 0x0009e40000000a00 */
        /* <DEDUP_REMOVED lines=20> */
.L_x_113:
[----:B------:R-:W-:Y:S05]  /*170e0*/  WARPSYNC.ALL ;  /* 0x0000000000007948 */ /* 0x000fea0003800000 */
[----:B------:R-:W-:Y:S06]  /*170f0*/  BAR.SYNC.DEFER_BLOCKING 0x0 ;  /* 0x0000000000007b1d */ /* 0x000fec0000010000 */
[----:B------:R-:W-:Y:S01]  /*17100*/  BSSY B0, `(.L_x_115) ;  /* 0x00008a3000007945 */ /* 0x000fe20003800000 */
[----:B-1----:R-:W1:Y:S01]  /*17110*/  LDS.64 R98, [R99+0x410] ;  /* 0x0004100063627984 */ /* 0x002e620000000a00 */
[----:B------:R-:W-:Y:S01]  /*17120*/  BAR.SYNC.DEFER_BLOCKING 0x0 ;  /* 0x0000000000007b1d */ /* 0x000fe20000010000 */
[----:B-1----:R-:W-:-:S02]  /*17130*/  ISETP.NE.U32.AND P2, PT, R98, R3, PT ;  /* 0x000000036200720c */ /* 0x002fc40003f45070 */
[----:B------:R-:W-:Y:S02]  /*17140*/  ISETP.EQ.U32.AND P3, PT, R98, RZ, PT ;  /* 0x000000ff6200720c */ /* 0x000fe40003f62070 */
[----:B------:R-:W-:-:S04]  /*17150*/  ISETP.NE.AND.EX P2, PT, R99, R0, PT, P2 ;  /* 0x000000006300720c */ /* 0x000fc80003f45320 */
[----:B------:R-:W-:-:S04]  /*17160*/  ISETP.EQ.OR.EX P2, PT, R99, RZ, !P2, P3 ;  /* 0x000000ff6300720c */ /* 0x000fc80005742730 */
[----:B------:R-:W-:-:S13]  /*17170*/  ISETP.GT.U32.OR P2, PT, R18, 0x3f, P2 ;  /* 0x0000003f1200780c */ /* 0x000fda0001744470 */
[----:B------:R-:W-:Y:S06]  /*17180*/  BAR.RED.AND.DEFER_BLOCKING 0x0, P2 ;  /* 0x0000000000007b1d */ /* 0x000fec0001014400 */
[----:B------:R-:W1:Y:S02]  /*17190*/  B2R.RESULT RZ, P2 ;  /* 0x0000000000ff731c */ /* 0x000e640000044000 */
[----:B-1----:R-:W-:Y:S05]  /*171a0*/  @P2 BRA `(.L_x_116) ;  /* 0x00000078009c2947 */ /* 0x002fea0003800000 */
[----:B------:R-:W-:Y:S01]  /*171b0*/  ISETP.GE.U32.AND P2, PT, R3, 0x1700, PT ;  /* 0x000017000300780c */ /* 0x000fe20003f46070 */
[----:B----4-:R-:W-:Y:S01]  /*171c0*/  IMAD.MOV.U32 R57, RZ, RZ, R98 ;  /* 0x000000ffff397224 */ /* 0x010fe200078e0062 */
[----:B------:R-:W-:Y:S01]  /*171d0*/  CS2R R58, SRZ ;  /* 0x00000000003a7805 */ /* 0x000fe2000001ff00 */
[----:B------:R-:W-:Y:S01]  /*171e0*/  IMAD.MOV.U32 R14, RZ, RZ, R99 ;  /* 0x000000ffff0e7224 */ /* 0x000fe200078e0063 */
[----:B------:R-:W-:Y:S01]  /*171f0*/  ISETP.GE.AND.EX P2, PT, R0, RZ, PT, P2 ;  /* 0x000000ff0000720c */ /* 0x000fe20003f46320 */
[----:B---3--:R-:W-:Y:S02]  /*17200*/  IMAD.MOV.U32 R61, RZ, RZ, R3 ;  /* 0x000000ffff3d7224 */ /* 0x008fe400078e0003 */
[----:B------:R-:W-:-:S10]  /*17210*/  IMAD.MOV.U32 R60, RZ, RZ, R0 ;  /* 0x000000ffff3c7224 */ /* 0x000fd400078e0000 */
[----:B------:R-:W-:Y:S05]  /*17220*/  @!P2 BRA `(.L_x_117) ;  /* 0x0000003400e8a947 */ /* 0x000fea0003800000 */
[----:B------:R-:W-:-:S07]  /*17230*/  CS2R R58, SRZ ;  /* 0x00000000003a7805 */ /* 0x000fce000001ff00 */
.L_x_118:
[----:B------:R-:W1:Y:S02]  /*17240*/  S2R R18, SR_TID.X ;  /* 0x0000000000127919 */ /* 0x000e640000002100 */
[----:B-1----:R-:W-:-:S05]  /*17250*/  IADD3 R5, P0, PT, R18, R58, RZ ;  /* 0x0000003a12057210 */ /* 0x002fca0007f1e0ff */
[----:B------:R-:W-:Y:S01]  /*17260*/  IMAD.X R6, RZ, RZ, R59, P0 ;  /* 0x000000ffff067224 */ /* 0x000fe200000e063b */
[----:B------:R-:W-:-:S04]  /*17270*/  LEA R4, P0, R5, R2, 0x2 ;  /* 0x0000000205047211 */ /* 0x000fc800078010ff */
[----:B------:R-:W-:-:S05]  /*17280*/  LEA.HI.X R5, R5, R12, R6, 0x2, P0 ;  /* 0x0000000c05057211 */ /* 0x000fca00000f1406 */
[----:B------:R-:W3:Y:S04]  /*17290*/  LDG.E R6, desc[UR8][R4.64] ;  /* 0x0000000804067981 */ /* 0x000ee8000c1e1900 */
[----:B------:R-:W4:Y:S04]  /*172a0*/  LDG.E R8, desc[UR8][R4.64+0x400] ;  /* 0x0004000804087981 */ /* 0x000f28000c1e1900 */
[----:B------:R-:W5:Y:S04]  /*172b0*/  LDG.E R10, desc[UR8][R4.64+0x800] ;  /* 0x00080008040a7981 */ /* 0x000f68000c1e1900 */
[----:B------:R-:W5:Y:S04]  /*172c0*/  LDG.E R60, desc[UR8][R4.64+0xc00] ;  /* 0x000c0008043c7981 */ /* 0x000f68000c1e1900 */
[----:B------:R-:W5:Y:S04]  /*172d0*/  LDG.E R62, desc[UR8][R4.64+0x1000] ;  /* 0x00100008043e7981 */ /* 0x000f68000c1e1900 */
[----:B------:R-:W5:Y:S04]  /*172e0*/  LDG.E R64, desc[UR8][R4.64+0x1400] ;  /* 0x0014000804407981 */ /* 0x000f68000c1e1900 */
[----:B0-----:R-:W5:Y:S04]  /*172f0*/  LDG.E R66, desc[UR8][R4.64+0x1800] ;  /* 0x0018000804427981 */ /* 0x001f68000c1e1900 */
        /* <DEDUP_REMOVED lines=16> */
[----:B------:R-:W0:Y:S01]  /*17400*/  S2UR UR5, SR_CgaCtaId ;  /* 0x00000000000579c3 */ /* 0x000e220000008800 */
[----:B------:R-:W-:Y:S01]  /*17410*/  UMOV UR4, 0x400 ;  /* 0x0000040000047882 */ /* 0x000fe20000000000 */
[----:B------:R-:W-:-:S02]  /*17420*/  ISETP.NE.AND P1, PT, R13, 0x1f, PT ;  /* 0x0000001f0d00780c */ /* 0x000fc40003f25270 */
[----:B------:R-:W-:-:S04]  /*17430*/  SHF.R.U32.HI R165, RZ, 0x5, R18 ;  /* 0x00000005ffa57819 */ /* 0x000fc80000011612 */
[C---:B------:R-:W-:Y:S02]  /*17440*/  ISETP.NE.AND P3, PT, R165.reuse, 0x6, PT ;  /* 0x00000006a500780c */ /* 0x040fe40003f65270 */
[----:B------:R-:W-:Y:S01]  /*17450*/  ISETP.NE.AND P2, PT, R165, 0x7, PT ;  /* 0x00000007a500780c */ /* 0x000fe20003f45270 */
[----:B0-----:R-:W-:-:S06]  /*17460*/  ULEA UR4, UR5, UR4, 0x18 ;  /* 0x0000000405047291 */ /* 0x001fcc000f8ec0ff */
[----:B------:R-:W-:Y:S01]  /*17470*/  IMAD.U32 R15, RZ, RZ, UR4 ;  /* 0x00000004ff0f7e24 */ /* 0x000fe2000f8e00ff */
[----:B------:R-:W-:Y:S05]  /*17480*/  WARPSYNC.ALL ;  /* 0x0000000000007948 */ /* 0x000fea0003800000 */
[----:B--2---:R-:W-:-:S04]  /*17490*/  IMAD R23, R18, 0x4, R15 ;  /* 0x0000000412177824 */ /* 0x004fc800078e020f */
[----:B------:R-:W-:-:S04]  /*174a0*/  IMAD R61, R18, 0x4, R23 ;  /* 0x00000004123d7824 */ /* 0x000fc800078e0217 */
[C-C-:B------:R-:W-:Y:S01]  /*174b0*/  IMAD R131, R18.reuse, 0x7c, R61.reuse ;  /* 0x0000007c12837824 */ /* 0x140fe200078e023d */
[----:B---3--:R0:W-:Y:S04]  /*174c0*/  STS [R23], R6 ;  /* 0x0000000617007388 */ /* 0x0081e80000000800 */
[----:B----4-:R-:W-:Y:S04]  /*174d0*/  STS [R23+0x400], R8 ;  /* 0x0004000817007388 */ /* 0x010fe80000000800 */
[----:B-----5:R-:W-:Y:S01]  /*174e0*/  STS [R23+0x800], R10 ;  /* 0x0008000a17007388 */ /* 0x020fe20000000800 */
[----:B0-----:R-:W-:-:S03]  /*174f0*/  IMAD R6, R18, 0x54, R61 ;  /* 0x0000005412067824 */ /* 0x001fc600078e023d */
[----:B------:R0:W-:Y:S04]  /*17500*/  STS [R23+0xc00], R60 ;  /* 0x000c003c17007388 */ /* 0x0001e80000000800 */
[----:B------:R-:W-:Y:S04]  /*17510*/  STS [R23+0x1000], R62 ;  /* 0x0010003e17007388 */ /* 0x000fe80000000800 */
[----:B------:R-:W-:Y:S01]  /*17520*/  STS [R23+0x1400], R64 ;  /* 0x0014004017007388 */ /* 0x000fe20000000800 */
[----:B0-----:R-:W-:-:S03]  /*17530*/  BMSK R60, RZ, R26 ;  /* 0x0000001aff3c721b */ /* 0x001fc60000000000 */
        /* <DEDUP_REMOVED lines=19> */
[----:B------:R-:W1:Y:S04]  /*17670*/  LDS R96, [R6+0x4] ;  /* 0x0000040006607984 */ /* 0x000e680000000800 */
        /* <DEDUP_REMOVED lines=9> */
[----:B0-----:R-:W-:-:S03]  /*17710*/  SHF.R.U32.HI R5, RZ, R19, R62 ;  /* 0x00000013ff057219 */ /* 0x001fc6000001163e */
[----:B------:R-:W-:Y:S01]  /*17720*/  LDS R76, [R6+0x2c] ;  /* 0x00002c00064c7984 */ /* 0x000fe20000000800 */
[----:B------:R-:W-:-:S03]  /*17730*/  LOP3.LUT R5, R60, R5, RZ, 0xc0, !PT ;  /* 0x000000053c057212 */ /* 0x000fc600078ec0ff */
        /* <DEDUP_REMOVED lines=9> */
[----:B-1----:R-:W-:Y:S01]  /*177d0*/  SHF.R.U32.HI R5, RZ, R19, R96 ;  /* 0x00000013ff057219 */ /* 0x002fe20000011660 */
[----:B------:R-:W-:Y:S03]  /*177e0*/  LDS R66, [R6+0x40] ;  /* 0x0000400006427984 */ /* 0x000fe60000000800 */
[----:B------:R-:W-:Y:S01]  /*177f0*/  LOP3.LUT R5, R60, R5, RZ, 0xc0, !PT ;  /* 0x000000053c057212 */ /* 0x000fe200078ec0ff */
[----:B------:R-:W-:Y:S04]  /*17800*/  LDS R64, [R6+0x44] ;  /* 0x0000440006407984 */ /* 0x000fe80000000800 */
[----:B------:R-:W-:Y:S01]  /*17810*/  LDS R102, [R6+0x48] ;  /* 0x0000480006667984 */ /* 0x000fe20000000800 */
[----:B------:R-:W-:Y:S01]  /*17820*/  IMAD.SHL.U32 R4, R5, 0x400, RZ ;  /* 0x0000040005047824 */ /* 0x000fe200078e00ff */
[----:B------:R-:W-:-:S02]  /*17830*/  SHF.R.U32.HI R5, RZ, 0x4, R5 ;  /* 0x00000004ff057819 */ /* 0x000fc40000011605 */
[----:B------:R-:W-:Y:S02]  /*17840*/  LDS R100, [R6+0x4c] ;  /* 0x00004c0006647984 */ /* 0x000fe40000000800 */
[----:B------:R-:W-:Y:S02]  /*17850*/  LOP3.LUT R5, R5, 0xffffffe, RZ, 0xc0, !PT ;  /* 0x0ffffffe05057812 */ /* 0x000fe400078ec0ff */
[----:B------:R-:W-:Y:S04]  /*17860*/  LDS R98, [R6+0x50] ;  /* 0x0000500006627984 */ /* 0x000fe80000000800 */
[----:B------:R-:W-:Y:S04]  /*17870*/  LDS R106, [R6+0x54] ;  /* 0x00005400066a7984 */ /* 0x000fe80000000800 */
[----:B------:R0:W-:Y:S01]  /*17880*/  LDS R104, [R6+0x58] ;  /* 0x0000580006687984 */ /* 0x0001e20000000800 */
[----:B------:R-:W-:Y:S01]  /*17890*/  BAR.SYNC.DEFER_BLOCKING 0x0 ;  /* 0x0000000000007b1d */ /* 0x000fe20000010000 */
[----:B0-----:R-:W-:-:S04]  /*178a0*/  LOP3.LUT R6, R4, 0x7c00, RZ, 0xc0, !PT ;  /* 0x00007c0004067812 */ /* 0x001fc800078ec0ff */
[----:B------:R-:W-:Y:S02]  /*178b0*/  IADD3 R67, PT, PT, R5, R23, R6 ;  /* 0x0000001705437210 */ /* 0x000fe40007ffe006 */
[----:B--2---:R-:W-:-:S04]  /*178c0*/  SHF.R.U32.HI R5, RZ, R19, R94 ;  /* 0x00000013ff057219 */ /* 0x004fc8000001165e */
[----:B------:R-:W-:-:S05]  /*178d0*/  LOP3.LUT R5, R60, R5, RZ, 0xc0, !PT ;  /* 0x000000053c057212 */ /* 0x000fca00078ec0ff */
[----:B------:R-:W-:Y:S01]  /*178e0*/  IMAD.SHL.U32 R6, R5, 0x400, RZ ;  /* 0x0000040005067824 */ /* 0x000fe200078e00ff */
[----:B------:R-:W-:Y:S01]  /*178f0*/  SHF.R.U32.HI R5, RZ, 0x4, R5 ;  /* 0x00000004ff057819 */ /* 0x000fe20000011605 */
[----:B------:R-:W-:Y:S03]  /*17900*/  STS [R23], RZ ;  /* 0x000000ff17007388 */ /* 0x000fe60000000800 */
[----:B------:R-:W-:Y:S02]  /*17910*/  LOP3.LUT R8, R6, 0x7c00, RZ, 0xc0, !PT ;  /* 0x00007c0006087812 */ /* 0x000fe400078ec0ff */
[----:B------:R-:W-:Y:S01]  /*17920*/  LOP3.LUT R5, R5, 0xffffffe, RZ, 0xc0, !PT ;  /* 0x0ffffffe05057812 */ /* 0x000fe200078ec0ff */
[----:B------:R-:W-:Y:S03]  /*17930*/  STS [R23+0x400], RZ ;  /* 0x000400ff17007388 */ /* 0x000fe60000000800 */
[----:B------:R-:W-:Y:S01]  /*17940*/  IADD3 R71, PT, PT, R5, R23, R8 ;  /* 0x0000001705477210 */ /* 0x000fe20007ffe008 */
[----:B------:R-:W-:Y:S01]  /*17950*/  STS [R23+0x800], RZ ;  /* 0x000800ff17007388 */ /* 0x000fe20000000800 */
[----:B---3--:R-:W-:-:S03]  /*17960*/  SHF.R.U32.HI R5, RZ, R19, R92 ;  /* 0x00000013ff057219 */ /* 0x008fc6000001165c */
[----:B------:R-:W-:Y:S01]  /*17970*/  STS [R23+0xc00], RZ ;  /* 0x000c00ff17007388 */ /* 0x000fe20000000800 */
[----:B------:R-:W-:-:S03]  /*17980*/  LOP3.LUT R5, R60, R5, RZ, 0xc0, !PT ;  /* 0x000000053c057212 */ /* 0x000fc600078ec0ff */
        /* <DEDUP_REMOVED lines=33> */
[----:B0-----:R-:W-:Y:S01]  /*17ba0*/  IMAD.SHL.U32 R4, R5, 0x400, RZ ;  /* 0x0000040005047824 */ /* 0x001fe200078e00ff */
[----:B------:R-:W-:-:S04]  /*17bb0*/  SHF.R.U32.HI R5, RZ, 0x4, R5 ;  /* 0x00000004ff057819 */ /* 0x000fc80000011605 */
[----:B------:R-:W-:Y:S02]  /*17bc0*/  LOP3.LUT R8, R4, 0x7c00, RZ, 0xc0, !PT ;  /* 0x00007c0004087812 */ /* 0x000fe400078ec0ff */
[----:B------:R-:W-:-:S04]  /*17bd0*/  LOP3.LUT R5, R5, 0xffffffe, RZ, 0xc0, !PT ;  /* 0x0ffffffe05057812 */ /* 0x000fc800078ec0ff */
[----:B------:R-:W-:Y:S02]  /*17be0*/  IADD3 R75, PT, PT, R5, R23, R8 ;  /* 0x00000017054b7210 */ /* 0x000fe40007ffe008 */
[----:B------:R-:W-:-:S04]  /*17bf0*/  SHF.R.U32.HI R5, RZ, R19, R90 ;  /* 0x00000013ff057219 */ /* 0x000fc8000001165a */
[----:B------:R-:W-:Y:S01]  /*17c00*/  LOP3.LUT R5, R60, R5, RZ, 0xc0, !PT ;  /* 0x000000053c057212 */ /* 0x000fe200078ec0ff */
[----:B-1----:R-:W-:-:S05]  /*17c10*/  VIADD R6, R69, 0x1 ;  /* 0x0000000145067836 */ /* 0x002fca0000000000 */
        /* <DEDUP_REMOVED lines=255> */
[----:B----4-:R-:W-:Y:S01]  /*18c10*/  IMAD.IADD R159, R6, 0x1, R157 ;  /* 0x00000001069f7824 */ /* 0x010fe200078e029d */
[----:B------:R-:W-:-:S03]  /*18c20*/  @!P1 SHF.R.U32.HI R6, RZ, 0x3, R18 ;  /* 0x00000003ff069819 */ /* 0x000fc60000011612 */
[----:B-----5:R-:W-:Y:S01]  /*18c30*/  IMAD.IADD R164, R10, 0x1, R159 ;  /* 0x000000010aa47824 */ /* 0x020fe200078e029f */
[----:B------:R-:W-:-:S03]  /*18c40*/  @!P1 LOP3.LUT R6, R6, 0x7c, RZ, 0xc0, !PT ;  /* 0x0000007c06069812 */ /* 0x000fc600078ec0ff */
[----:B------:R-:W-:Y:S02]  /*18c50*/  IMAD.IADD R166, R11, 0x1, R164 ;  /* 0x000000010ba67824 */ /* 0x000fe400078e02a4 */
[----:B------:R-:W-:Y:S02]  /*18c60*/  @!P1 IMAD.IADD R170, R15, 0x1, R6 ;  /* 0x000000010faa9824 */ /* 0x000fe400078e0206 */
        /* <DEDUP_REMOVED lines=29> */
[----:B------:R-:W-:Y:S02]  /*18e40*/  ISETP.NE.AND P0, PT, R165, 0x5, PT ;  /* 0x00000005a500780c */ /* 0x000fe40003f05270 */
[----:B------:R-:W-:Y:S01]  /*18e50*/  SEL R29, R7, R29, !P1 ;  /* 0x0000001d071d7207 */ /* 0x000fe20004800000 */
[----:B------:R-:W-:Y:S01]  /*18e60*/  IMAD.IADD R9, R9, 0x1, R8 ;  /* 0x0000000109097824 */ /* 0x000fe200078e0208 */
[----:B------:R-:W-:Y:S02]  /*18e70*/  ISETP.NE.AND P1, PT, R13, RZ, PT ;  /* 0x000000ff0d00720c */ /* 0x000fe40003f25270 */
[----:B------:R-:W-:Y:S01]  /*18e80*/  SEL R29, R8, R29, !P0 ;  /* 0x0000001d081d7207 */ /* 0x000fe20004000000 */
[----:B------:R-:W-:Y:S01]  /*18e90*/  IMAD.IADD R10, R10, 0x1, R9 ;  /* 0x000000010a0a7824 */ /* 0x000fe200078e0209 */
[----:B------:R-:W-:-:S02]  /*18ea0*/  ISETP.GT.U32.AND P0, PT, R18, 0x1f, PT ;  /* 0x0000001f1200780c */ /* 0x000fc40003f04070 */
[----:B------:R-:W-:Y:S01]  /*18eb0*/  ISETP.GT.U32.OR P4, PT, R18, 0x1f, P1 ;  /* 0x0000001f1200780c */ /* 0x000fe20000f84470 */
[----:B------:R-:W-:Y:S01]  /*18ec0*/  IMAD.IADD R11, R11, 0x1, R10 ;  /* 0x000000010b0b7824 */ /* 0x000fe200078e020a */
[----:B------:R-:W-:Y:S02]  /*18ed0*/  SEL R29, R9, R29, !P3 ;  /* 0x0000001d091d7207 */ /* 0x000fe40005800000 */
[----:B------:R-:W-:Y:S02]  /*18ee0*/  SEL R4, R134, RZ, P1 ;  /* 0x000000ff86047207 */ /* 0x000fe40000800000 */
[----:B------:R-:W-:Y:S02]  /*18ef0*/  SEL R29, R10, R29, !P2 ;  /* 0x0000001d0a1d7207 */ /* 0x000fe40005000000 */
[C---:B------:R-:W-:Y:S02]  /*18f00*/  ISETP.GT.U32.AND P1, PT, R18.reuse, 0x3f, PT ;  /* 0x0000003f1200780c */ /* 0x040fe40003f24070 */
[C---:B------:R-:W-:Y:S01]  /*18f10*/  ISETP.NE.AND P2, PT, R18.reuse, RZ, PT ;  /* 0x000000ff1200720c */ /* 0x040fe20003f45270 */
[----:B------:R-:W-:Y:S01]  /*18f20*/  @P0 IMAD.IADD R134, R29, 0x1, R4 ;  /* 0x000000011d860824 */ /* 0x000fe200078e0204 */
[----:B------:R-:W-:Y:S01]  /*18f30*/  ISETP.GT.U32.AND P3, PT, R18, 0x3e, PT ;  /* 0x0000003e1200780c */ /* 0x000fe20003f64070 */
[----:B------:R-:W-:-:S05]  /*18f40*/  @!P4 IMAD.U32 R134, R11, 0x10000, RZ ;  /* 0x000100000b86c824 */ /* 0x000fca00078e00ff */
[----:B------:R-:W-:Y:S03]  /*18f50*/  @!P4 STS [R15+0x8428], R134 ;  /* 0x008428860f00c388 */ /* 0x000fe60000000800 */
[----:B------:R-:W-:Y:S01]  /*18f60*/  @!P1 IMAD.SHL.U32 R6, R18, 0x400, RZ ;  /* 0x0000040012069824 */ /* 0x000fe200078e00ff */
[----:B------:R-:W-:Y:S01]  /*18f70*/  BAR.SYNC.DEFER_BLOCKING 0x0 ;  /* 0x0000000000007b1d */ /* 0x000fe20000010000 */
[----:B------:R-:W-:Y:S01]  /*18f80*/  @!P1 SHF.R.U32.HI R7, RZ, 0x4, R18 ;  /* 0x00000004ff079819 */ /* 0x000fe20000011612 */
[----:B------:R-:W-:Y:S02]  /*18f90*/  @!P1 IMAD.MOV.U32 R33, RZ, RZ, 0x1700 ;  /* 0x00001700ff219424 */ /* 0x000fe400078e00ff */
[----:B------:R-:W-:Y:S02]  /*18fa0*/  @!P1 LOP3.LUT R6, R6, 0x7c00, RZ, 0xc0, !PT ;  /* 0x00007c0006069812 */ /* 0x000fe400078ec0ff */
[----:B------:R-:W-:-:S04]  /*18fb0*/  @!P1 LOP3.LUT R7, R7, 0x3e, RZ, 0xc0, !PT ;  /* 0x0000003e07079812 */ /* 0x000fc800078ec0ff */
[----:B------:R-:W-:Y:S01]  /*18fc0*/  @!P1 IADD3 R7, PT, PT, R7, R15, R6 ;  /* 0x0000000f07079210 */ /* 0x000fe20007ffe006 */
[----:B------:R-:W0:Y:S02]  /*18fd0*/  LDS R4, [R15+0x8428] ;  /* 0x008428000f047984 */ /* 0x000e240000000800 */
[----:B0-----:R-:W-:-:S05]  /*18fe0*/  SEL R5, R4, RZ, P2 ;  /* 0x000000ff04057207 */ /* 0x001fca0001000000 */
        /* <DEDUP_REMOVED lines=68> */
[----:B------:R-:W1:Y:S04]  /*19430*/  @!P1 LDS.U16 R32, [R7] ;  /* 0x0000000007209984 */ /* 0x000e680000000400 */
        /* <DEDUP_REMOVED lines=11> */
[--C-:B-1----:R-:W-:Y:S01]  /*194f0*/  @!P1 SHF.R.S32.HI R7, RZ, 0x1f, R32.reuse ;  /* 0x0000001fff079819 */ /* 0x102fe20000011420 */
[--C-:B------:R-:W-:Y:S01]  /*19500*/  @!P1 IMAD.MOV.U32 R6, RZ, RZ, R32.reuse ;  /* 0x000000ffff069224 */ /* 0x100fe200078e0020 */
[----:B------:R-:W-:Y:S01]  /*19510*/  @!P1 SHF.R.S32.HI R5, RZ, 0x1f, R32 ;  /* 0x0000001fff059819 */ /* 0x000fe20000011420 */
[----:B------:R-:W1:Y:S01]  /*19520*/  LDS.U16 R107, [R107] ;  /* 0x000000006b6b7984 */ /* 0x000e620000000400 */
[----:B--2---:R-:W-:Y:S01]  /*19530*/  IMAD.IADD R146, R65, 0x1, R4 ;  /* 0x0000000141927824 */ /* 0x004fe200078e0204 */
[----:B------:R-:W-:Y:S01]  /*19540*/  @!P1 IADD3 R4, P2, PT, -R32, R57, RZ ;  /* 0x0000003920049210 */ /* 0x000fe20007f5e1ff */
[----:B------:R-:W-:Y:S01]  /*19550*/  IMAD R11, R148, 0x4, R15 ;  /* 0x00000004940b7824 */ /* 0x000fe200078e020f */
[----:B------:R-:W2:Y:S01]  /*19560*/  LDS.U16 R109, [R109] ;  /* 0x000000006d6d7984 */ /* 0x000ea20000000400 */
[----:B---3--:R-:W-:Y:S02]  /*19570*/  IMAD.IADD R8, R73, 0x1, R8 ;  /* 0x0000000149087824 */ /* 0x008fe400078e0208 */
[----:B------:R-:W-:Y:S01]  /*19580*/  @!P1 IMAD.X R5, R14, 0x1, ~R5, P2 ;  /* 0x000000010e059824 */ /* 0x000fe200010e0e05 */
[----:B------:R-:W3:Y:S01]  /*19590*/  LDS.U16 R111, [R111] ;  /* 0x000000006f6f7984 */ /* 0x000ee20000000400 */
[----:B----4-:R-:W-:-:S02]  /*195a0*/  IMAD.IADD R10, R77, 0x1, R10 ;  /* 0x000000014d0a7824 */ /* 0x010fc400078e020a */
[--C-:B------:R-:W-:Y:S01]  /*195b0*/  IMAD R9, R146, 0x4, R15.reuse ;  /* 0x0000000492097824 */ /* 0x100fe200078e020f */
[----:B------:R-:W4:Y:S01]  /*195c0*/  LDS.U16 R113, [R113] ;  /* 0x0000000071717984 */ /* 0x000f220000000400 */
[----:B-----5:R-:W-:Y:S02]  /*195d0*/  IMAD.IADD R132, R81, 0x1, R132 ;  /* 0x0000000151847824 */ /* 0x020fe400078e0284 */
[--C-:B------:R-:W-:Y:S01]  /*195e0*/  IMAD R63, R8, 0x4, R15.reuse ;  /* 0x00000004083f7824 */ /* 0x100fe200078e020f */
[----:B------:R-:W5:Y:S01]  /*195f0*/  LDS.U16 R115, [R115] ;  /* 0x0000000073737984 */ /* 0x000f620000000400 */
[----:B------:R-:W-:Y:S02]  /*19600*/  IMAD.IADD R134, R85, 0x1, R134 ;  /* 0x0000000155867824 */ /* 0x000fe400078e0286 */
[----:B------:R-:W-:Y:S01]  /*19610*/  IMAD R65, R132, 0x4, R15 ;  /* 0x0000000484417824 */ /* 0x000fe200078e020f */
[----:B------:R-:W5:Y:S01]  /*19620*/  LDS.U16 R117, [R117] ;  /* 0x0000000075757984 */ /* 0x000f620000000400 */
[----:B------:R-:W-:-:S02]  /*19630*/  IMAD.IADD R136, R89, 0x1, R136 ;  /* 0x0000000159887824 */ /* 0x000fc400078e0288 */
[--C-:B------:R-:W-:Y:S01]  /*19640*/  IMAD R67, R134, 0x4, R15.reuse ;  /* 0x0000000486437824 */ /* 0x100fe200078e020f */
[----:B------:R-:W5:Y:S01]  /*19650*/  LDS.U16 R119, [R119] ;  /* 0x0000000077777984 */ /* 0x000f620000000400 */
[----:B------:R-:W-:Y:S02]  /*19660*/  IMAD.IADD R138, R93, 0x1, R138 ;  /* 0x000000015d8a7824 */ /* 0x000fe400078e028a */
[--C-:B------:R-:W-:Y:S01]  /*19670*/  IMAD R69, R136, 0x4, R15.reuse ;  /* 0x0000000488457824 */ /* 0x100fe200078e020f */
[----:B------:R-:W5:Y:S01]  /*19680*/  LDS.U16 R121, [R121] ;  /* 0x0000000079797984 */ /* 0x000f620000000400 */
[----:B------:R-:W-:Y:S02]  /*19690*/  IMAD.IADD R140, R97, 0x1, R140 ;  /* 0x00000001618c7824 */ /* 0x000fe400078e028c */
[----:B------:R-:W-:Y:S01]  /*196a0*/  IMAD R71, R138, 0x4, R15 ;  /* 0x000000048a477824 */ /* 0x000fe200078e020f */
[----:B------:R-:W5:Y:S01]  /*196b0*/  LDS.U16 R123, [R123] ;  /* 0x000000007b7b7984 */ /* 0x000f620000000400 */
[----:B------:R-:W-:-:S03]  /*196c0*/  IMAD.IADD R142, R101, 0x1, R142 ;  /* 0x00000001658e7824 */ /* 0x000fc600078e028e */
[----:B------:R-:W5:Y:S01]  /*196d0*/  LDS.U16 R125, [R125] ;  /* 0x000000007d7d7984 */ /* 0x000f620000000400 */
[----:B0-----:R-:W-:-:S03]  /*196e0*/  IMAD.IADD R144, R105, 0x1, R144 ;  /* 0x0000000169907824 */ /* 0x001fc600078e0290 */
[----:B------:R-:W0:Y:S01]  /*196f0*/  LDS.U16 R127, [R127] ;  /* 0x000000007f7f7984 */ /* 0x000e220000000400 */
[----:B-1----:R-:W-:-:S03]  /*19700*/  IMAD.IADD R108, R108, 0x1, R107 ;  /* 0x000000016c6c7824 */ /* 0x002fc600078e026b */
[----:B------:R-:W1:Y:S01]  /*19710*/  LDS.U16 R129, [R129] ;  /* 0x0000000081817984 */ /* 0x000e620000000400 */
[----:B--2---:R-:W-:Y:S01]  /*19720*/  IMAD.IADD R110, R110, 0x1, R109 ;  /* 0x000000016e6e7824 */ /* 0x004fe200078e026d */
[----:B------:R-:W-:Y:S01]  /*19730*/  BAR.SYNC.DEFER_BLOCKING 0x0 ;  /* 0x0000000000007b1d */ /* 0x000fe20000010000 */
[----:B---3--:R-:W-:Y:S02]  /*19740*/  IMAD.IADD R112, R112, 0x1, R111 ;  /* 0x0000000170707824 */ /* 0x008fe400078e026f */
[----:B------:R-:W-:Y:S02]  /*19750*/  IMAD R73, R110, 0x4, R15 ;  /* 0x000000046e497824 */ /* 0x000fe400078e020f */
[----:B----4-:R-:W-:Y:S02]  /*19760*/  IMAD.IADD R114, R114, 0x1, R113 ;  /* 0x0000000172727824 */ /* 0x010fe400078e0271 */
[----:B-----5:R-:W-:Y:S02]  /*19770*/  IMAD.IADD R116, R116, 0x1, R115 ;  /* 0x0000000174747824 */ /* 0x020fe400078e0273 */
[----:B------:R-:W-:-:S02]  /*19780*/  IMAD.IADD R118, R118, 0x1, R117 ;  /* 0x0000000176767824 */ /* 0x000fc400078e0275 */
[----:B------:R-:W-:Y:S02]  /*19790*/  IMAD.IADD R120, R120, 0x1, R119 ;  /* 0x0000000178787824 */ /* 0x000fe400078e0277 */
[----:B------:R-:W-:Y:S01]  /*197a0*/  IMAD.IADD R122, R122, 0x1, R121 ;  /* 0x000000017a7a7824 */ /* 0x000fe200078e0279 */
[----:B------:R2:W-:Y:S01]  /*197b0*/  @!P1 STS.64 [R61], R6 ;  /* 0x000000063d009388 */ /* 0x0005e20000000a00 */
[----:B------:R-:W-:Y:S01]  /*197c0*/  IMAD.IADD R124, R124, 0x1, R123 ;  /* 0x000000017c7c7824 */ /* 0x000fe200078e027b */
[----:B------:R-:W-:Y:S01]  /*197d0*/  BAR.SYNC.DEFER_BLOCKING 0x0 ;  /* 0x0000000000007b1d */ /* 0x000fe20000010000 */
[----:B------:R-:W-:Y:S02]  /*197e0*/  IMAD.IADD R126, R126, 0x1, R125 ;  /* 0x000000017e7e7824 */ /* 0x000fe400078e027d */
[----:B0-----:R-:W-:Y:S02]  /*197f0*/  IMAD.IADD R128, R128, 0x1, R127 ;  /* 0x0000000180807824 */ /* 0x001fe400078e027f */
[----:B--2---:R-:W-:-:S02]  /*19800*/  IMAD R7, R10, 0x4, R15 ;  /* 0x000000040a077824 */ /* 0x004fc400078e020f */
[----:B-1----:R-:W-:Y:S01]  /*19810*/  IMAD.IADD R130, R130, 0x1, R129 ;  /* 0x0000000182827824 */ /* 0x002fe200078e0281 */
[----:B------:R-:W-:Y:S01]  /*19820*/  @!P3 LDS R33, [R61+0x8] ;  /* 0x000008003d21b984 */ /* 0x000fe20000000800 */
[----:B------:R-:W-:Y:S06]  /*19830*/  BAR.SYNC.DEFER_BLOCKING 0x0 ;  /* 0x0000000000007b1d */ /* 0x000fec0000010000 */
[----:B------:R0:W-:Y:S02]  /*19840*/  @!P1 STS.64 [R61+0x5c00], R4 ;  /* 0x005c00043d009388 */ /* 0x0001e40000000a00 */
[----:B------:R-:W-:Y:S01]  /*19850*/  BAR.SYNC.DEFER_BLOCKING 0x0 ;  /* 0x0000000000007b1d */ /* 0x000fe20000010000 */
[----:B0-----:R-:W-:-:S05]  /*19860*/  IMAD R61, R144, 0x4, R15 ;  /* 0x00000004903d7824 */ /* 0x001fca00078e020f */
[----:B------:R0:W-:Y:S04]  /*19870*/  STS [R9], R62 ;  /* 0x0000003e09007388 */ /* 0x0001e80000000800 */
[----:B------:R1:W-:Y:S04]  /*19880*/  STS [R11], R96 ;  /* 0x000000600b007388 */ /* 0x0003e80000000800 */
[----:B------:R2:W-:Y:S01]  /*19890*/  STS [R63], R94 ;  /* 0x0000005e3f007388 */ /* 0x0005e20000000800 */
[----:B0-----:R-:W-:-:S03]  /*198a0*/  IMAD R9, R140, 0x4, R15 ;  /* 0x000000048c097824 */ /* 0x001fc600078e020f */
[----:B------:R0:W-:Y:S01]  /*198b0*/  STS [R7], R92 ;  /* 0x0000005c07007388 */ /* 0x0001e20000000800 */
[----:B-1----:R-:W-:-:S03]  /*198c0*/  IMAD R11, R142, 0x4, R15 ;  /* 0x000000048e0b7824 */ /* 0x002fc600078e020f */
[----:B------:R1:W-:Y:S01]  /*198d0*/  STS [R65], R90 ;  /* 0x0000005a41007388 */ /* 0x0003e20000000800 */
[----:B--2---:R-:W-:-:S03]  /*198e0*/  IMAD R63, R108, 0x4, R15 ;  /* 0x000000046c3f7824 */ /* 0x004fc600078e020f */
        /* <DEDUP_REMOVED lines=16> */
[----:B------:R-:W-:Y:S01]  /*199f0*/  STS [R7], R72 ;  /* 0x0000004807007388 */ /* 0x000fe20000000800 */
[----:B--2---:R-:W-:-:S03]  /*19a00*/  IMAD R63, R128, 0x4, R15 ;  /* 0x00000004803f7824 */ /* 0x004fc600078e020f */
[----:B------:R-:W-:Y:S01]  /*19a10*/  STS [R65], R70 ;  /* 0x0000004641007388 */ /* 0x000fe20000000800 */
[----:B0-----:R-:W-:-:S03]  /*19a20*/  IMAD R73, R130, 0x4, R15 ;  /* 0x0000000482497824 */ /* 0x001fc600078e020f */
        /* <DEDUP_REMOVED lines=16> */
[----:B------:R-:W5:Y:S04]  /*19b30*/  LDS R81, [R23+0x1c00] ;  /* 0x001c000017517984 */ /* 0x000f680000000800 */
[----:B------:R-:W-:Y:S04]  /*19b40*/  LDS R82, [R23+0x2000] ;  /* 0x0020000017527984 */ /* 0x000fe80000000800 */
[----:B------:R-:W-:Y:S01]  /*19b50*/  LDS R83, [R23+0x2400] ;  /* 0x0024000017537984 */ /* 0x000fe20000000800 */
[----:B0-----:R-:W-:-:S03]  /*19b60*/  SHF.R.U32.HI R7, RZ, R19, R74 ;  /* 0x00000013ff077219 */ /* 0x001fc6000001164a */
[----:B------:R-:W-:Y:S01]  /*19b70*/  LDS R86, [R23+0x3400] ;  /* 0x0034000017567984 */ /* 0x000fe20000000800 */
[----:B------:R-:W-:-:S03]  /*19b80*/  LOP3.LUT R6, R60, R7, RZ, 0xc0, !PT ;  /* 0x000000073c067212 */ /* 0x000fc600078ec0ff */
[----:B------:R-:W-:Y:S01]  /*19b90*/  LDS R87, [R23+0x3800] ;  /* 0x0038000017577984 */ /* 0x000fe20000000800 */
[----:B-1----:R-:W-:Y:S01]  /*19ba0*/  SHF.R.U32.HI R9, RZ, R19, R75 ;  /* 0x00000013ff097219 */ /* 0x002fe2000001164b */
[----:B------:R-:W-:-:S03]  /*19bb0*/  IMAD R6, R6, 0x8, R15 ;  /* 0x0000000806067824 */ /* 0x000fc600078e020f */
[----:B------:R-:W-:Y:S01]  /*19bc0*/  LOP3.LUT R8, R60, R9, RZ, 0xc0, !PT ;  /* 0x000000093c087212 */ /* 0x000fe200078ec0ff */
[----:B------:R-:W-:Y:S01]  /*19bd0*/  LDS R89, [R23+0x4400] ;  /* 0x0044000017597984 */ /* 0x000fe20000000800 */
[-C--:B--2---:R-:W-:Y:S02]  /*19be0*/  SHF.R.U32.HI R9, RZ, R19.reuse, R76 ;  /* 0x00000013ff097219 */ /* 0x084fe4000001164c */
[----:B---3--:R-:W-:Y:S01]  /*19bf0*/  SHF.R.U32.HI R11, RZ, R19, R77 ;  /* 0x00000013ff0b7219 */ /* 0x008fe2000001164d */
[----:B------:R-:W0:Y:S01]  /*19c00*/  LDS.64 R6, [R6+0x5c00] ;  /* 0x005c000006067984 */ /* 0x000e220000000a00 */
[--C-:B------:R-:W-:Y:S01]  /*19c10*/  IMAD R8, R8, 0x8, R15.reuse ;  /* 0x0000000808087824 */ /* 0x100fe200078e020f */
[C---:B------:R-:W-:Y:S02]  /*19c20*/  LOP3.LUT R10, R60.reuse, R9, RZ, 0xc0, !PT ;  /* 0x000000093c0a7212 */ /* 0x040fe400078ec0ff */
[----:B------:R-:W-:Y:S01]  /*19c30*/  LOP3.LUT R62, R60, R11, RZ, 0xc0, !PT ;  /* 0x0000000b3c3e7212 */ /* 0x000fe200078ec0ff */
[----:B------:R-:W-:Y:S01]  /*19c40*/  LDS R90, [R23+0x4800] ;  /* 0x00480000175a7984 */ /* 0x000fe20000000800 */
[----:B----4-:R-:W-:Y:S01]  /*19c50*/  SHF.R.U32.HI R61, RZ, R19, R78 ;  /* 0x00000013ff3d7219 */ /* 0x010fe2000001164e */
[----:B------:R-:W-:-:S02]  /*19c60*/  IMAD R10, R10, 0x8, R15 ;  /* 0x000000080a0a7824 */ /* 0x000fc400078e020f */
[----:B------:R-:W1:Y:S01]  /*19c70*/  LDS.64 R8, [R8+0x5c00] ;  /* 0x005c000008087984 */ /* 0x000e620000000a00 */
[----:B------:R-:W-:Y:S01]  /*19c80*/  IMAD R62, R62, 0x8, R15 ;  /* 0x000000083e3e7824 */ /* 0x000fe200078e020f */
[----:B------:R-:W-:Y:S02]  /*19c90*/  LOP3.LUT R64, R60, R61, RZ, 0xc0, !PT ;  /* 0x0000003d3c407212 */ /* 0x000fe400078ec0ff */
[----:B------:R-:W2:Y:S01]  /*19ca0*/  LDS.64 R10, [R10+0x5c00] ;  /* 0x005c00000a0a7984 */ /* 0x000ea20000000a00 */
[-C--:B-----5:R-:W-:Y:S02]  /*19cb0*/  SHF.R.U32.HI R61, RZ, R19.reuse, R79 ;  /* 0x00000013ff3d7219 */ /* 0x0a0fe4000001164f */
[----:B------:R-:W-:Y:S01]  /*19cc0*/  IMAD R64, R64, 0x8, R15 ;  /* 0x0000000840407824 */ /* 0x000fe200078e020f */
[----:B------:R-:W3:Y:S01]  /*19cd0*/  LDS.64 R62, [R62+0x5c00] ;  /* 0x005c00003e3e7984 */ /* 0x000ee20000000a00 */
[----:B------:R-:W-:Y:S02]  /*19ce0*/  SHF.R.U32.HI R67, RZ, R19, R80 ;  /* 0x00000013ff437219 */ /* 0x000fe40000011650 */
[----:B------:R-:W-:Y:S01]  /*19cf0*/  LOP3.LUT R66, R60, R61, RZ, 0xc0, !PT ;  /* 0x0000003d3c427212 */ /* 0x000fe200078ec0ff */
[----:B------:R-:W-:Y:S01]  /*19d00*/  LDS R88, [R23+0x4000] ;  /* 0x0040000017587984 */ /* 0x000fe20000000800 */
[----:B------:R-:W-:-:S03]  /*19d10*/  SHF.R.U32.HI R69, RZ, R19, R81 ;  /* 0x00000013ff457219 */ /* 0x000fc60000011651 */
[----:B------:R-:W4:Y:S01]  /*19d20*/  LDS.64 R64, [R64+0x5c00] ;  /* 0x005c000040407984 */ /* 0x000f220000000a00 */
[--C-:B------:R-:W-:Y:S01]  /*19d30*/  IMAD R72, R66, 0x8, R15.reuse ;  /* 0x0000000842487824 */ /* 0x100fe200078e020f */
[----:B------:R-:W-:Y:S02]  /*19d40*/  LOP3.LUT R66, R60, R69, RZ, 0xc0, !PT ;  /* 0x000000453c427212 */ /* 0x000fe400078ec0ff */
[----:B------:R-:W-:Y:S03]  /*19d50*/  LDS R61, [R23+0x2800] ;  /* 0x00280000173d7984 */ /* 0x000fe60000000800 */
[----:B------:R-:W-:Y:S01]  /*19d60*/  IMAD R66, R66, 0x8, R15 ;  /* 0x0000000842427824 */ /* 0x000fe200078e020f */
[----:B------:R-:W-:Y:S01]  /*19d70*/  LDS R91, [R23+0x5400] ;  /* 0x00540000175b7984 */ /* 0x000fe20000000800 */
[----:B0-----:R-:W-:Y:S02]  /*19d80*/  IADD3 R70, P2, PT, R6, R18, RZ ;  /* 0x0000001206467210 */ /* 0x001fe40007f5e0ff */
[----:B------:R-:W-:-:S03]  /*19d90*/  LOP3.LUT R6, R60, R67, RZ, 0xc0, !PT ;  /* 0x000000433c067212 */ /* 0x000fc600078ec0ff */
[----:B------:R-:W-:Y:S01]  /*19da0*/  IMAD.X R67, RZ, RZ, R7, P2 ;  /* 0x000000ffff437224 */ /* 0x000fe200010e0607 */
[----:B------:R-:W-:Y:S01]  /*19db0*/  LEA R68, P2, R70, R24, 0x2 ;  /* 0x0000001846447211 */ /* 0x000fe200078410ff */
[----:B------:R-:W-:Y:S02]  /*19dc0*/  IMAD R85, R6, 0x8, R15 ;  /* 0x0000000806557824 */ /* 0x000fe400078e020f */
[----:B------:R0:W5:Y:S01]  /*19dd0*/  LDS.64 R6, [R72+0x5c00] ;  /* 0x005c000048067984 */ /* 0x0001620000000a00 */
[----:B-1----:R-:W-:Y:S02]  /*19de0*/  IADD3 R71, P3, PT, R8, R18, RZ ;  /* 0x0000001208477210 */ /* 0x002fe40007f7e0ff */
[-C--:B------:R-:W-:Y:S02]  /*19df0*/  LEA.HI.X R69, R70, R25.reuse, R67, 0x2, P2 ;  /* 0x0000001946457211 */ /* 0x080fe400010f1443 */
[C---:B------:R-:W-:Y:S01]  /*19e00*/  LEA R70, P2, R71.reuse, R24, 0x2 ;  /* 0x0000001847467211 */ /* 0x040fe200078410ff */
[----:B------:R-:W-:Y:S01]  /*19e10*/  IMAD.X R84, RZ, RZ, R9, P3 ;  /* 0x000000ffff547224 */ /* 0x000fe200018e0609 */
[----:B--2---:R-:W-:Y:S01]  /*19e20*/  IADD3 R10, P3, PT, R10, R18, RZ ;  /* 0x000000120a0a7210 */ /* 0x004fe20007f7e0ff */
[----:B------:R-:W1:Y:S03]  /*19e30*/  LDS.64 R8, [R85+0x5c00] ;  /* 0x005c000055087984 */ /* 0x000e660000000a00 */
[----:B------:R-:W-:Y:S01]  /*19e40*/  LEA.HI.X R71, R71, R25, R84, 0x2, P2 ;  /* 0x0000001947477211 */ /* 0x000fe200010f1454 */
[----:B------:R-:W2:Y:S01]  /*19e50*/  LDS.64 R66, [R66+0x5c00] ;  /* 0x005c000042427984 */ /* 0x000ea20000000a00 */
[----:B------:R-:W-:Y:S01]  /*19e60*/  IMAD.X R73, RZ, RZ, R11, P3 ;  /* 0x000000ffff497224 */ /* 0x000fe200018e060b */
[----:B0-----:R-:W-:-:S02]  /*19e70*/  LEA R72, P2, R10, R24, 0x2 ;  /* 0x000000180a487211 */ /* 0x001fc400078410ff */
[----:B---3--:R-:W-:Y:S01]  /*19e80*/  IADD3 R62, P3, PT, R62, R18, RZ ;  /* 0x000000123e3e7210 */ /* 0x008fe20007f7e0ff */
[----:B------:R0:W-:Y:S01]  /*19e90*/  STG.E desc[UR8][R68.64], R74 ;  /* 0x0000004a44007986 */ /* 0x0001e2000c101908 */
[----:B------:R-:W-:Y:S02]  /*19ea0*/  SHF.R.U32.HI R11, RZ, R19, R82 ;  /* 0x00000013ff0b7219 */ /* 0x000fe40000011652 */
[----:B------:R-:W-:Y:S01]  /*19eb0*/  LEA.HI.X R73, R10, R25, R73, 0x2, P2 ;  /* 0x000000190a497211 */ /* 0x000fe200010f1449 */
[----:B------:R-:W-:Y:S01]  /*19ec0*/  IMAD.X R63, RZ, RZ, R63, P3 ;  /* 0x000000ffff3f7224 */ /* 0x000fe200018e063f */
[----:B------:R-:W-:Y:S01]  /*19ed0*/  LOP3.LUT R10, R60, R11, RZ, 0xc0, !PT ;  /* 0x0000000b3c0a7212 */ /* 0x000fe200078ec0ff */
[----:B------:R-:W3:Y:S01]  /*19ee0*/  LDS R84, [R23+0x2c00] ;  /* 0x002c000017547984 */ /* 0x000ee20000000800 */
[----:B------:R-:W-:-:S03]  /*19ef0*/  SHF.R.U32.HI R11, RZ, R19, R83 ;  /* 0x00000013ff0b7219 */ /* 0x000fc60000011653 */
[----:B------:R-:W-:Y:S01]  /*19f00*/  IMAD R10, R10, 0x8, R15 ;  /* 0x000000080a0a7824 */ /* 0x000fe200078e020f */
[----:B------:R-:W3:Y:S01]  /*19f10*/  LDS R85, [R23+0x3000] ;  /* 0x0030000017557984 */ /* 0x000ee20000000800 */
[----:B0-----:R-:W-:-:S03]  /*19f20*/  LEA R68, P2, R62, R24, 0x2 ;  /* 0x000000183e447211 */ /* 0x001fc600078410ff */
[----:B------:R4:W-:Y:S01]  /*19f30*/  STG.E desc[UR8][R70.64+0x400], R75 ;  /* 0x0004004b46007986 */ /* 0x0009e2000c101908 */
[----:B------:R-:W-:Y:S02]  /*19f40*/  LEA.HI.X R69, R62, R25, R63, 0x2, P2 ;  /* 0x000000193e457211 */ /* 0x000fe400010f143f */
[----:B------:R-:W-:Y:S01]  /*19f50*/  LOP3.LUT R62, R60, R11, RZ, 0xc0, !PT ;  /* 0x0000000b3c3e7212 */ /* 0x000fe200078ec0ff */
[----:B------:R-:W-:Y:S04]  /*19f60*/  STG.E desc[UR8][R72.64+0x800], R76 ;  /* 0x0008004c48007986 */ /* 0x000fe8000c101908 */
[----:B------:R-:W0:Y:S01]  /*19f70*/  LDS.64 R10, [R10+0x5c00] ;  /* 0x005c00000a0a7984 */ /* 0x000e220000000a00 */
[----:B------:R-:W-:Y:S01]  /*19f80*/  IMAD R62, R62, 0x8, R15 ;  /* 0x000000083e3e7824 */ /* 0x000fe200078e020f */
[----:B----4-:R-:W-:-:S02]  /*19f90*/  IADD3 R71, P2, PT, R64, R18, RZ ;  /* 0x0000001240477210 */ /* 0x010fc40007f5e0ff */
[----:B------:R4:W-:Y:S01]  /*19fa0*/  STG.E desc[UR8][R68.64+0xc00], R77 ;  /* 0x000c004d44007986 */ /* 0x0009e2000c101908 */
[----:B-----5:R-:W-:Y:S02]  /*19fb0*/  IADD3 R70, P3, PT, R6, R18, RZ ;  /* 0x0000001206467210 */ /* 0x020fe40007f7e0ff */
[-C--:B------:R-:W-:Y:S01]  /*19fc0*/  SHF.R.U32.HI R75, RZ, R19.reuse, R89 ;  /* 0x00000013ff4b7219 */ /* 0x080fe20000011659 */
[----:B------:R-:W-:Y:S01]  /*19fd0*/  IMAD.X R74, RZ, RZ, R65, P2 ;  /* 0x000000ffff4a7224 */ /* 0x000fe200010e0641 */
[----:B------:R-:W-:Y:S01]  /*19fe0*/  SHF.R.U32.HI R65, RZ, R19, R61 ;  /* 0x00000013ff417219 */ /* 0x000fe2000001163d */
[----:B------:R-:W5:Y:S01]  /*19ff0*/  LDS.64 R62, [R62+0x5c00] ;  /* 0x005c00003e3e7984 */ /* 0x000f620000000a00 */
[C---:B------:R-:W-:Y:S01]  /*1a000*/  LEA R64, P2, R71.reuse, R24, 0x2 ;  /* 0x0000001847407211 */ /* 0x040fe200078410ff */
[----:B------:R-:W-:Y:S01]  /*1a010*/  IMAD.X R7, RZ, RZ, R7, P3 ;  /* 0x000000ffff077224 */ /* 0x000fe200018e0607 */
[----:B------:R-:W-:Y:S02]  /*1a020*/  LOP3.LUT R6, R60, R65, RZ, 0xc0, !PT ;  /* 0x000000413c067212 */ /* 0x000fe400078ec0ff */
[----:B------:R-:W-:-:S02]  /*1a030*/  LEA.HI.X R65, R71, R25, R74, 0x2, P2 ;  /* 0x0000001947417211 */ /* 0x000fc400010f144a */
[----:B----4-:R-:W-:Y:S01]  /*1a040*/  LEA R68, P2, R70, R24, 0x2 ;  /* 0x0000001846447211 */ /* 0x010fe200078410ff */
[----:B------:R-:W-:Y:S01]  /*1a050*/  IMAD R6, R6, 0x8, R15 ;  /* 0x0000000806067824 */ /* 0x000fe200078e020f */
[-C--:B-1----:R-:W-:Y:S01]  /*1a060*/  IADD3 R72, P3, PT, R8, R18.reuse, RZ ;  /* 0x0000001208487210 */ /* 0x082fe20007f7e0ff */
[----:B------:R1:W-:Y:S01]  /*1a070*/  STG.E desc[UR8][R64.64+0x1000], R78 ;  /* 0x0010004e40007986 */ /* 0x0003e2000c101908 */
[----:B------:R-:W-:Y:S02]  /*1a080*/  LEA.HI.X R69, R70, R25, R7, 0x2, P2 ;  /* 0x0000001946457211 */ /* 0x000fe400010f1407 */
[----:B--2---:R-:W-:Y:S01]  /*1a090*/  IADD3 R8, P4, PT, R66, R18, RZ ;  /* 0x0000001242087210 */ /* 0x004fe20007f9e0ff */
[----:B------:R-:W2:Y:S01]  /*1a0a0*/  LDS.64 R6, [R6+0x5c00] ;  /* 0x005c000006067984 */ /* 0x000ea20000000a00 */
[----:B------:R-:W-:Y:S01]  /*1a0b0*/  IMAD.X R73, RZ, RZ, R9, P3 ;  /* 0x000000ffff497224 */ /* 0x000fe200018e0609 */
[----:B---3--:R-:W-:Y:S02]  /*1a0c0*/  SHF.R.U32.HI R9, RZ, R19, R84 ;  /* 0x00000013ff097219 */ /* 0x008fe40000011654 */
[----:B------:R-:W-:Y:S01]  /*1a0d0*/  IMAD.X R71, RZ, RZ, R67, P4 ;  /* 0x000000ffff477224 */ /* 0x000fe200020e0643 */
[-C--:B------:R-:W-:Y:S01]  /*1a0e0*/  LEA R70, P3, R8, R24.reuse, 0x2 ;  /* 0x0000001808467211 */ /* 0x080fe200078610ff */
[----:B------:R-:W3:Y:S01]  /*1a0f0*/  LDS R78, [R23+0x3c00] ;  /* 0x003c0000174e7984 */ /* 0x000ee20000000800 */
[----:B------:R-:W-:-:S02]  /*1a100*/  LEA R66, P2, R72, R24, 0x2 ;  /* 0x0000001848427211 */ /* 0x000fc400078410ff */
[----:B------:R-:W-:Y:S01]  /*1a110*/  LEA.HI.X R71, R8, R25, R71, 0x2, P3 ;  /* 0x0000001908477211 */ /* 0x000fe200018f1447 */
[----:B------:R4:W-:Y:S01]  /*1a120*/  STG.E desc[UR8][R68.64+0x1400], R79 ;  /* 0x0014004f44007986 */ /* 0x0009e2000c101908 */
[----:B------:R-:W-:Y:S02]  /*1a130*/  LOP3.LUT R8, R60, R9, RZ, 0xc0, !PT ;  /* 0x000000093c087212 */ /* 0x000fe400078ec0ff */
[----:B------:R-:W-:Y:S01]  /*1a140*/  SHF.R.U32.HI R9, RZ, R19, R85 ;  /* 0x00000013ff097219 */ /* 0x000fe20000011655 */
[----:B------:R-:W3:Y:S01]  /*1a150*/  LDS R79, [R23+0x4c00] ;  /* 0x004c0000174f7984 */ /* 0x000ee20000000800 */
[----:B------:R-:W-:Y:S01]  /*1a160*/  LEA.HI.X R67, R72, R25, R73, 0x2, P2 ;  /* 0x0000001948437211 */ /* 0x000fe200010f1449 */
[--C-:B------:R-:W-:Y:S01]  /*1a170*/  IMAD R8, R8, 0x8, R15.reuse ;  /* 0x0000000808087824 */ /* 0x100fe200078e020f */
[----:B-1----:R-:W-:Y:S02]  /*1a180*/  LOP3.LUT R64, R60, R9, RZ, 0xc0, !PT ;  /* 0x000000093c407212 */ /* 0x002fe400078ec0ff */
[----:B0-----:R-:W-:Y:S01]  /*1a190*/  IADD3 R65, P2, PT, R10, R18, RZ ;  /* 0x000000120a417210 */ /* 0x001fe20007f5e0ff */
[----:B------:R0:W-:Y:S01]  /*1a1a0*/  STG.E desc[UR8][R66.64+0x1800], R80 ;  /* 0x0018005042007986 */ /* 0x0001e2000c101908 */
[-C--:B------:R-:W-:Y:S01]  /*1a1b0*/  SHF.R.U32.HI R77, RZ, R19.reuse, R90 ;  /* 0x00000013ff4d7219 */ /* 0x080fe2000001165a */
[----:B------:R-:W-:Y:S01]  /*1a1c0*/  IMAD R10, R64, 0x8, R15 ;  /* 0x00000008400a7824 */ /* 0x000fe200078e020f */
[----:B----4-:R-:W-:Y:S01]  /*1a1d0*/  SHF.R.U32.HI R69, RZ, R19, R86 ;  /* 0x00000013ff457219 */ /* 0x010fe20000011656 */
[----:B------:R-:W1:Y:S01]  /*1a1e0*/  LDS.64 R8, [R8+0x5c00] ;  /* 0x005c000008087984 */ /* 0x000e620000000a00 */
[----:B------:R-:W-:Y:S01]  /*1a1f0*/  IMAD.X R72, RZ, RZ, R11, P2 ;  /* 0x000000ffff487224 */ /* 0x000fe200010e060b */
[----:B------:R-:W-:-:S02]  /*1a200*/  LEA R64, P2, R65, R24, 0x2 ;  /* 0x0000001841407211 */ /* 0x000fc400078410ff */
[----:B-----5:R-:W-:Y:S01]  /*1a210*/  IADD3 R68, P3, PT, R62, R18, RZ ;  /* 0x000000123e447210 */ /* 0x020fe20007f7e0ff */
[----:B------:R-:W4:Y:S01]  /*1a220*/  LDS.64 R10, [R10+0x5c00] ;  /* 0x005c00000a0a7984 */ /* 0x000f220000000a00 */
[----:B------:R-:W-:Y:S02]  /*1a230*/  LEA.HI.X R65, R65, R25, R72, 0x2, P2 ;  /* 0x0000001941417211 */ /* 0x000fe400010f1448 */
[----:B------:R-:W-:Y:S01]  /*1a240*/  LOP3.LUT R62, R60, R69, RZ, 0xc0, !PT ;  /* 0x000000453c3e7212 */ /* 0x000fe200078ec0ff */
[----:B------:R-:W-:Y:S01]  /*1a250*/  IMAD.X R72, RZ, RZ, R63, P3 ;  /* 0x000000ffff487224 */ /* 0x000fe200018e063f */
[-C--:B------:R-:W-:Y:S01]  /*1a260*/  SHF.R.U32.HI R63, RZ, R19.reuse, R87 ;  /* 0x00000013ff3f7219 */ /* 0x080fe20000011657 */
[----:B------:R5:W-:Y:S01]  /*1a270*/  STG.E desc[UR8][R70.64+0x1c00], R81 ;  /* 0x001c005146007986 */ /* 0x000be2000c101908 */
[----:B0-----:R-:W-:Y:S01]  /*1a280*/  LEA R66, P2, R68, R24, 0x2 ;  /* 0x0000001844427211 */ /* 0x001fe200078410ff */
[----:B------:R-:W-:Y:S01]  /*1a290*/  IMAD R62, R62, 0x8, R15 ;  /* 0x000000083e3e7824 */ /* 0x000fe200078e020f */
[----:B------:R-:W-:Y:S01]  /*1a2a0*/  SHF.R.U32.HI R73, RZ, R19, R88 ;  /* 0x00000013ff497219 */ /* 0x000fe20000011658 */
[----:B------:R-:W0:Y:S01]  /*1a2b0*/  LDS R80, [R23+0x5000] ;  /* 0x0050000017507984 */ /* 0x000e220000000800 */
[----:B------:R-:W-:-:S02]  /*1a2c0*/  LEA.HI.X R67, R68, R25, R72, 0x2, P2 ;  /* 0x0000001944437211 */ /* 0x000fc400010f1448 */
[----:B--2---:R-:W-:Y:S01]  /*1a2d0*/  IADD3 R69, P2, PT, R6, R18, RZ ;  /* 0x0000001206457210 */ /* 0x004fe20007f5e0ff */
[----:B------:R-:W-:Y:S01]  /*1a2e0*/  LDS R81, [R23+0x5800] ;  /* 0x0058000017517984 */ /* 0x000fe20000000800 */
[----:B-----5:R-:W-:-:S03]  /*1a2f0*/  LOP3.LUT R70, R60, R63, RZ, 0xc0, !PT ;  /* 0x0000003f3c467212 */ /* 0x020fc600078ec0ff */
[----:B------:R-:W-:Y:S01]  /*1a300*/  IMAD.X R72, RZ, RZ, R7, P2 ;  /* 0x000000ffff487224 */ /* 0x000fe200010e0607 */
[----:B------:R-:W2:Y:S01]  /*1a310*/  LDS.64 R62, [R62+0x5c00] ;  /* 0x005c00003e3e7984 */ /* 0x000ea20000000a00 */
[C---:B------:R-:W-:Y:S01]  /*1a320*/  LEA R68, P2, R69.reuse, R24, 0x2 ;  /* 0x0000001845447211 */ /* 0x040fe200078410ff */
[----:B------:R-:W-:Y:S01]  /*1a330*/  IMAD R6, R70, 0x8, R15 ;  /* 0x0000000846067824 */ /* 0x000fe200078e020f */
[----:B---3--:R-:W-:Y:S01]  /*1a340*/  SHF.R.U32.HI R71, RZ, R19, R78 ;  /* 0x00000013ff477219 */ /* 0x008fe2000001164e */
[----:B------:R3:W-:Y:S01]  /*1a350*/  STG.E desc[UR8][R64.64+0x2000], R82 ;  /* 0x0020005240007986 */ /* 0x0007e2000c101908 */
[----:B------:R-:W-:Y:S02]  /*1a360*/  LEA.HI.X R69, R69, R25, R72, 0x2, P2 ;  /* 0x0000001945457211 */ /* 0x000fe400010f1448 */
[C---:B------:R-:W-:Y:S01]  /*1a370*/  LOP3.LUT R72, R60.reuse, R75, RZ, 0xc0, !PT ;  /* 0x0000004b3c487212 */ /* 0x040fe200078ec0ff */
[----:B------:R-:W5:Y:S01]  /*1a380*/  LDS.64 R6, [R6+0x5c00] ;  /* 0x005c000006067984 */ /* 0x000f620000000a00 */
[----:B------:R-:W-:-:S02]  /*1a390*/  LOP3.LUT R70, R60, R73, RZ, 0xc0, !PT ;  /* 0x000000493c467212 */ /* 0x000fc400078ec0ff */
[----:B------:R-:W-:Y:S01]  /*1a3a0*/  SHF.R.U32.HI R73, RZ, R19, R79 ;  /* 0x00000013ff497219 */ /* 0x000fe2000001164f */
[----:B------:R0:W-:Y:S01]  /*1a3b0*/  STG.E desc[UR8][R66.64+0x2400], R83 ;  /* 0x0024005342007986 */ /* 0x0001e2000c101908 */
[----:B---3--:R-:W-:-:S03]  /*1a3c0*/  LOP3.LUT R64, R60, R71, RZ, 0xc0, !PT ;  /* 0x000000473c407212 */ /* 0x008fc600078ec0ff */
[----:B------:R2:W-:Y:S01]  /*1a3d0*/  STG.E desc[UR8][R68.64+0x2800], R61 ;  /* 0x0028003d44007986 */ /* 0x0005e2000c101908 */
[-C--:B-1----:R-:W-:Y:S02]  /*1a3e0*/  IADD3 R71, P2, PT, R8, R18.reuse, RZ ;  /* 0x0000001208477210 */ /* 0x082fe40007f5e0ff */
[----:B----4-:R-:W-:Y:S01]  /*1a3f0*/  IADD3 R92, P3, PT, R10, R18, RZ ;  /* 0x000000120a5c7210 */ /* 0x010fe20007f7e0ff */
[----:B------:R-:W-:Y:S02]  /*1a400*/  IMAD R8, R64, 0x8, R15 ;  /* 0x0000000840087824 */ /* 0x000fe400078e020f */
[----:B------:R-:W-:Y:S02]  /*1a410*/  IMAD.X R74, RZ, RZ, R9, P2 ;  /* 0x000000ffff4a7224 */ /* 0x000fe400010e0609 */
[--C-:B0-----:R-:W-:Y:S01]  /*1a420*/  IMAD R66, R72, 0x8, R15.reuse ;  /* 0x0000000848427824 */ /* 0x101fe200078e020f */
[----:B------:R-:W-:Y:S01]  /*1a430*/  LOP3.LUT R72, R60, R77, RZ, 0xc0, !PT ;  /* 0x0000004d3c487212 */ /* 0x000fe200078ec0ff */
[----:B------:R-:W0:Y:S01]  /*1a440*/  LDS.64 R8, [R8+0x5c00] ;  /* 0x005c000008087984 */ /* 0x000e220000000a00 */
[----:B------:R-:W-:Y:S01]  /*1a450*/  IMAD R64, R70, 0x8, R15 ;  /* 0x0000000846407824 */ /* 0x000fe200078e020f */
[----:B------:R-:W-:Y:S01]  /*1a460*/  LEA R70, P2, R71, R24, 0x2 ;  /* 0x0000001847467211 */ /* 0x000fe200078410ff */
[----:B------:R-:W-:Y:S01]  /*1a470*/  IMAD.X R93, RZ, RZ, R11, P3 ;  /* 0x000000ffff5d7224 */ /* 0x000fe200018e060b */
[----:B------:R-:W-:Y:S01]  /*1a480*/  SHF.R.U32.HI R75, RZ, R19, R80 ;  /* 0x00000013ff4b7219 */ /* 0x000fe20000011650 */
[----:B------:R-:W-:Y:S01]  /*1a490*/  IMAD R10, R72, 0x8, R15 ;  /* 0x00000008480a7824 */ /* 0x000fe200078e020f */
[----:B------:R-:W-:Y:S01]  /*1a4a0*/  LOP3.LUT R72, R60, R73, RZ, 0xc0, !PT ;  /* 0x000000493c487212 */ /* 0x000fe200078ec0ff */
[----:B------:R-:W1:Y:S01]  /*1a4b0*/  LDS.64 R64, [R64+0x5c00] ;  /* 0x005c000040407984 */ /* 0x000e620000000a00 */
[----:B------:R-:W-:-:S02]  /*1a4c0*/  SHF.R.U32.HI R77, RZ, R19, R91 ;  /* 0x00000013ff4d7219 */ /* 0x000fc4000001165b */
[----:B------:R-:W-:Y:S01]  /*1a4d0*/  LEA.HI.X R71, R71, R25, R74, 0x2, P2 ;  /* 0x0000001947477211 */ /* 0x000fe200010f144a */
[----:B------:R-:W3:Y:S01]  /*1a4e0*/  LDS.64 R10, [R10+0x5c00] ;  /* 0x005c00000a0a7984 */ /* 0x000ee20000000a00 */
[----:B--2---:R-:W-:Y:S01]  /*1a4f0*/  IADD3 R69, P2, PT, R62, R18, RZ ;  /* 0x000000123e457210 */ /* 0x004fe20007f5e0ff */
[----:B------:R-:W-:Y:S01]  /*1a500*/  IMAD R61, R72, 0x8, R15 ;  /* 0x00000008483d7824 */ /* 0x000fe200078e020f */
[----:B------:R-:W-:Y:S01]  /*1a510*/  SHF.R.U32.HI R83, RZ, R19, R81 ;  /* 0x00000013ff537219 */ /* 0x000fe20000011651 */
[----:B------:R-:W2:Y:S01]  /*1a520*/  LDS.64 R66, [R66+0x5c00] ;  /* 0x005c000042427984 */ /* 0x000ea20000000a00 */
[C---:B------:R-:W-:Y:S01]  /*1a530*/  LOP3.LUT R74, R60.reuse, R75, RZ, 0xc0, !PT ;  /* 0x0000004b3c4a7212 */ /* 0x040fe200078ec0ff */
[----:B------:R-:W-:Y:S01]  /*1a540*/  IMAD.X R76, RZ, RZ, R63, P2 ;  /* 0x000000ffff4c7224 */ /* 0x000fe200010e063f */
[C---:B------:R-:W-:Y:S01]  /*1a550*/  LOP3.LUT R62, R60.reuse, R77, RZ, 0xc0, !PT ;  /* 0x0000004d3c3e7212 */ /* 0x040fe200078ec0ff */
[----:B------:R3:W-:Y:S01]  /*1a560*/  STG.E desc[UR8][R70.64+0x2c00], R84 ;  /* 0x002c005446007986 */ /* 0x0007e2000c101908 */
[----:B------:R-:W-:Y:S01]  /*1a570*/  LOP3.LUT R68, R60, R83, RZ, 0xc0, !PT ;  /* 0x000000533c447212 */ /* 0x000fe200078ec0ff */
[--C-:B------:R-:W-:Y:S01]  /*1a580*/  IMAD R82, R74, 0x8, R15.reuse ;  /* 0x000000084a527824 */ /* 0x100fe200078e020f */
[----:B------:R-:W-:Y:S01]  /*1a590*/  LEA R72, P2, R92, R24, 0x2 ;  /* 0x000000185c487211 */ /* 0x000fe200078410ff */
[--C-:B------:R-:W-:Y:S01]  /*1a5a0*/  IMAD R83, R62, 0x8, R15.reuse ;  /* 0x000000083e537824 */ /* 0x100fe200078e020f */
[----:B-----5:R-:W-:Y:S01]  /*1a5b0*/  IADD3 R77, P4, PT, R6, R18, RZ ;  /* 0x00000012064d7210 */ /* 0x020fe20007f9e0ff */
[----:B------:R-:W4:Y:S01]  /*1a5c0*/  LDS.64 R60, [R61+0x5c00] ;  /* 0x005c00003d3c7984 */ /* 0x000f220000000a00 */
[----:B------:R-:W-:Y:S01]  /*1a5d0*/  IMAD R68, R68, 0x8, R15 ;  /* 0x0000000844447824 */ /* 0x000fe200078e020f */
[----:B------:R-:W-:-:S02]  /*1a5e0*/  LEA.HI.X R73, R92, R25, R93, 0x2, P2 ;  /* 0x000000195c497211 */ /* 0x000fc400010f145d */
[----:B------:R2:W5:Y:S01]  /*1a5f0*/  LDS.64 R62, [R82+0x5c00] ;  /* 0x005c0000523e7984 */ /* 0x0005620000000a00 */
[CC--:B------:R-:W-:Y:S01]  /*1a600*/  LEA R74, P3, R69.reuse, R24.reuse, 0x2 ;  /* 0x00000018454a7211 */ /* 0x0c0fe200078610ff */
[----:B------:R-:W-:Y:S02]  /*1a610*/  IMAD.X R92, RZ, RZ, R7, P4 ;  /* 0x000000ffff5c7224 */ /* 0x000fe400020e0607 */
[----:B------:R-:W5:Y:S01]  /*1a620*/  LDS.64 R6, [R83+0x5c00] ;  /* 0x005c000053067984 */ /* 0x000f620000000a00 */
[-C--:B------:R-:W-:Y:S02]  /*1a630*/  LEA.HI.X R75, R69, R25.reuse, R76, 0x2, P3 ;  /* 0x00000019454b7211 */ /* 0x080fe400018f144c */
[C---:B------:R-:W-:Y:S01]  /*1a640*/  LEA R76, P2, R77.reuse, R24, 0x2 ;  /* 0x000000184d4c7211 */ /* 0x040fe200078410ff */
[----:B------:R-:W5:Y:S03]  /*1a650*/  LDS.64 R68, [R68+0x5c00] ;  /* 0x005c000044447984 */ /* 0x000f660000000a00 */
[----:B------:R-:W-:Y:S01]  /*1a660*/  LEA.HI.X R77, R77, R25, R92, 0x2, P2 ;  /* 0x000000194d4d7211 */ /* 0x000fe200010f145c */
[----:B------:R4:W-:Y:S01]  /*1a670*/  STG.E desc[UR8][R72.64+0x3000], R85 ;  /* 0x0030005548007986 */ /* 0x0009e2000c101908 */
[----:B0-----:R-:W-:-:S03]  /*1a680*/  IADD3 R93, P2, PT, R8, R18, RZ ;  /* 0x00000012085d7210 */ /* 0x001fc60007f5e0ff */
[----:B------:R0:W-:Y:S02]  /*1a690*/  STG.E desc[UR8][R74.64+0x3400], R86 ;  /* 0x003400564a007986 */ /* 0x0001e4000c101908 */
[----:B------:R-:W-:Y:S01]  /*1a6a0*/  IMAD.X R94, RZ, RZ, R9, P2 ;  /* 0x000000ffff5e7224 */ /* 0x000fe200010e0609 */
[C---:B------:R-:W-:Y:S01]  /*1a6b0*/  LEA R8, P2, R93.reuse, R24, 0x2 ;  /* 0x000000185d087211 */ /* 0x040fe200078410ff */
[----:B------:R-:W-:Y:S01]  /*1a6c0*/  STG.E desc[UR8][R76.64+0x3800], R87 ;  /* 0x003800574c007986 */ /* 0x000fe2000c101908 */
[-C--:B-1----:R-:W-:Y:S02]  /*1a6d0*/  IADD3 R92, P3, PT, R64, R18.reuse, RZ ;  /* 0x00000012405c7210 */ /* 0x082fe40007f7e0ff */
[-C--:B---3--:R-:W-:Y:S02]  /*1a6e0*/  IADD3 R70, P5, PT, R10, R18.reuse, RZ ;  /* 0x000000120a467210 */ /* 0x088fe40007fbe0ff */
[-C--:B------:R-:W-:Y:S01]  /*1a6f0*/  LEA.HI.X R9, R93, R25.reuse, R94, 0x2, P2 ;  /* 0x000000195d097211 */ /* 0x080fe200010f145e */
[----:B------:R-:W-:Y:S01]  /*1a700*/  IMAD.X R65, RZ, RZ, R65, P3 ;  /* 0x000000ffff417224 */ /* 0x000fe200018e0641 */
[----:B--2---:R-:W-:Y:S01]  /*1a710*/  IADD3 R82, P4, PT, R66, R18, RZ ;  /* 0x0000001242527210 */ /* 0x004fe20007f9e0ff */
[----:B------:R-:W-:Y:S01]  /*1a720*/  IMAD.X R11, RZ, RZ, R11, P5 ;  /* 0x000000ffff0b7224 */ /* 0x000fe200028e060b */
[-C--:B------:R-:W-:Y:S01]  /*1a730*/  LEA R10, P2, R70, R24.reuse, 0x2 ;  /* 0x00000018460a7211 */ /* 0x080fe200078410ff */
[----:B------:R1:W-:Y:S01]  /*1a740*/  STG.E desc[UR8][R8.64+0x3c00], R78 ;  /* 0x003c004e08007986 */ /* 0x0003e2000c101908 */
[----:B------:R-:W-:Y:S01]  /*1a750*/  LEA R64, P3, R92, R24, 0x2 ;  /* 0x000000185c407211 */ /* 0x000fe200078610ff */
[----:B------:R-:W-:Y:S01]  /*1a760*/  IMAD.X R67, RZ, RZ, R67, P4 ;  /* 0x000000ffff437224 */ /* 0x000fe200020e0643 */
[----:B------:R-:W-:-:S02]  /*1a770*/  LEA.HI.X R11, R70, R25, R11, 0x2, P2 ;  /* 0x00000019460b7211 */ /* 0x000fc400010f140b */
[----:B------:R-:W-:Y:S02]  /*1a780*/  LEA R66, P4, R82, R24, 0x2 ;  /* 0x0000001852427211 */ /* 0x000fe400078810ff */
[-C--:B----4-:R-:W-:Y:S02]  /*1a790*/  IADD3 R73, P2, PT, R60, R18.reuse, RZ ;  /* 0x000000123c497210 */ /* 0x090fe40007f5e0ff */
[-C--:B------:R-:W-:Y:S02]  /*1a7a0*/  LEA.HI.X R65, R92, R25.reuse, R65, 0x2, P3 ;  /* 0x000000195c417211 */ /* 0x080fe400018f1441 */
[----:B------:R-:W-:Y:S01]  /*1a7b0*/  LEA.HI.X R67, R82, R25, R67, 0x2, P4 ;  /* 0x0000001952437211 */ /* 0x000fe200020f1443 */
[----:B0-----:R-:W-:Y:S01]  /*1a7c0*/  IMAD.X R74, RZ, RZ, R61, P2 ;  /* 0x000000ffff4a7224 */ /* 0x001fe200010e063d */
[-C--:B-----5:R-:W-:Y:S01]  /*1a7d0*/  IADD3 R71, P3, PT, R62, R18.reuse, RZ ;  /* 0x000000123e477210 */ /* 0x0a0fe20007f7e0ff */
[----:B------:R-:W-:Y:S01]  /*1a7e0*/  STG.E desc[UR8][R64.64+0x4000], R88 ;  /* 0x0040005840007986 */ /* 0x000fe2000c101908 */
[----:B------:R-:W-:-:S02]  /*1a7f0*/  IADD3 R70, P4, PT, R6, R18, RZ ;  /* 0x0000001206467210 */ /* 0x000fc40007f9e0ff */
[----:B------:R-:W-:Y:S01]  /*1a800*/  LEA R60, P2, R73, R24, 0x2 ;  /* 0x00000018493c7211 */ /* 0x000fe200078410ff */
[----:B------:R-:W-:Y:S01]  /*1a810*/  IMAD.X R72, RZ, RZ, R63, P3 ;  /* 0x000000ffff487224 */ /* 0x000fe200018e063f */
[----:B-1----:R-:W-:Y:S01]  /*1a820*/  IADD3 R9, P5, PT, R68, R18, RZ ;  /* 0x0000001244097210 */ /* 0x002fe20007fbe0ff */
[----:B------:R-:W-:Y:S01]  /*1a830*/  IMAD.X R7, RZ, RZ, R7, P4 ;  /* 0x000000ffff077224 */ /* 0x000fe200020e0607 */
[-C--:B------:R-:W-:Y:S01]  /*1a840*/  LEA R62, P3, R71, R24.reuse, 0x2 ;  /* 0x00000018473e7211 */ /* 0x080fe200078610ff */
[----:B------:R-:W-:Y:S01]  /*1a850*/  STG.E desc[UR8][R66.64+0x4400], R89 ;  /* 0x0044005942007986 */ /* 0x000fe2000c101908 */
[-C--:B------:R-:W-:Y:S01]  /*1a860*/  LEA.HI.X R61, R73, R25.reuse, R74, 0x2, P2 ;  /* 0x00000019493d7211 */ /* 0x080fe200010f144a */
[----:B------:R-:W-:Y:S01]  /*1a870*/  IMAD.X R68, RZ, RZ, R69, P5 ;  /* 0x000000ffff447224 */ /* 0x000fe200028e0645 */
[----:B------:R-:W-:Y:S01]  /*1a880*/  LEA R6, P2, R70, R24, 0x2 ;  /* 0x0000001846067211 */ /* 0x000fe200078410ff */
[----:B------:R0:W-:Y:S01]  /*1a890*/  STG.E desc[UR8][R10.64+0x4800], R90 ;  /* 0x0048005a0a007986 */ /* 0x0001e2000c101908 */
[----:B------:R-:W-:-:S02]  /*1a8a0*/  LEA.HI.X R63, R71, R25, R72, 0x2, P3 ;  /* 0x00000019473f7211 */ /* 0x000fc400018f1448 */
[C---:B------:R-:W-:Y:S01]  /*1a8b0*/  LEA R8, P3, R9.reuse, R24, 0x2 ;  /* 0x0000001809087211 */ /* 0x040fe200078610ff */
[----:B------:R1:W-:Y:S01]  /*1a8c0*/  STG.E desc[UR8][R60.64+0x4c00], R79 ;  /* 0x004c004f3c007986 */ /* 0x0003e2000c101908 */
[-C--:B------:R-:W-:Y:S02]  /*1a8d0*/  LEA.HI.X R7, R70, R25.reuse, R7, 0x2, P2 ;  /* 0x0000001946077211 */ /* 0x080fe400010f1407 */
[----:B------:R-:W-:Y:S01]  /*1a8e0*/  IADD3 R58, P2, PT, R58, 0x1700, RZ ;  /* 0x000017003a3a7810 */ /* 0x000fe20007f5e0ff */
[----:B------:R3:W-:Y:S01]  /*1a8f0*/  STG.E desc[UR8][R62.64+0x5000], R80 ;  /* 0x005000503e007986 */ /* 0x0007e2000c101908 */
[----:B------:R-:W-:Y:S02]  /*1a900*/  LEA.HI.X R9, R9, R25, R68, 0x2, P3 ;  /* 0x0000001909097211 */ /* 0x000fe400018f1444 */
[----:B0-----:R-:W-:Y:S01]  /*1a910*/  IADD3 R10, P3, PT, -R58, R3, RZ ;  /* 0x000000033a0a7210 */ /* 0x001fe20007f7e1ff */
[----:B------:R-:W-:Y:S01]  /*1a920*/  IMAD.X R59, RZ, RZ, R59, P2 ;  /* 0x000000ffff3b7224 */ /* 0x000fe200010e063b */
[----:B------:R3:W-:Y:S02]  /*1a930*/  STG.E desc[UR8][R6.64+0x5400], R91 ;  /* 0x0054005b06007986 */ /* 0x0007e4000c101908 */
[----:B------:R-:W-:Y:S01]  /*1a940*/  ISETP.GT.U32.AND P2, PT, R10, 0x16ff, PT ;  /* 0x000016ff0a00780c */ /* 0x000fe20003f44070 */
[----:B-1----:R-:W-:Y:S01]  /*1a950*/  IMAD.X R60, R0, 0x1, ~R59, P3 ;  /* 0x00000001003c7824 */ /* 0x002fe200018e0e3b */
[----:B------:R3:W-:Y:S01]  /*1a960*/  STG.E desc[UR8][R8.64+0x5800], R81 ;  /* 0x0058005108007986 */ /* 0x0007e2000c101908 */
[----:B------:R-:W-:Y:S03]  /*1a970*/  BAR.SYNC.DEFER_BLOCKING 0x0 ;  /* 0x0000000000007b1d */ /* 0x000fe60000010000 */
[----:B------:R-:W-:-:S02]  /*1a980*/  ISETP.GT.AND.EX P2, PT, R60, RZ, PT, P2 ;  /* 0x000000ff3c00720c */ /* 0x000fc40003f44320 */
[----:B------:R-:W-:-:S04]  /*1a990*/  @!P1 IADD3 R57, P3, PT, R33, R4, RZ ;  /* 0x0000000421399210 */ /* 0x000fc80007f7e0ff */
[----:B------:R-:W-:-:S07]  /*1a9a0*/  @!P1 LEA.HI.X.SX32 R14, R33, R5, 0x1, P3 ;  /* 0x00000005210e9211 */ /* 0x000fce00018f0eff */
[----:B---3--:R-:W-:Y:S05]  /*1a9b0*/  @P2 BRA `(.L_x_118) ;  /* 0xffffffc800202947 */ /* 0x008fea000383ffff */
[----:B------:R-:W-:-:S07]  /*1a9c0*/  IMAD.MOV.U32 R61, RZ, RZ, R10 ;  /* 0x000000ffff3d7224 */ /* 0x000fce00078e000a */
.L_x_117:
[----:B------:R-:W-:-:S04]  /*1a9d0*/  ISETP.GE.U32.AND P2, PT, R58, R3, PT ;  /* 0x000000033a00720c */ /* 0x000fc80003f46070 */
[----:B------:R-:W-:-:S13]  /*1a9e0*/  ISETP.GE.AND.EX P2, PT, R59, R0, PT, P2 ;  /* 0x000000003b00720c */ /* 0x000fda0003f46320 */
[----:B------:R-:W-:Y:S05]  /*1a9f0*/  @P2 BRA `(.L_x_119) ;  /* 0x00000050004c2947 */ /* 0x000fea0003800000 */
[----:B------:R-:W1:Y:S01]  /*1aa00*/  S2R R18, SR_TID.X ;  /* 0x0000000000127919 */ /* 0x000e620000002100 */
[----:B------:R-:W-:-:S03]  /*1aa10*/  UMOV UR4, 0xffffffff ;  /* 0xffffffff00047882 */ /* 0x000fc60000000000 */
[----:B------:R-:W-:Y:S05]  /*1aa20*/  BRA.DIV UR4, `(.L_x_120) ;  /* 0x0000005e048c7947 */ /* 0x000fea000b800000 */
[----:B------:R3:W4:Y:S02]  /*1aa30*/  SHFL.IDX PT, R7, R61, RZ, 0x1f ;  /* 0x00001fff3d077589 */ /* 0x00072400000e0000 */
.L_x_208:
[C---:B-1----:R-:W-:Y:S01]  /*1aa40*/  VIADD R92, R18.reuse, 0x100 ;  /* 0x00000100125c7836 */ /* 0x042fe20000000000 */
[C---:B------:R-:W-:Y:S01]  /*1aa50*/  IADD3 R5, P2, PT, R18.reuse, R58, RZ ;  /* 0x0000003a12057210 */ /* 0x040fe20007f5e0ff */
[C---:B------:R-:W-:Y:S01]  /*1aa60*/  VIADD R102, R18.reuse, 0x200 ;  /* 0x0000020012667836 */ /* 0x040fe20000000000 */
[-C--:B----4-:R-:W-:Y:S01]  /*1aa70*/  ISETP.GE.AND P3, PT, R18, R7.reuse, PT ;  /* 0x000000071200720c */ /* 0x090fe20003f66270 */
[----:B------:R-:W-:Y:S01]  /*1aa80*/  IMAD.MOV.U32 R6, RZ, RZ, -0x1 ;  /* 0xffffffffff067424 */ /* 0x000fe200078e00ff */
[-C--:B------:R-:W-:Y:S01]  /*1aa90*/  ISETP.GE.AND P4, PT, R92, R7.reuse, PT ;  /* 0x000000075c00720c */ /* 0x080fe20003f86270 */
[----:B------:R-:W-:Y:S01]  /*1aaa0*/  IMAD.X R59, RZ, RZ, R59, P2 ;  /* 0x000000ffff3b7224 */ /* 0x000fe200010e063b */
[-C--:B------:R-:W-:Y:S01]  /*1aab0*/  ISETP.GE.AND P5, PT, R102, R7.reuse, PT ;  /* 0x000000076600720c */ /* 0x080fe20003fa6270 */
[----:B------:R-:W-:Y:S01]  /*1aac0*/  IMAD.MOV.U32 R8, RZ, RZ, -0x1 ;  /* 0xffffffffff087424 */ /* 0x000fe200078e00ff */
[C---:B------:R-:W-:Y:S01]  /*1aad0*/  LEA R4, P2, R5.reuse, R2, 0x2 ;  /* 0x0000000205047211 */ /* 0x040fe200078410ff */
[----:B------:R-:W-:Y:S01]  /*1aae0*/  IMAD.MOV.U32 R10, RZ, RZ, -0x1 ;  /* 0xffffffffff0a7424 */ /* 0x000fe200078e00ff */
[C---:B------:R-:W-:Y:S01]  /*1aaf0*/  LOP3.LUT R98, R18.reuse, 0x400, RZ, 0xfc, !PT ;  /* 0x0000040012627812 */ /* 0x040fe200078efcff */
[C---:B------:R-:W-:Y:S01]  /*1ab00*/  VIADD R100, R18.reuse, 0x300 ;  /* 0x0000030012647836 */ /* 0x040fe20000000000 */
[----:B------:R-:W-:Y:S01]  /*1ab10*/  LEA.HI.X R5, R5, R12, R59, 0x2, P2 ;  /* 0x0000000c05057211 */ /* 0x000fe200010f143b */
[----:B------:R-:W-:Y:S01]  /*1ab20*/  VIADD R96, R18, 0x500 ;  /* 0x0000050012607836 */ /* 0x000fe20000000000 */
[-C--:B------:R-:W-:Y:S01]  /*1ab30*/  ISETP.GE.AND P2, PT, R98, R7.reuse, PT ;  /* 0x000000076200720c */ /* 0x080fe20003f46270 */
[----:B------:R-:W-:Y:S01]  /*1ab40*/  VIADD R94, R18, 0x600 ;  /* 0x00000600125e7836 */ /* 0x000fe20000000000 */
[-C--:B------:R-:W-:Y:S01]  /*1ab50*/  ISETP.GE.AND P6, PT, R100, R7.reuse, PT ;  /* 0x000000076400720c */ /* 0x080fe20003fc6270 */
[----:B------:R-:W-:Y:S01]  /*1ab60*/  VIADD R90, R18, 0x700 ;  /* 0x00000700125a7836 */ /* 0x000fe20000000000 */
[----:B------:R-:W4:Y:S01]  /*1ab70*/  @!P3 LDG.E R6, desc[UR8][R4.64] ;  /* 0x000000080406b981 */ /* 0x000f22000c1e1900 */
[-C--:B------:R-:W-:Y:S01]  /*1ab80*/  ISETP.GE.AND P3, PT, R96, R7.reuse, PT ;  /* 0x000000076000720c */ /* 0x080fe20003f66270 */
[----:B------:R-:W-:Y:S01]  /*1ab90*/  IMAD.MOV.U32 R104, RZ, RZ, -0x1 ;  /* 0xffffffffff687424 */ /* 0x000fe200078e00ff */
[----:B------:R-:W-:Y:S01]  /*1aba0*/  LOP3.LUT R88, R18, 0x800, RZ, 0xfc, !PT ;  /* 0x0000080012587812 */ /* 0x000fe200078efcff */
[----:B------:R-:W5:Y:S01]  /*1abb0*/  @!P4 LDG.E R8, desc[UR8][R4.64+0x400] ;  /* 0x000400080408c981 */ /* 0x000f62000c1e1900 */
[-C--:B------:R-:W-:Y:S01]  /*1abc0*/  ISETP.GE.AND P4, PT, R94, R7.reuse, PT ;  /* 0x000000075e00720c */ /* 0x080fe20003f86270 */
[----:B------:R-:W-:Y:S01]  /*1abd0*/  IMAD.MOV.U32 R106, RZ, RZ, -0x1 ;  /* 0xffffffffff6a7424 */ /* 0x000fe200078e00ff */
[----:B------:R-:W-:Y:S01]  /*1abe0*/  LOP3.LUT R80, R18, 0xc00, RZ, 0xfc, !PT ;  /* 0x00000c0012507812 */ /* 0x000fe200078efcff */
[----:B------:R-:W3:Y:S01]  /*1abf0*/  @!P5 LDG.E R10, desc[UR8][R4.64+0x800] ;  /* 0x00080008040ad981 */ /* 0x000ee2000c1e1900 */
        /* <DEDUP_REMOVED lines=45> */
[----:B0-----:R-:W-:-:S02]  /*1aed0*/  VIADD R66, R18, 0x1300 ;  /* 0x0000130012427836 */ /* 0x001fc40000000000 */
        /* <DEDUP_REMOVED lines=21> */
[----:B--2---:R-:W-:Y:S01]  /*1b030*/  IMAD R23, R18, 0x4, R15 ;  /* 0x0000000412177824 */ /* 0x004fe200078e020f */
[----:B------:R-:W-:-:S03]  /*1b040*/  UMOV UR4, 0xffffffff ;  /* 0xffffffff00047882 */ /* 0x000fc60000000000 */
[----:B------:R-:W-:-:S04]  /*1b050*/  IMAD R63, R18, 0x4, R23 ;  /* 0x00000004123f7824 */ /* 0x000fc800078e0217 */
[----:B------:R-:W-:Y:S01]  /*1b060*/  IMAD R7, R18, 0x54, R63 ;  /* 0x0000005412077824 */ /* 0x000fe200078e023f */
[----:B----4-:R0:W-:Y:S04]  /*1b070*/  STS [R23], R6 ;  /* 0x0000000617007388 */ /* 0x0101e80000000800 */
        /* <DEDUP_REMOVED lines=23> */
.L_x_211:
[----:B------:R-:W-:Y:S05]  /*1b1f0*/  WARPSYNC.ALL ;  /* 0x0000000000007948 */ /* 0x000fea0003800000 */
[----:B------:R-:W-:Y:S01]  /*1b200*/  BAR.SYNC.DEFER_BLOCKING 0x0 ;  /* 0x0000000000007b1d */ /* 0x000fe20000010000 */
[----:B------:R-:W-:Y:S01]  /*1b210*/  BMSK R59, RZ, R26 ;  /* 0x0000001aff3b721b */ /* 0x000fe20000000000 */
[----:B------:R-:W-:Y:S01]  /*1b220*/  IMAD R153, R18, 0x7c, R63 ;  /* 0x0000007c12997824 */ /* 0x000fe200078e023f */
[----:B------:R-:W-:Y:S02]  /*1b230*/  ISETP.NE.AND P3, PT, R13, 0x1f, PT ;  /* 0x0000001f0d00780c */ /* 0x000fe40003f65270 */
[----:B------:R-:W-:Y:S01]  /*1b240*/  SHF.R.U32.HI R187, RZ, 0x5, R18 ;  /* 0x00000005ffbb7819 */ /* 0x000fe20000011612 */
[----:B------:R-:W-:Y:S01]  /*1b250*/  BSSY.RECONVERGENT B1, `(.L_x_122) ;  /* 0x000025b000017945 */ /* 0x000fe20003800200 */
[----:B------:R-:W-:-:S02]  /*1b260*/  ISETP.GT.U32.AND P6, PT, R61, R102, PT ;  /* 0x000000663d00720c */ /* 0x000fc40003fc4070 */
[----:B------:R-:W-:Y:S01]  /*1b270*/  ISETP.NE.AND P4, PT, R187, 0x6, PT ;  /* 0x00000006bb00780c */ /* 0x000fe20003f85270 */
[----:B0-----:R-:W0:Y:S04]  /*1b280*/  LDS R138, [R7] ;  /* 0x00000000078a7984 */ /* 0x001e280000000800 */
[----:B------:R-:W1:Y:S04]  /*1b290*/  LDS R136, [R7+0x4] ;  /* 0x0000040007887984 */ /* 0x000e680000000800 */
        /* <DEDUP_REMOVED lines=21> */
[----:B-1----:R-:W-:-:S03]  /*1b3f0*/  SHF.R.U32.HI R4, RZ, R19, R136 ;  /* 0x00000013ff047219 */ /* 0x002fc60000011688 */
        /* <DEDUP_REMOVED lines=11> */
[----:B--2---:R-:W-:Y:S01]  /*1b4b0*/  SHF.R.U32.HI R6, RZ, R19, R134 ;  /* 0x00000013ff067219 */ /* 0x004fe20000011686 */
[----:B------:R-:W-:Y:S03]  /*1b4c0*/  LDS R148, [R7+0x54] ;  /* 0x0000540007947984 */ /* 0x000fe60000000800 */
[----:B------:R-:W-:Y:S01]  /*1b4d0*/  LOP3.LUT R6, R59, R6, RZ, 0xc0, !PT ;  /* 0x000000063b067212 */ /* 0x000fe200078ec0ff */
[----:B------:R-:W-:Y:S01]  /*1b4e0*/  LDS R146, [R7+0x58] ;  /* 0x0000580007927984 */ /* 0x000fe20000000800 */
[----:B------:R-:W-:Y:S03]  /*1b4f0*/  BAR.SYNC.DEFER_BLOCKING 0x0 ;  /* 0x0000000000007b1d */ /* 0x000fe60000010000 */
[----:B------:R-:W-:Y:S01]  /*1b500*/  IMAD.SHL.U32 R5, R6, 0x400, RZ ;  /* 0x0000040006057824 */ /* 0x000fe200078e00ff */
        /* <DEDUP_REMOVED lines=41> */
[----:B0-----:R-:W-:-:S04]  /*1b7a0*/  SHF.R.U32.HI R4, RZ, R19, R132 ;  /* 0x00000013ff047219 */ /* 0x001fc80000011684 */
[----:B------:R-:W-:-:S05]  /*1b7b0*/  LOP3.LUT R4, R59, R4, RZ, 0xc0, !PT ;  /* 0x000000043b047212 */ /* 0x000fca00078ec0ff */
[----:B------:R-:W-:Y:S01]  /*1b7c0*/  IMAD.SHL.U32 R5, R4, 0x400, RZ ;  /* 0x0000040004057824 */ /* 0x000fe200078e00ff */
[----:B------:R-:W-:-:S04]  /*1b7d0*/  SHF.R.U32.HI R4, RZ, 0x4, R4 ;  /* 0x00000004ff047819 */ /* 0x000fc80000011604 */
[----:B------:R-:W-:Y:S02]  /*1b7e0*/  LOP3.LUT R8, R5, 0x7c00, RZ, 0xc0, !PT ;  /* 0x00007c0005087812 */ /* 0x000fe400078ec0ff */
[----:B------:R-:W-:-:S04]  /*1b7f0*/  LOP3.LUT R77, R4, 0xffffffe, RZ, 0xc0, !PT ;  /* 0x0ffffffe044d7812 */ /* 0x000fc800078ec0ff */
[----:B------:R-:W-:Y:S01]  /*1b800*/  IADD3 R77, PT, PT, R77, R23, R8 ;  /* 0x000000174d4d7210 */ /* 0x000fe20007ffe008 */
[----:B-1----:R-:W-:-:S05]  /*1b810*/  VIADD R6, R71, 0x1 ;  /* 0x0000000147067836 */ /* 0x002fca0000000000 */
        /* <DEDUP_REMOVED lines=292> */
[----:B------:R-:W-:Y:S01]  /*1ca60*/  ISETP.NE.AND P2, PT, R187, 0x4, PT ;  /* 0x00000004bb00780c */ /* 0x000fe20003f45270 */
[----:B------:R-:W-:Y:S02]  /*1ca70*/  @!P1 IMAD.SHL.U32 R6, R18, 0x400, RZ ;  /* 0x0000040012069824 */ /* 0x000fe400078e00ff */
[----:B------:R-:W-:Y:S01]  /*1ca80*/  IMAD.IADD R9, R9, 0x1, R8 ;  /* 0x0000000109097824 */ /* 0x000fe200078e0208 */
[----:B------:R-:W-:Y:S02]  /*1ca90*/  SEL R17, R7, R17, !P2 ;  /* 0x0000001107117207 */ /* 0x000fe40005000000 */
[----:B------:R-:W-:Y:S01]  /*1caa0*/  ISETP.NE.AND P2, PT, R13, RZ, PT ;  /* 0x000000ff0d00720c */ /* 0x000fe20003f45270 */
[----:B------:R-:W-:Y:S01]  /*1cab0*/  IMAD.IADD R10, R10, 0x1, R9 ;  /* 0x000000010a0a7824 */ /* 0x000fe200078e0209 */
[----:B------:R-:W-:-:S02]  /*1cac0*/  SEL R17, R8, R17, !P3 ;  /* 0x0000001108117207 */ /* 0x000fc40005800000 */
[----:B------:R-:W-:Y:S01]  /*1cad0*/  ISETP.GT.U32.OR P5, PT, R18, 0x1f, P2 ;  /* 0x0000001f1200780c */ /* 0x000fe200017a4470 */
[----:B------:R-:W-:Y:S01]  /*1cae0*/  IMAD.IADD R11, R11, 0x1, R10 ;  /* 0x000000010b0b7824 */ /* 0x000fe200078e020a */
[----:B------:R-:W-:Y:S02]  /*1caf0*/  ISETP.NE.AND P3, PT, R187, 0x7, PT ;  /* 0x00000007bb00780c */ /* 0x000fe40003f65270 */
[----:B------:R-:W-:Y:S02]  /*1cb00*/  SEL R17, R9, R17, !P4 ;  /* 0x0000001109117207 */ /* 0x000fe40006000000 */
[----:B------:R-:W-:Y:S02]  /*1cb10*/  SEL R4, R156, RZ, P2 ;  /* 0x000000ff9c047207 */ /* 0x000fe40001000000 */
[----:B------:R-:W-:Y:S02]  /*1cb20*/  SEL R17, R10, R17, !P3 ;  /* 0x000000110a117207 */ /* 0x000fe40005800000 */
[----:B------:R-:W-:-:S02]  /*1cb30*/  @!P1 SHF.R.U32.HI R7, RZ, 0x4, R18 ;  /* 0x00000004ff079819 */ /* 0x000fc40000011612 */
[----:B------:R-:W-:Y:S01]  /*1cb40*/  @!P1 LOP3.LUT R6, R6, 0x7c00, RZ, 0xc0, !PT ;  /* 0x00007c0006069812 */ /* 0x000fe200078ec0ff */
[----:B------:R-:W-:Y:S01]  /*1cb50*/  @P0 IMAD.IADD R156, R17, 0x1, R4 ;  /* 0x00000001119c0824 */ /* 0x000fe200078e0204 */
[----:B------:R-:W-:Y:S01]  /*1cb60*/  ISETP.NE.AND P0, PT, R18, RZ, PT ;  /* 0x000000ff1200720c */ /* 0x000fe20003f05270 */
[----:B------:R-:W-:Y:S01]  /*1cb70*/  @!P5 IMAD.U32 R156, R11, 0x10000, RZ ;  /* 0x000100000b9cd824 */ /* 0x000fe200078e00ff */
[----:B------:R-:W-:Y:S02]  /*1cb80*/  @!P1 LOP3.LUT R7, R7, 0x3e, RZ, 0xc0, !PT ;  /* 0x0000003e07079812 */ /* 0x000fe400078ec0ff */
[----:B------:R-:W-:Y:S02]  /*1cb90*/  ISETP.GT.U32.AND P4, PT, R61, R100, PT ;  /* 0x000000643d00720c */ /* 0x000fe40003f84070 */
[----:B------:R-:W-:Y:S01]  /*1cba0*/  @!P5 STS [R15+0x8428], R156 ;  /* 0x0084289c0f00d388 */ /* 0x000fe20000000800 */
[----:B------:R-:W-:Y:S01]  /*1cbb0*/  @!P1 IADD3 R7, PT, PT, R7, R15, R6 ;  /* 0x0000000f07079210 */ /* 0x000fe20007ffe006 */
[----:B------:R-:W-:Y:S01]  /*1cbc0*/  BAR.SYNC.DEFER_BLOCKING 0x0 ;  /* 0x0000000000007b1d */ /* 0x000fe20000010000 */
[----:B------:R-:W-:-:S02]  /*1cbd0*/  ISETP.GT.U32.AND P5, PT, R61, R92, PT ;  /* 0x0000005c3d00720c */ /* 0x000fc40003fa4070 */
[C---:B------:R-:W-:Y:S02]  /*1cbe0*/  ISETP.GT.U32.AND P3, PT, R61.reuse, R98, PT ;  /* 0x000000623d00720c */ /* 0x040fe40003f64070 */
[----:B------:R-:W-:Y:S02]  /*1cbf0*/  ISETP.GT.U32.AND P2, PT, R61, R96, PT ;  /* 0x000000603d00720c */ /* 0x000fe40003f44070 */
[----:B------:R-:W-:Y:S01]  /*1cc00*/  ISETP.GT.AND.EX P5, PT, R60, RZ, PT, P5 ;  /* 0x000000ff3c00720c */ /* 0x000fe20003fa4350 */
        /* <DEDUP_REMOVED lines=84> */
[----:B------:R-:W-:Y:S01]  /*1d150*/  @!P1 IADD3 R57, P0, PT, -R16, R57, RZ ;  /* 0x0000003910399210 */ /* 0x000fe20007f1e1ff */
[----:B------:R-:W1:Y:S01]  /*1d160*/  LDS.U16 R168, [R109] ;  /* 0x000000006da87984 */ /* 0x000e620000000400 */
[----:B------:R-:W-:Y:S01]  /*1d170*/  @!P1 SHF.R.S32.HI R7, RZ, 0x1f, R16 ;  /* 0x0000001fff079819 */ /* 0x000fe20000011410 */
[----:B--2---:R-:W-:Y:S02]  /*1d180*/  IMAD.IADD R6, R71, 0x1, R6 ;  /* 0x0000000147067824 */ /* 0x004fe400078e0206 */
[----:B------:R-:W2:Y:S01]  /*1d190*/  LDS.U16 R170, [R113] ;  /* 0x0000000071aa7984 */ /* 0x000ea20000000400 */
[----:B---3--:R-:W-:Y:S02]  /*1d1a0*/  IMAD.IADD R8, R75, 0x1, R8 ;  /* 0x000000014b087824 */ /* 0x008fe400078e0208 */
[----:B------:R-:W-:Y:S01]  /*1d1b0*/  @!P1 IMAD.X R14, R14, 0x1, ~R7, P0 ;  /* 0x000000010e0e9824 */ /* 0x000fe200000e0e07 */
[----:B------:R-:W3:Y:S01]  /*1d1c0*/  LDS.U16 R172, [R117] ;  /* 0x0000000075ac7984 */ /* 0x000ee20000000400 */
[----:B----4-:R-:W-:Y:S01]  /*1d1d0*/  IMAD.IADD R10, R79, 0x1, R10 ;  /* 0x000000014f0a7824 */ /* 0x010fe200078e020a */
[----:B------:R-:W-:Y:S01]  /*1d1e0*/  ISETP.GT.U32.AND P0, PT, R61, R18, PT ;  /* 0x000000123d00720c */ /* 0x000fe20003f04070 */
[--C-:B------:R-:W-:Y:S01]  /*1d1f0*/  IMAD R7, R188, 0x4, R15.reuse ;  /* 0x00000004bc077824 */ /* 0x100fe200078e020f */
[----:B------:R-:W4:Y:S01]  /*1d200*/  LDS.U16 R174, [R121] ;  /* 0x0000000079ae7984 */ /* 0x000f220000000400 */
[----:B-----5:R-:W-:Y:S01]  /*1d210*/  IMAD.IADD R154, R83, 0x1, R154 ;  /* 0x00000001539a7824 */ /* 0x020fe200078e029a */
[----:B------:R-:W-:Y:S01]  /*1d220*/  ISETP.GT.AND.EX P0, PT, R60, RZ, PT, P0 ;  /* 0x000000ff3c00720c */ /* 0x000fe20003f04300 */
        /* <DEDUP_REMOVED lines=15> */
[----:B------:R-:W-:Y:S01]  /*1d320*/  IMAD R71, R160, 0x4, R15 ;  /* 0x00000004a0477824 */ /* 0x000fe200078e020f */
        /* <DEDUP_REMOVED lines=8> */
[----:B----4-:R-:W-:Y:S02]  /*1d3b0*/  IMAD.IADD R174, R123, 0x1, R174 ;  /* 0x000000017bae7824 */ /* 0x010fe400078e02ae */
[----:B-----5:R-:W-:Y:S02]  /*1d3c0*/  IMAD.IADD R176, R127, 0x1, R176 ;  /* 0x000000017fb07824 */ /* 0x020fe400078e02b0 */
[----:B------:R-:W-:Y:S02]  /*1d3d0*/  IMAD.IADD R178, R131, 0x1, R178 ;  /* 0x0000000183b27824 */ /* 0x000fe400078e02b2 */
[----:B------:R-:W-:-:S02]  /*1d3e0*/  IMAD.IADD R180, R135, 0x1, R180 ;  /* 0x0000000187b47824 */ /* 0x000fc400078e02b4 */
[----:B------:R-:W-:Y:S01]  /*1d3f0*/  IMAD.IADD R182, R139, 0x1, R182 ;  /* 0x000000018bb67824 */ /* 0x000fe200078e02b6 */
[----:B------:R2:W-:Y:S01]  /*1d400*/  @!P1 STS.64 [R63], R4 ;  /* 0x000000043f009388 */ /* 0x0005e20000000a00 */
[----:B------:R-:W-:Y:S02]  /*1d410*/  IMAD.IADD R184, R143, 0x1, R184 ;  /* 0x000000018fb87824 */ /* 0x000fe400078e02b8 */
[----:B------:R-:W-:Y:S02]  /*1d420*/  IMAD.IADD R186, R147, 0x1, R186 ;  /* 0x0000000193ba7824 */ /* 0x000fe400078e02ba */
[----:B0-----:R-:W-:Y:S02]  /*1d430*/  IMAD.IADD R150, R150, 0x1, R149 ;  /* 0x0000000196967824 */ /* 0x001fe400078e0295 */
[----:B--2---:R-:W-:Y:S02]  /*1d440*/  @!P1 IMAD.MOV.U32 R4, RZ, RZ, R57 ;  /* 0x000000ffff049224 */ /* 0x004fe400078e0039 */
[----:B------:R-:W-:Y:S01]  /*1d450*/  @!P1 IMAD.MOV.U32 R5, RZ, RZ, R14 ;  /* 0x000000ffff059224 */ /* 0x000fe200078e000e */
[----:B------:R-:W-:Y:S01]  /*1d460*/  BAR.SYNC.DEFER_BLOCKING 0x0 ;  /* 0x0000000000007b1d */ /* 0x000fe20000010000 */
[----:B------:R-:W-:-:S02]  /*1d470*/  IMAD R57, R10, 0x4, R15 ;  /* 0x000000040a397824 */ /* 0x000fc400078e020f */
[----:B-1----:R-:W-:-:S05]  /*1d480*/  IMAD.IADD R152, R152, 0x1, R151 ;  /* 0x0000000198987824 */ /* 0x002fca00078e0297 */
[----:B------:R-:W-:Y:S06]  /*1d490*/  BAR.SYNC.DEFER_BLOCKING 0x0 ;  /* 0x0000000000007b1d */ /* 0x000fec0000010000 */
[----:B------:R0:W-:Y:S02]  /*1d4a0*/  @!P1 STS.64 [R63+0x5c00], R4 ;  /* 0x005c00043f009388 */ /* 0x0001e40000000a00 */
[----:B------:R-:W-:Y:S01]  /*1d4b0*/  BAR.SYNC.DEFER_BLOCKING 0x0 ;  /* 0x0000000000007b1d */ /* 0x000fe20000010000 */
[----:B------:R-:W-:Y:S01]  /*1d4c0*/  ISETP.GT.U32.AND P1, PT, R61, R94, PT ;  /* 0x0000005e3d00720c */ /* 0x000fe20003f24070 */
[----:B0-----:R-:W-:-:S02]  /*1d4d0*/  IMAD R5, R162, 0x4, R15 ;  /* 0x00000004a2057824 */ /* 0x001fc400078e020f */
[--C-:B------:R-:W-:Y:S02]  /*1d4e0*/  IMAD R63, R170, 0x4, R15.reuse ;  /* 0x00000004aa3f7824 */ /* 0x100fe400078e020f */
        /* <DEDUP_REMOVED lines=37> */
[----:B------:R1:W0:Y:S01]  /*1d740*/  LDS R4, [R23+0x5800] ;  /* 0x0058000017047984 */ /* 0x0002220000000800 */
[----:B------:R-:W-:Y:S05]  /*1d750*/  @!P0 BRA `(.L_x_123) ;  /* 0x0000000000288947 */ /* 0x000fea0003800000 */
[----:B-1----:R-:W1:Y:S02]  /*1d760*/  LDS R5, [R23] ;  /* 0x0000000017057984 */ /* 0x002e640000000800 */
[----:B-1----:R-:W-:-:S04]  /*1d770*/  SHF.R.U32.HI R6, RZ, R19, R5 ;  /* 0x00000013ff067219 */ /* 0x002fc80000011605 */
[----:B------:R-:W-:-:S05]  /*1d780*/  LOP3.LUT R6, R59, R6, RZ, 0xc0, !PT ;  /* 0x000000063b067212 */ /* 0x000fca00078ec0ff */
[----:B------:R-:W-:-:S05]  /*1d790*/  IMAD R8, R6, 0x8, R15 ;  /* 0x0000000806087824 */ /* 0x000fca00078e020f */
[----:B------:R-:W1:Y:S02]  /*1d7a0*/  LDS.64 R6, [R8+0x5c00] ;  /* 0x005c000008067984 */ /* 0x000e640000000a00 */
[----:B-1----:R-:W-:-:S05]  /*1d7b0*/  IADD3 R9, P0, PT, R6, R18, RZ ;  /* 0x0000001206097210 */ /* 0x002fca0007f1e0ff */
[----:B------:R-:W-:Y:S01]  /*1d7c0*/  IMAD.X R10, RZ, RZ, R7, P0 ;  /* 0x000000ffff0a7224 */ /* 0x000fe200000e0607 */
[----:B------:R-:W-:-:S04]  /*1d7d0*/  LEA R6, P0, R9, R24, 0x2 ;  /* 0x0000001809067211 */ /* 0x000fc800078010ff */
[----:B------:R-:W-:-:S05]  /*1d7e0*/  LEA.HI.X R7, R9, R25, R10, 0x2, P0 ;  /* 0x0000001909077211 */ /* 0x000fca00000f140a */
[----:B------:R2:W-:Y:S04]  /*1d7f0*/  STG.E desc[UR8][R6.64], R5 ;  /* 0x0000000506007986 */ /* 0x0005e8000c101908 */
.L_x_123:
[----:B------:R-:W-:Y:S05]  /*1d800*/  BSYNC.RECONVERGENT B1 ;  /* 0x0000000000017941 */ /* 0x000fea0003800200 */
.L_x_122:
[----:B------:R-:W-:Y:S01]  /*1d810*/  BSSY.RECONVERGENT B1, `(.L_x_124) ;  /* 0x000000d000017945 */ /* 0x000fe20003800200 */
[----:B------:R-:W-:-:S03]  /*1d820*/  ISETP.GT.U32.AND P0, PT, R61, R90, PT ;  /* 0x0000005a3d00720c */ /* 0x000fc60003f04070 */
[----:B------:R-:W-:Y:S10]  /*1d830*/  @!P5 BRA `(.L_x_125) ;  /* 0x000000000028d947 */ /* 0x000ff40003800000 */
[----:B-12---:R-:W1:Y:S02]  /*1d840*/  LDS R5, [R23+0x400] ;  /* 0x0004000017057984 */ /* 0x006e640000000800 */
        /* <DEDUP_REMOVED lines=9> */
.L_x_125:
[----:B------:R-:W-:Y:S05]  /*1d8e0*/  BSYNC.RECONVERGENT B1 ;  /* 0x0000000000017941 */ /* 0x000fea0003800200 */
.L_x_124:
[C---:B------:R-:W-:Y:S01]  /*1d8f0*/  ISETP.GT.AND.EX P6, PT, R60.reuse, RZ, PT, P6 ;  /* 0x000000ff3c00720c */ /* 0x040fe20003fc4360 */
[----:B------:R-:W-:Y:S01]  /*1d900*/  BSSY.RECONVERGENT B1, `(.L_x_126) ;  /* 0x000000e000017945 */ /* 0x000fe20003800200 */
[----:B------:R-:W-:Y:S02]  /*1d910*/  ISETP.GT.U32.AND P5, PT, R61, R88, PT ;  /* 0x000000583d00720c */ /* 0x000fe40003fa4070 */
[----:B------:R-:W-:-:S09]  /*1d920*/  ISETP.GT.AND.EX P4, PT, R60, RZ, PT, P4 ;  /* 0x000000ff3c00720c */ /* 0x000fd20003f84340 */
[----:B------:R-:W-:Y:S05]  /*1d930*/  @!P6 BRA `(.L_x_127) ;  /* 0x000000000028e947 */ /* 0x000fea0003800000 */
[----:B-123--:R-:W1:Y:S02]  /*1d940*/  LDS R5, [R23+0x800] ;  /* 0x0008000017057984 */ /* 0x00ee640000000800 */
        /* <DEDUP_REMOVED lines=9> */
.L_x_127:
[----:B------:R-:W-:Y:S05]  /*1d9e0*/  BSYNC.RECONVERGENT B1 ;  /* 0x0000000000017941 */ /* 0x000fea0003800200 */
.L_x_126:
[----:B------:R-:W-:Y:S01]  /*1d9f0*/  BSSY.RECONVERGENT B1, `(.L_x_128) ;  /* 0x000000d000017945 */ /* 0x000fe20003800200 */
[----:B------:R-:W-:-:S03]  /*1da00*/  ISETP.GT.U32.AND P6, PT, R61, R86, PT ;  /* 0x000000563d00720c */ /* 0x000fc60003fc4070 */
[----:B------:R-:W-:Y:S10]  /*1da10*/  @!P4 BRA `(.L_x_129) ;  /* 0x000000000028c947 */ /* 0x000ff40003800000 */
[----:B-1234-:R-:W1:Y:S02]  /*1da20*/  LDS R5, [R23+0xc00] ;  /* 0x000c000017057984 */ /* 0x01ee640000000800 */
        /* <DEDUP_REMOVED lines=9> */
.L_x_129:
[----:B------:R-:W-:Y:S05]  /*1dac0*/  BSYNC.RECONVERGENT B1 ;  /* 0x0000000000017941 */ /* 0x000fea0003800200 */
.L_x_128:
[C---:B------:R-:W-:Y:S01]  /*1dad0*/  ISETP.GT.AND.EX P3, PT, R60.reuse, RZ, PT, P3 ;  /* 0x000000ff3c00720c */ /* 0x040fe20003f64330 */
[----:B------:R-:W-:Y:S01]  /*1dae0*/  BSSY.RECONVERGENT B1, `(.L_x_130) ;  /* 0x000000e000017945 */ /* 0x000fe20003800200 */
[----:B------:R-:W-:Y:S02]  /*1daf0*/  ISETP.GT.U32.AND P4, PT, R61, R84, PT ;  /* 0x000000543d00720c */ /* 0x000fe40003f84070 */
[----:B------:R-:W-:-:S09]  /*1db00*/  ISETP.GT.AND.EX P2, PT, R60, RZ, PT, P2 ;  /* 0x000000ff3c00720c */ /* 0x000fd20003f44320 */
[----:B------:R-:W-:Y:S05]  /*1db10*/  @!P3 BRA `(.L_x_131) ;  /* 0x000000000028b947 */ /* 0x000fea0003800000 */
        /* <DEDUP_REMOVED lines=10> */
.L_x_131:
[----:B------:R-:W-:Y:S05]  /*1dbc0*/  BSYNC.RECONVERGENT B1 ;  /* 0x0000000000017941 */ /* 0x000fea0003800200 */
.L_x_130:
        /* <DEDUP_REMOVED lines=13> */
.L_x_133:
[----:B------:R-:W-:Y:S05]  /*1dca0*/  BSYNC.RECONVERGENT B1 ;  /* 0x0000000000017941 */ /* 0x000fea0003800200 */
.L_x_132:
        /* <DEDUP_REMOVED lines=15> */
.L_x_135:
[----:B------:R-:W-:Y:S05]  /*1dda0*/  BSYNC.RECONVERGENT B1 ;  /* 0x0000000000017941 */ /* 0x000fea0003800200 */
.L_x_134:
        /* <DEDUP_REMOVED lines=13> */
.L_x_137:
[----:B------:R-:W-:Y:S05]  /*1de80*/  BSYNC.RECONVERGENT B1 ;  /* 0x0000000000017941 */ /* 0x000fea0003800200 */
.L_x_136:
        /* <DEDUP_REMOVED lines=15> */
.L_x_139:
[----:B------:R-:W-:Y:S05]  /*1df80*/  BSYNC.RECONVERGENT B1 ;  /* 0x0000000000017941 */ /* 0x000fea0003800200 */
.L_x_138:
        /* <DEDUP_REMOVED lines=13> */
.L_x_141:
[----:B------:R-:W-:Y:S05]  /*1e060*/  BSYNC.RECONVERGENT B1 ;  /* 0x0000000000017941 */ /* 0x000fea0003800200 */
.L_x_140:
        /* <DEDUP_REMOVED lines=15> */
.L_x_143:
[----:B------:R-:W-:Y:S05]  /*1e160*/  BSYNC.RECONVERGENT B1 ;  /* 0x0000000000017941 */ /* 0x000fea0003800200 */
.L_x_142:
        /* <DEDUP_REMOVED lines=13> */
.L_x_145:
[----:B------:R-:W-:Y:S05]  /*1e240*/  BSYNC.RECONVERGENT B1 ;  /* 0x0000000000017941 */ /* 0x000fea0003800200 */
.L_x_144:
        /* <DEDUP_REMOVED lines=15> */
.L_x_147:
[----:B------:R-:W-:Y:S05]  /*1e340*/  BSYNC.RECONVERGENT B1 ;  /* 0x0000000000017941 */ /* 0x000fea0003800200 */
.L_x_146:
        /* <DEDUP_REMOVED lines=13> */
.L_x_149:
[----:B------:R-:W-:Y:S05]  /*1e420*/  BSYNC.RECONVERGENT B1 ;  /* 0x0000000000017941 */ /* 0x000fea0003800200 */
.L_x_148:
        /* <DEDUP_REMOVED lines=15> */
.L_x_151:
[----:B------:R-:W-:Y:S05]  /*1e520*/  BSYNC.RECONVERGENT B1 ;  /* 0x0000000000017941 */ /* 0x000fea0003800200 */
.L_x_150:
        /* <DEDUP_REMOVED lines=13> */
.L_x_153:
[----:B------:R-:W-:Y:S05]  /*1e600*/  BSYNC.RECONVERGENT B1 ;  /* 0x0000000000017941 */ /* 0x000fea0003800200 */
.L_x_152:
        /* <DEDUP_REMOVED lines=8> */
[----:B------:R-:W-:Y:S02]  /*1e690*/  ISETP.GT.AND.EX P5, PT, R60, RZ, PT, P5 ;  /* 0x000000ff3c00720c */ /* 0x000fe40003fa4350 */
[----:B0-----:R-:W-:Y:S01]  /*1e6a0*/  SHF.R.U32.HI R10, RZ, R19, R4 ;  /* 0x00000013ff0a7219 */ /* 0x001fe20000011604 */
[----:B------:R-:W-:Y:S10]  /*1e6b0*/  @!P6 BRA `(.L_x_155) ;  /* 0x000000000028e947 */ /* 0x000ff40003800000 */
[----:B-1234-:R-:W0:Y:S02]  /*1e6c0*/  LDS R5, [R23+0x4000] ;  /* 0x0040000017057984 */ /* 0x01ee240000000800 */
[----:B0-----:R-:W-:-:S04]  /*1e6d0*/  SHF.R.U32.HI R6, RZ, R19, R5 ;  /* 0x00000013ff067219 */ /* 0x001fc80000011605 */
[----:B------:R-:W-:-:S05]  /*1e6e0*/  LOP3.LUT R6, R59, R6, RZ, 0xc0, !PT ;  /* 0x000000063b067212 */ /* 0x000fca00078ec0ff */
[----:B------:R-:W-:-:S05]  /*1e6f0*/  IMAD R8, R6, 0x8, R15 ;  /* 0x0000000806087824 */ /* 0x000fca00078e020f */
[----:B------:R-:W0:Y:S02]  /*1e700*/  LDS.64 R6, [R8+0x5c00] ;  /* 0x005c000008067984 */ /* 0x000e240000000a00 */
[----:B0-----:R-:W-:-:S05]  /*1e710*/  IADD3 R9, P6, PT, R6, R18, RZ ;  /* 0x0000001206097210 */ /* 0x001fca0007fde0ff */
[----:B------:R-:W-:Y:S01]  /*1e720*/  IMAD.X R14, RZ, RZ, R7, P6 ;  /* 0x000000ffff0e7224 */ /* 0x000fe200030e0607 */
[----:B------:R-:W-:-:S04]  /*1e730*/  LEA R6, P6, R9, R24, 0x2 ;  /* 0x0000001809067211 */ /* 0x000fc800078c10ff */
[----:B------:R-:W-:-:S05]  /*1e740*/  LEA.HI.X R7, R9, R25, R14, 0x2, P6 ;  /* 0x0000001909077211 */ /* 0x000fca00030f140e */
[----:B------:R0:W-:Y:S04]  /*1e750*/  STG.E desc[UR8][R6.64+0x4000], R5 ;  /* 0x0040000506007986 */ /* 0x0001e8000c101908 */
.L_x_155:
[----:B------:R-:W-:Y:S05]  /*1e760*/  BSYNC.RECONVERGENT B1 ;  /* 0x0000000000017941 */ /* 0x000fea0003800200 */
.L_x_154:
[----:B------:R-:W-:Y:S04]  /*1e770*/  BSSY.RECONVERGENT B1, `(.L_x_156) ;  /* 0x000000c000017945 */ /* 0x000fe80003800200 */
[----:B------:R-:W-:Y:S05]  /*1e780*/  @!P4 BRA `(.L_x_157) ;  /* 0x000000000028c947 */ /* 0x000fea0003800000 */
[----:B01234-:R-:W0:Y:S02]  /*1e790*/  LDS R5, [R23+0x4400] ;  /* 0x0044000017057984 */ /* 0x01fe240000000800 */
        /* <DEDUP_REMOVED lines=9> */
.L_x_157:
[----:B------:R-:W-:Y:S05]  /*1e830*/  BSYNC.RECONVERGENT B1 ;  /* 0x0000000000017941 */ /* 0x000fea0003800200 */
.L_x_156:
        /* <DEDUP_REMOVED lines=12> */
.L_x_159:
[----:B------:R-:W-:Y:S05]  /*1e900*/  BSYNC.RECONVERGENT B1 ;  /* 0x0000000000017941 */ /* 0x000fea0003800200 */
.L_x_158:
        /* <DEDUP_REMOVED lines=12> */
.L_x_161:
[----:B------:R-:W-:Y:S05]  /*1e9d0*/  BSYNC.RECONVERGENT B1 ;  /* 0x0000000000017941 */ /* 0x000fea0003800200 */
.L_x_160:
        /* <DEDUP_REMOVED lines=12> */
.L_x_163:
[----:B------:R-:W-:Y:S05]  /*1eaa0*/  BSYNC.RECONVERGENT B1 ;  /* 0x0000000000017941 */ /* 0x000fea0003800200 */
.L_x_162:
        /* <DEDUP_REMOVED lines=12> */
.L_x_165:
[----:B------:R-:W-:Y:S05]  /*1eb70*/  BSYNC.RECONVERGENT B1 ;  /* 0x0000000000017941 */ /* 0x000fea0003800200 */
.L_x_164:
[----:B------:R-:W-:Y:S01]  /*1eb80*/  LOP3.LUT R10, R59, R10, RZ, 0xc0, !PT ;  /* 0x0000000a3b0a7212 */ /* 0x000fe200078ec0ff */
[----:B------:R-:W-:Y:S06]  /*1eb90*/  @!P5 BRA `(.L_x_119) ;  /* 0x0000000c00e4d947 */ /* 0x000fec0003800000 */
[----:B------:R-:W-:-:S05]  /*1eba0*/  IMAD R15, R10, 0x8, R15 ;  /* 0x000000080a0f7824 */ /* 0x000fca00078e020f */
[----:B01234-:R-:W0:Y:S02]  /*1ebb0*/  LDS.64 R6, [R15+0x5c00] ;  /* 0x005c00000f067984 */ /* 0x01fe240000000a00 */
[----:B0-----:R-:W-:-:S05]  /*1ebc0*/  IADD3 R5, P0, PT, R6, R18, RZ ;  /* 0x0000001206057210 */ /* 0x001fca0007f1e0ff */
[----:B------:R-:W-:Y:S01]  /*1ebd0*/  IMAD.X R8, RZ, RZ, R7, P0 ;  /* 0x000000ffff087224 */ /* 0x000fe200000e0607 */
[----:B------:R-:W-:-:S04]  /*1ebe0*/  LEA R6, P0, R5, R24, 0x2 ;  /* 0x0000001805067211 */ /* 0x000fc800078010ff */
[----:B------:R-:W-:-:S05]  /*1ebf0*/  LEA.HI.X R7, R5, R25, R8, 0x2, P0 ;  /* 0x0000001905077211 */ /* 0x000fca00000f1408 */
[----:B------:R0:W-:Y:S01]  /*1ec00*/  STG.E desc[UR8][R6.64+0x5800], R4 ;  /* 0x0058000406007986 */ /* 0x0001e2000c101908 */
[----:B------:R-:W-:Y:S05]  /*1ec10*/  BRA `(.L_x_119) ;  /* 0x0000000c00c47947 */ /* 0x000fea0003800000 */
.L_x_116:
[----:B------:R-:W-:Y:S01]  /*1ec20*/  ISETP.GE.U32.AND P0, PT, R3, 0x1700, PT ;  /* 0x000017000300780c */ /* 0x000fe20003f06070 */
[----:B----4-:R-:W-:Y:S02]  /*1ec30*/  IMAD.MOV.U32 R10, RZ, RZ, RZ ;  /* 0x000000ffff0a7224 */ /* 0x010fe400078e00ff */
[----:B------:R-:W-:Y:S01]  /*1ec40*/  IMAD.MOV.U32 R97, RZ, RZ, RZ ;  /* 0x000000ffff617224 */ /* 0x000fe200078e00ff */
[----:B------:R-:W-:Y:S01]  /*1ec50*/  ISETP.GE.AND.EX P0, PT, R0, RZ, PT, P0 ;  /* 0x000000ff0000720c */ /* 0x000fe20003f06300 */
[----:B------:R-:W-:-:S12]  /*1ec60*/  IMAD.MOV.U32 R9, RZ, RZ, R3 ;  /* 0x000000ffff097224 */ /* 0x000fd800078e0003 */
[----:B------:R-:W-:Y:S05]  /*1ec70*/  @!P0 BRA `(.L_x_166) ;  /* 0x0000000400088947 */ /* 0x000fea0003800000 */
[----:B------:R-:W-:Y:S02]  /*1ec80*/  IMAD.MOV.U32 R10, RZ, RZ, RZ ;  /* 0x000000ffff0a7224 */ /* 0x000fe400078e00ff */
[----:B------:R-:W-:-:S07]  /*1ec90*/  IMAD.MOV.U32 R97, RZ, RZ, RZ ;  /* 0x000000ffff617224 */ /* 0x000fce00078e00ff */
.L_x_167:
[----:B------:R-:W-:-:S05]  /*1eca0*/  IADD3 R8, P0, PT, R18, R10, RZ ;  /* 0x0000000a12087210 */ /* 0x000fca0007f1e0ff */
[----:B---3--:R-:W-:Y:S02]  /*1ecb0*/  IMAD.X R5, RZ, RZ, R97, P0 ;  /* 0x000000ffff057224 */ /* 0x008fe400000e0661 */
[----:B-1----:R-:W-:-:S03]  /*1ecc0*/  IMAD.SHL.U32 R7, R8, 0x4, RZ ;  /* 0x0000000408077824 */ /* 0x002fc600078e00ff */
[----:B------:R-:W-:Y:S02]  /*1ecd0*/  SHF.L.U64.HI R8, R8, 0x2, R5 ;  /* 0x0000000208087819 */ /* 0x000fe40000010205 */
[----:B------:R-:W-:-:S05]  /*1ece0*/  IADD3 R4, P0, PT, R7, R2, RZ ;  /* 0x0000000207047210 */ /* 0x000fca0007f1e0ff */
[----:B------:R-:W-:-:S05]  /*1ecf0*/  IMAD.X R5, R8, 0x1, R12, P0 ;  /* 0x0000000108057824 */ /* 0x000fca00000e060c */
[----:B------:R-:W3:Y:S04]  /*1ed00*/  LDG.E R9, desc[UR8][R4.64] ;  /* 0x0000000804097981 */ /* 0x000ee8000c1e1900 */
[----:B------:R-:W4:Y:S04]  /*1ed10*/  LDG.E R11, desc[UR8][R4.64+0x400] ;  /* 0x00040008040b7981 */ /* 0x000f28000c1e1900 */
[----:B------:R-:W5:Y:S04]  /*1ed20*/  LDG.E R15, desc[UR8][R4.64+0x800] ;  /* 0x00080008040f7981 */ /* 0x000f68000c1e1900 */
[----:B------:R-:W2:Y:S04]  /*1ed30*/  LDG.E R57, desc[UR8][R4.64+0xc00] ;  /* 0x000c000804397981 */ /* 0x000ea8000c1e1900 */
[----:B------:R-:W2:Y:S04]  /*1ed40*/  LDG.E R59, desc[UR8][R4.64+0x1000] ;  /* 0x00100008043b7981 */ /* 0x000ea8000c1e1900 */
[----:B------:R-:W2:Y:S04]  /*1ed50*/  LDG.E R61, desc[UR8][R4.64+0x1400] ;  /* 0x00140008043d7981 */ /* 0x000ea8000c1e1900 */
[----:B------:R-:W2:Y:S04]  /*1ed60*/  LDG.E R63, desc[UR8][R4.64+0x1800] ;  /* 0x00180008043f7981 */ /* 0x000ea8000c1e1900 */
[----:B------:R-:W2:Y:S04]  /*1ed70*/  LDG.E R65, desc[UR8][R4.64+0x1c00] ;  /* 0x001c000804417981 */ /* 0x000ea8000c1e1900 */
[----:B0-----:R-:W2:Y:S04]  /*1ed80*/  LDG.E R67, desc[UR8][R4.64+0x2000] ;  /* 0x0020000804437981 */ /* 0x001ea8000c1e1900 */
        /* <DEDUP_REMOVED lines=13> */
[----:B------:R0:W2:Y:S01]  /*1ee60*/  LDG.E R95, desc[UR8][R4.64+0x5800] ;  /* 0x00580008045f7981 */ /* 0x0000a2000c1e1900 */
        /* <DEDUP_REMOVED lines=10> */
[----:B---3--:R1:W-:Y:S04]  /*1ef10*/  STG.E desc[UR8][R6.64], R9 ;  /* 0x0000000906007986 */ /* 0x0083e8000c101908 */
[----:B----4-:R1:W-:Y:S04]  /*1ef20*/  STG.E desc[UR8][R6.64+0x400], R11 ;  /* 0x0004000b06007986 */ /* 0x0103e8000c101908 */
[----:B-----5:R1:W-:Y:S04]  /*1ef30*/  STG.E desc[UR8][R6.64+0x800], R15 ;  /* 0x0008000f06007986 */ /* 0x0203e8000c101908 */
[----:B--2---:R1:W-:Y:S04]  /*1ef40*/  STG.E desc[UR8][R6.64+0xc00], R57 ;  /* 0x000c003906007986 */ /* 0x0043e8000c101908 */
        /* <DEDUP_REMOVED lines=20> */
[----:B-1----:R-:W-:-:S07]  /*1f090*/  IMAD.MOV.U32 R9, RZ, RZ, R4 ;  /* 0x000000ffff097224 */ /* 0x002fce00078e0004 */
.L_x_166:
[----:B------:R-:W-:-:S04]  /*1f0a0*/  ISETP.GE.U32.AND P0, PT, R10, R3, PT ;  /* 0x000000030a00720c */ /* 0x000fc80003f06070 */
[----:B------:R-:W-:-:S13]  /*1f0b0*/  ISETP.GE.AND.EX P0, PT, R97, R0, PT, P0 ;  /* 0x000000006100720c */ /* 0x000fda0003f06300 */
[----:B------:R-:W-:Y:S05]  /*1f0c0*/  @P0 BRA `(.L_x_119) ;  /* 0x0000000800980947 */ /* 0x000fea0003800000 */
[C---:B---3--:R-:W-:Y:S01]  /*1f0d0*/  VIADD R6, R18.reuse, 0x100 ;  /* 0x0000010012067836 */ /* 0x048fe20000000000 */
[C---:B------:R-:W-:Y:S01]  /*1f0e0*/  IADD3 R4, P0, PT, R18.reuse, R10, RZ ;  /* 0x0000000a12047210 */ /* 0x040fe20007f1e0ff */
[C---:B------:R-:W-:Y:S01]  /*1f0f0*/  VIADD R8, R18.reuse, 0x200 ;  /* 0x0000020012087836 */ /* 0x040fe20000000000 */
[C---:B------:R-:W-:Y:S01]  /*1f100*/  LOP3.LUT R62, R18.reuse, 0xc00, RZ, 0xfc, !PT ;  /* 0x00000c00123e7812 */ /* 0x040fe200078efcff */
[----:B------:R-:W-:Y:S01]  /*1f110*/  VIADD R10, R18, 0x600 ;  /* 0x00000600120a7836 */ /* 0x000fe20000000000 */
[-C--:B------:R-:W-:Y:S01]  /*1f120*/  ISETP.GE.AND P1, PT, R6, R9.reuse, PT ;  /* 0x000000090600720c */ /* 0x080fe20003f26270 */
[----:B------:R-:W-:Y:S01]  /*1f130*/  IMAD.X R5, RZ, RZ, R97, P0 ;  /* 0x000000ffff057224 */ /* 0x000fe200000e0661 */
[-C--:B------:R-:W-:Y:S01]  /*1f140*/  ISETP.GE.AND P6, PT, R8, R9.reuse, PT ;  /* 0x000000090800720c */ /* 0x080fe20003fc6270 */
[----:B------:R-:W-:Y:S01]  /*1f150*/  VIADD R6, R18, 0x300 ;  /* 0x0000030012067836 */ /* 0x000fe20000000000 */
[----:B------:R-:W-:Y:S01]  /*1f160*/  P2R R71, PR, RZ, 0x2 ;  /* 0x00000002ff477803 */ /* 0x000fe20000000000 */
[C---:B------:R-:W-:Y:S01]  /*1f170*/  IMAD.SHL.U32 R11, R4.reuse, 0x4, RZ ;  /* 0x00000004040b7824 */ /* 0x040fe200078e00ff */
[----:B------:R-:W-:Y:S01]  /*1f180*/  SHF.L.U64.HI R7, R4, 0x2, R5 ;  /* 0x0000000204077819 */ /* 0x000fe20000010205 */
[----:B------:R-:W-:Y:S01]  /*1f190*/  VIADD R14, R18, 0x900 ;  /* 0x00000900120e7836 */ /* 0x000fe20000000000 */
[----:B------:R-:W-:Y:S01]  /*1f1a0*/  ISETP.GE.AND P5, PT, R6, R9, PT ;  /* 0x000000090600720c */ /* 0x000fe20003fa6270 */
[C---:B------:R-:W-:Y:S01]  /*1f1b0*/  VIADD R58, R18.reuse, 0xa00 ;  /* 0x00000a00123a7836 */ /* 0x040fe20000000000 */
[----:B------:R-:W-:Y:S01]  /*1f1c0*/  IADD3 R4, P1, PT, R11, R2, RZ ;  /* 0x000000020b047210 */ /* 0x000fe20007f3e0ff */
[----:B------:R-:W-:Y:S01]  /*1f1d0*/  VIADD R60, R18, 0xb00 ;  /* 0x00000b00123c7836 */ /* 0x000fe20000000000 */
[----:B------:R-:W-:Y:S01]  /*1f1e0*/  IADD3 R6, P0, PT, R24, R11, RZ ;  /* 0x0000000b18067210 */ /* 0x000fe20007f1e0ff */
[C---:B------:R-:W-:Y:S01]  /*1f1f0*/  VIADD R64, R18.reuse, 0xd00 ;  /* 0x00000d0012407836 */ /* 0x040fe20000000000 */
[C---:B------:R-:W-:Y:S01]  /*1f200*/  LOP3.LUT R8, R18.reuse, 0x400, RZ, 0xfc, !PT ;  /* 0x0000040012087812 */ /* 0x040fe200078efcff */
[----:B------:R-:W-:Y:S01]  /*1f210*/  IMAD.X R5, R7, 0x1, R12, P1 ;  /* 0x0000000107057824 */ /* 0x000fe200008e060c */
[----:B------:R-:W-:Y:S01]  /*1f220*/  ISETP.NE.AND P1, PT, R71, RZ, PT ;  /* 0x000000ff4700720c */ /* 0x000fe20003f25270 */
[----:B------:R-:W-:Y:S01]  /*1f230*/  IMAD.X R7, R25, 0x1, R7, P0 ;  /* 0x0000000119077824 */ /* 0x000fe200000e0607 */
[CC--:B------:R-:W-:Y:S01]  /*1f240*/  ISETP.GE.AND P0, PT, R18.reuse, R9.reuse, PT ;  /* 0x000000091200720c */ /* 0x0c0fe20003f06270 */
[----:B0-----:R-:W-:Y:S01]  /*1f250*/  VIADD R66, R18, 0xe00 ;  /* 0x00000e0012427836 */ /* 0x001fe20000000000 */
[----:B------:R-:W3:Y:S01]  /*1f260*/  @!P6 LDG.E R36, desc[UR8][R4.64+0x800] ;  /* 0x000800080424e981 */ /* 0x000ee2000c1e1900 */
[-C--:B------:R-:W-:Y:S01]  /*1f270*/  ISETP.GE.AND P4, PT, R8, R9.reuse, PT ;  /* 0x000000090800720c */ /* 0x080fe20003f86270 */
[----:B------:R-:W-:Y:S01]  /*1f280*/  VIADD R8, R18, 0x500 ;  /* 0x0000050012087836 */ /* 0x000fe20000000000 */
[-C--:B------:R-:W-:Y:S01]  /*1f290*/  ISETP.GE.AND P2, PT, R10, R9.reuse, PT ;  /* 0x000000090a00720c */ /* 0x080fe20003f46270 */
[----:B------:R-:W4:Y:S01]  /*1f2a0*/  @!P5 LDG.E R37, desc[UR8][R4.64+0xc00] ;  /* 0x000c00080425d981 */ /* 0x000f22000c1e1900 */
[----:B------:R-:W-:Y:S01]  /*1f2b0*/  P2R R69, PR, RZ, 0x1 ;  /* 0x00000001ff457803 */ /* 0x000fe20000000000 */
[----:B------:R-:W-:Y:S01]  /*1f2c0*/  VIADD R68, R18, 0xf00 ;  /* 0x00000f0012447836 */ /* 0x000fe20000000000 */
[-C--:B------:R-:W-:Y:S01]  /*1f2d0*/  ISETP.GE.AND P3, PT, R8, R9.reuse, PT ;  /* 0x000000090800720c */ /* 0x080fe20003f66270 */
[C---:B------:R-:W-:Y:S01]  /*1f2e0*/  VIADD R8, R18.reuse, 0x700 ;  /* 0x0000070012087836 */ /* 0x040fe20000000000 */
[----:B------:R-:W5:Y:S01]  /*1f2f0*/  @!P1 LDG.E R35, desc[UR8][R4.64+0x400] ;  /* 0x0004000804239981 */ /* 0x000f62000c1e1900 */
[C---:B------:R-:W-:Y:S01]  /*1f300*/  LOP3.LUT R10, R18.reuse, 0x800, RZ, 0xfc, !PT ;  /* 0x00000800120a7812 */ /* 0x040fe200078efcff */
[C---:B------:R-:W-:Y:S01]  /*1f310*/  VIADD R72, R18.reuse, 0x1100 ;  /* 0x0000110012487836 */ /* 0x040fe20000000000 */
[C---:B------:R-:W-:Y:S01]  /*1f320*/  LOP3.LUT R70, R18.reuse, 0x1000, RZ, 0xfc, !PT ;  /* 0x0000100012467812 */ /* 0x040fe200078efcff */
[----:B------:R-:W2:Y:S01]  /*1f330*/  @!P0 LDG.E R34, desc[UR8][R4.64] ;  /* 0x0000000804228981 */ /* 0x000ea2000c1e1900 */
[C---:B------:R-:W-:Y:S01]  /*1f340*/  VIADD R74, R18.reuse, 0x1200 ;  /* 0x00001200124a7836 */ /* 0x040fe20000000000 */
[C---:B------:R-:W-:Y:S01]  /*1f350*/  LOP3.LUT R78, R18.reuse, 0x1400, RZ, 0xfc, !PT ;  /* 0x00001400124e7812 */ /* 0x040fe200078efcff */
[----:B------:R-:W-:Y:S01]  /*1f360*/  VIADD R76, R18, 0x1300 ;  /* 0x00001300124c7836 */ /* 0x000fe20000000000 */
[----:B------:R-:W4:Y:S01]  /*1f370*/  @!P4 LDG.E R38, desc[UR8][R4.64+0x1000] ;  /* 0x001000080426c981 */ /* 0x000f22000c1e1900 */
        /* <DEDUP_REMOVED lines=9> */
[----:B------:R-:W-:Y:S02]  /*1f410*/  P2R R11, PR, RZ, 0x8 ;  /* 0x00000008ff0b7803 */ /* 0x000fe40000000000 */
[----:B------:R-:W-:Y:S01]  /*1f420*/  P2R R15, PR, RZ, 0x4 ;  /* 0x00000004ff0f7803 */ /* 0x000fe20000000000 */
        /* <DEDUP_REMOVED lines=73> */
[----:B--2---:R1:W-:Y:S01]  /*1f8c0*/  @!P0 STG.E desc[UR8][R6.64], R34 ;  /* 0x0000002206008986 */ /* 0x0043e2000c101908 */
[----:B------:R-:W-:-:S13]  /*1f8d0*/  ISETP.NE.AND P0, PT, R8, RZ, PT ;  /* 0x000000ff0800720c */ /* 0x000fda0003f05270 */
[----:B-----5:R1:W-:Y:S01]  /*1f8e0*/  @!P0 STG.E desc[UR8][R6.64+0x400], R35 ;  /* 0x0004002306008986 */ /* 0x0203e2000c101908 */
        /* <DEDUP_REMOVED lines=36> */
.L_x_119:
[----:B------:R-:W-:Y:S05]  /*1fb30*/  BSYNC B0 ;  /* 0x0000000000007941 */ /* 0x000fea0003800000 */
.L_x_115:
[----:B------:R-:W-:Y:S02]  /*1fb40*/  IMAD.IADD R19, R26, 0x1, R19 ;  /* 0x000000011a137824 */ /* 0x000fe400078e0213 */
[----:B------:R-:W-:Y:S02]  /*1fb50*/  IMAD.MOV.U32 R14, RZ, RZ, R24 ;  /* 0x000000ffff0e7224 */ /* 0x000fe400078e0018 */
[----:B------:R-:W-:Y:S01]  /*1fb60*/  IMAD.MOV.U32 R15, RZ, RZ, R25 ;  /* 0x000000ffff0f7224 */ /* 0x000fe200078e0019 */
[----:B------:R-:W-:Y:S01]  /*1fb70*/  ISETP.GE.U32.AND P0, PT, R19, 0x20, PT ;  /* 0x000000201300780c */ /* 0x000fe20003f06070 */
[----:B0--3--:R-:W-:Y:S02]  /*1fb80*/  IMAD.MOV.U32 R4, RZ, RZ, R27 ;  /* 0x000000ffff047224 */ /* 0x009fe400078e001b */
[----:B-12-4-:R-:W-:-:S10]  /*1fb90*/  IMAD.MOV.U32 R5, RZ, RZ, R28 ;  /* 0x000000ffff057224 */ /* 0x016fd400078e001c */
[----:B------:R-:W-:Y:S05]  /*1fba0*/  @!P0 BRA `(.L_x_168) ;  /* 0xffffff2400008947 */ /* 0x000fea000383ffff */
[----:B------:R-:W-:Y:S05]  /*1fbb0*/  EXIT ;  /* 0x000000000000794d */ /* 0x000fea0003800000 */
.L_x_3:
[----:B------:R-:W-:Y:S01]  /*1fbc0*/  BSSY B0, `(.L_x_169) ;  /* 0x0000005000007945 */ /* 0x000fe20003800000 */
[----:B------:R-:W-:-:S07]  /*1fbd0*/  IMAD.MOV.U32 R81, RZ, RZ, R6 ;  /* 0x000000ffff517224 */ /* 0x000fce00078e0006 */
[----:B--2---:R-:W-:Y:S05]  /*1fbe0*/  WARPSYNC.COLLECTIVE R81, `(.L_x_170) ;  /* 0x0000000051087348 */ /* 0x004fea0003c00000 */
[----:B------:R-:W-:Y:S01]  /*1fbf0*/  NOP ;  /* 0x0000000000007918 */ /* 0x000fe20000000000 */
[----:B--2---:R-:W-:Y:S05]  /*1fc00*/  ENDCOLLECTIVE ;  /* 0x000000000000791b */ /* 0x004fea0003800000 */
.L_x_170:
[----:B------:R-:W-:Y:S05]  /*1fc10*/  BSYNC B0 ;  /* 0x0000000000007941 */ /* 0x000fea0003800000 */
.L_x_169:
[----:B------:R-:W-:Y:S05]  /*1fc20*/  BRA `(.L_x_171) ;  /* 0xfffffe0800cc7947 */ /* 0x000fea000383ffff */
.L_x_7:
[----:B------:R-:W-:Y:S01]  /*1fc30*/  BSSY B1, `(.L_x_172) ;  /* 0x0000005000017945 */ /* 0x000fe20003800000 */
[----:B------:R-:W-:-:S07]  /*1fc40*/  IMAD.MOV.U32 R81, RZ, RZ, R6 ;  /* 0x000000ffff517224 */ /* 0x000fce00078e0006 */
[----:B------:R-:W-:Y:S05]  /*1fc50*/  WARPSYNC.COLLECTIVE R81, `(.L_x_173) ;  /* 0x0000000051087348 */ /* 0x000fea0003c00000 */
[----:B------:R-:W-:Y:S01]  /*1fc60*/  NOP ;  /* 0x0000000000007918 */ /* 0x000fe20000000000 */
[----:B------:R-:W-:Y:S05]  /*1fc70*/  ENDCOLLECTIVE ;  /* 0x000000000000791b */ /* 0x000fea0003800000 */
.L_x_173:
[----:B------:R-:W-:Y:S05]  /*1fc80*/  BSYNC B1 ;  /* 0x0000000000017941 */ /* 0x000fea0003800000 */
.L_x_172:
[----:B------:R0:W-:Y:S01]  /*1fc90*/  STS [R4], R21 ;  /* 0x0000001504007388 */ /* 0x0001e20000000800 */
[----:B------:R-:W-:Y:S01]  /*1fca0*/  BSSY B1, `(.L_x_174) ;  /* 0x000000d000017945 */ /* 0x000fe20003800000 */
[----:B------:R-:W-:Y:S01]  /*1fcb0*/  VIADD R18, R16, 0xffffffff ;  /* 0xffffffff10127836 */ /* 0x000fe20000000000 */
[----:B------:R-:W-:Y:S01]  /*1fcc0*/  SHF.R.U32.HI R23, RZ, 0x1, R16 ;  /* 0x00000001ff177819 */ /* 0x000fe20000011610 */
[----:B------:R0:W-:Y:S01]  /*1fcd0*/  STS [R4+0x4], R5 ;  /* 0x0000040504007388 */ /* 0x0001e20000000800 */
[----:B------:R-:W-:-:S03]  /*1fce0*/  IMAD.MOV.U32 R81, RZ, RZ, R6 ;  /* 0x000000ffff517224 */ /* 0x000fc600078e0006 */
[----:B------:R0:W-:Y:S04]  /*1fcf0*/  STS [R4+0x8], R11 ;  /* 0x0000080b04007388 */ /* 0x0001e80000000800 */
[----:B------:R0:W-:Y:S04]  /*1fd00*/  STS [R4+0xc], R7 ;  /* 0x00000c0704007388 */ /* 0x0001e80000000800 */
[----:B------:R0:W-:Y:S04]  /*1fd10*/  STS [R4+0x10], R17 ;  /* 0x0000101104007388 */ /* 0x0001e80000000800 */
[----:B------:R0:W-:Y:S04]  /*1fd20*/  STS [R4+0x14], R9 ;  /* 0x0000140904007388 */ /* 0x0001e80000000800 */
[----:B------:R0:W-:Y:S02]  /*1fd30*/  STS [R4+0x18], R19 ;  /* 0x0000181304007388 */ /* 0x0001e40000000800 */
[----:B0-----:R-:W-:Y:S05]  /*1fd40*/  WARPSYNC.COLLECTIVE R81, `(.L_x_175) ;  /* 0x0000000051087348 */ /* 0x001fea0003c00000 */
[----:B------:R-:W-:Y:S01]  /*1fd50*/  NOP ;  /* 0x0000000000007918 */ /* 0x000fe20000000000 */
[----:B0-----:R-:W-:Y:S05]  /*1fd60*/  ENDCOLLECTIVE ;  /* 0x000000000000791b */ /* 0x001fea0003800000 */
.L_x_175:
[----:B------:R-:W-:Y:S05]  /*1fd70*/  BSYNC B1 ;  /* 0x0000000000017941 */ /* 0x000fea0003800000 */
.L_x_174:
[----:B------:R-:W-:Y:S05]  /*1fd80*/  BRA `(.L_x_176) ;  /* 0xfffffe0c00b07947 */ /* 0x000fea000383ffff */
.L_x_12:
[----:B------:R-:W-:Y:S01]  /*1fd90*/  BSSY B0, `(.L_x_177) ;  /* 0x0000005000007945 */ /* 0x000fe20003800000 */
[----:B------:R-:W-:-:S07]  /*1fda0*/  IMAD.MOV.U32 R81, RZ, RZ, R6 ;  /* 0x000000ffff517224 */ /* 0x000fce00078e0006 */
[----:B------:R-:W-:Y:S05]  /*1fdb0*/  WARPSYNC.COLLECTIVE R81, `(.L_x_178) ;  /* 0x0000000051087348 */ /* 0x000fea0003c00000 */
[----:B------:R-:W-:Y:S01]  /*1fdc0*/  NOP ;  /* 0x0000000000007918 */ /* 0x000fe20000000000 */
[----:B------:R-:W-:Y:S05]  /*1fdd0*/  ENDCOLLECTIVE ;  /* 0x000000000000791b */ /* 0x000fea0003800000 */
.L_x_178:
[----:B------:R-:W-:Y:S05]  /*1fde0*/  BSYNC B0 ;  /* 0x0000000000007941 */ /* 0x000fea0003800000 */
.L_x_177:
[----:B------:R-:W-:Y:S05]  /*1fdf0*/  BRA `(.L_x_179) ;  /* 0xfffffe1400a47947 */ /* 0x000fea000383ffff */
.L_x_38:
[----:B------:R-:W-:Y:S01]  /*1fe00*/  IMAD.MOV.U32 R68, RZ, RZ, R37 ;  /* 0x000000ffff447224 */ /* 0x000fe200078e0025 */
[----:B------:R-:W-:Y:S01]  /*1fe10*/  ISETP.GE.AND P0, PT, R13, 0x1, PT ;  /* 0x000000010d00780c */ /* 0x000fe20003f06270 */
[----:B------:R-:W-:Y:S02]  /*1fe20*/  IMAD.MOV.U32 R70, RZ, RZ, 0x1 ;  /* 0x00000001ff467424 */ /* 0x000fe400078e00ff */
[----:B------:R-:W-:Y:S02]  /*1fe30*/  IMAD.MOV.U32 R83, RZ, RZ, RZ ;  /* 0x000000ffff537224 */ /* 0x000fe400078e00ff */
[----:B------:R-:W-:-:S08]  /*1fe40*/  IMAD.MOV.U32 R81, RZ, RZ, -0x1 ;  /* 0xffffffffff517424 */ /* 0x000fd000078e00ff */
[----:B01----:R-:W-:Y:S05]  /*1fe50*/  WARPSYNC.COLLECTIVE R81, `(.L_x_180) ;  /* 0x0000000051087348 */ /* 0x003fea0003c00000 */
[----:B------:R2:W3:Y:S02]  /*1fe60*/  SHFL.UP P2, R64, R68, R70, R83 ;  /* 0x0400004644407389 */ /* 0x0004e40000040053 */
[----:B0123--:R-:W-:Y:S05]  /*1fe70*/  ENDCOLLECTIVE ;  /* 0x000000000000791b */ /* 0x00ffea0003800000 */
.L_x_180:
[----:B------:R-:W-:Y:S02]  /*1fe80*/  IMAD.MOV.U32 R68, RZ, RZ, R36 ;  /* 0x000000ffff447224 */ /* 0x000fe400078e0024 */
[----:B------:R-:W-:-:S07]  /*1fe90*/  IMAD.MOV.U32 R30, RZ, RZ, R64 ;  /* 0x000000ffff1e7224 */ /* 0x000fce00078e0040 */
[----:B------:R-:W-:Y:S05]  /*1fea0*/  WARPSYNC.COLLECTIVE R81, `(.L_x_181) ;  /* 0x0000000051087348 */ /* 0x000fea0003c00000 */
[----:B------:R0:W1:Y:S02]  /*1feb0*/  SHFL.UP P2, R64, R68, R70, R83 ;  /* 0x0400004644407389 */ /* 0x0000640000040053 */
[----:B01----:R-:W-:Y:S05]  /*1fec0*/  ENDCOLLECTIVE ;  /* 0x000000000000791b */ /* 0x003fea0003800000 */
.L_x_181:
[----:B------:R-:W-:Y:S01]  /*1fed0*/  SEL R30, R30, RZ, P0 ;  /* 0x000000ff1e1e7207 */ /* 0x000fe20000000000 */
[----:B------:R-:W-:Y:S02]  /*1fee0*/  IMAD.MOV.U32 R70, RZ, RZ, 0x2 ;  /* 0x00000002ff467424 */ /* 0x000fe400078e00ff */
[----:B------:R-:W-:-:S05]  /*1fef0*/  IMAD.MOV.U32 R31, RZ, RZ, R64 ;  /* 0x000000ffff1f7224 */ /* 0x000fca00078e0040 */
[----:B------:R-:W-:Y:S02]  /*1ff00*/  SEL R31, R31, RZ, P0 ;  /* 0x000000ff1f1f7207 */ /* 0x000fe40000000000 */
[----:B------:R-:W-:-:S05]  /*1ff10*/  IADD3 R35, P0, PT, R30, R37, RZ ;  /* 0x000000251e237210 */ /* 0x000fca0007f1e0ff */
[----:B------:R-:W-:Y:S02]  /*1ff20*/  IMAD.MOV.U32 R68, RZ, RZ, R35 ;  /* 0x000000ffff447224 */ /* 0x000fe400078e0023 */
[----:B------:R-:W-:Y:S01]  /*1ff30*/  IMAD.X R34, R31, 0x1, R36, P0 ;  /* 0x000000011f227824 */ /* 0x000fe200000e0624 */
[----:B------:R-:W-:-:S13]  /*1ff40*/  ISETP.GE.AND P0, PT, R13, 0x2, PT ;  /* 0x000000020d00780c */ /* 0x000fda0003f06270 */
[----:B------:R-:W-:Y:S05]  /*1ff50*/  WARPSYNC.COLLECTIVE R81, `(.L_x_182) ;  /* 0x0000000051087348 */ /* 0x000fea0003c00000 */
[----:B------:R0:W1:Y:S02]  /*1ff60*/  SHFL.UP P2, R64, R68, R70, R83 ;  /* 0x0400004644407389 */ /* 0x0000640000040053 */
[----:B01----:R-:W-:Y:S05]  /*1ff70*/  ENDCOLLECTIVE ;  /* 0x000000000000791b */ /* 0x003fea0003800000 */
.L_x_182:
[----:B------:R-:W-:Y:S02]  /*1ff80*/  IMAD.MOV.U32 R68, RZ, RZ, R34 ;  /* 0x000000ffff447224 */ /* 0x000fe400078e0022 */
[----:B------:R-:W-:-:S07]  /*1ff90*/  IMAD.MOV.U32 R30, RZ, RZ, R64 ;  /* 0x000000ffff1e7224 */ /* 0x000fce00078e0040 */
[----:B------:R-:W-:Y:S05]  /*1ffa0*/  WARPSYNC.COLLECTIVE R81, `(.L_x_183) ;  /* 0x0000000051087348 */ /* 0x000fea0003c00000 */
[----:B------:R0:W1:Y:S02]  /*1ffb0*/  SHFL.UP P2, R64, R68, R70, R83 ;  /* 0x0400004644407389 */ /* 0x0000640000040053 */
[----:B01----:R-:W-:Y:S05]  /*1ffc0*/  ENDCOLLECTIVE ;  /* 0x000000000000791b */ /* 0x003fea0003800000 */
.L_x_183:
[----:B------:R-:W-:Y:S01]  /*1ffd0*/  SEL R30, R30, RZ, P0 ;  /* 0x000000ff1e1e7207 */ /* 0x000fe20000000000 */
[----:B------:R-:W-:-:S03]  /*1ffe0*/  IMAD.MOV.U32 R70, RZ, RZ, 0x4 ;  /* 0x00000004ff467424 */ /* 0x000fc600078e00ff */
[----:B------:R-:W-:Y:S01]  /*1fff0*/  IADD3 R33, P2, PT, R30, R35, RZ ;  /* 0x000000231e217210 */ /* 0x000fe20007f5e0ff */
[----:B------:R-:W-:-:S04]  /*20000*/  IMAD.MOV.U32 R31, RZ, RZ, R64 ;  /* 0x000000ffff1f7224 */ /* 0x000fc800078e0040 */
[----:B------:R-:W-:Y:S01]  /*20010*/  IMAD.MOV.U32 R68, RZ, RZ, R33 ;  /* 0x000000ffff447224 */ /* 0x000fe200078e0021 */
[----:B------:R-:W-:Y:S02]  /*20020*/  SEL R31, R31, RZ, P0 ;  /* 0x000000ff1f1f7207 */ /* 0x000fe40000000000 */
[----:B------:R-:W-:-:S03]  /*20030*/  ISETP.GE.AND P0, PT, R13, 0x4, PT ;  /* 0x000000040d00780c */ /* 0x000fc60003f06270 */
[----:B------:R-:W-:-:S10]  /*20040*/  IMAD.X R32, R31, 0x1, R34, P2 ;  /* 0x000000011f207824 */ /* 0x000fd400010e0622 */
[----:B------:R-:W-:Y:S05]  /*20050*/  WARPSYNC.COLLECTIVE R81, `(.L_x_184) ;  /* 0x0000000051087348 */ /* 0x000fea0003c00000 */
[----:B------:R0:W1:Y:S02]  /*20060*/  SHFL.UP P2, R64, R68, R70, R83 ;  /* 0x0400004644407389 */ /* 0x0000640000040053 */
[----:B01----:R-:W-:Y:S05]  /*20070*/  ENDCOLLECTIVE ;  /* 0x000000000000791b */ /* 0x003fea0003800000 */
.L_x_184:
[----:B------:R-:W-:Y:S02]  /*20080*/  IMAD.MOV.U32 R68, RZ, RZ, R32 ;  /* 0x000000ffff447224 */ /* 0x000fe400078e0020 */
[----:B------:R-:W-:-:S07]  /*20090*/  IMAD.MOV.U32 R30, RZ, RZ, R64 ;  /* 0x000000ffff1e7224 */ /* 0x000fce00078e0040 */
[----:B------:R-:W-:Y:S05]  /*200a0*/  WARPSYNC.COLLECTIVE R81, `(.L_x_185) ;  /* 0x0000000051087348 */ /* 0x000fea0003c00000 */
[----:B------:R0:W1:Y:S02]  /*200b0*/  SHFL.UP P2, R64, R68, R70, R83 ;  /* 0x0400004644407389 */ /* 0x0000640000040053 */
[----:B01----:R-:W-:Y:S05]  /*200c0*/  ENDCOLLECTIVE ;  /* 0x000000000000791b */ /* 0x003fea0003800000 */
.L_x_185:
        /* <DEDUP_REMOVED lines=11> */
.L_x_186:
[----:B------:R-:W-:Y:S02]  /*20180*/  IMAD.MOV.U32 R68, RZ, RZ, R34 ;  /* 0x000000ffff447224 */ /* 0x000fe400078e0022 */
[----:B------:R-:W-:-:S07]  /*20190*/  IMAD.MOV.U32 R30, RZ, RZ, R64 ;  /* 0x000000ffff1e7224 */ /* 0x000fce00078e0040 */
[----:B------:R-:W-:Y:S05]  /*201a0*/  WARPSYNC.COLLECTIVE R81, `(.L_x_187) ;  /* 0x0000000051087348 */ /* 0x000fea0003c00000 */
[----:B------:R0:W1:Y:S02]  /*201b0*/  SHFL.UP P2, R64, R68, R70, R83 ;  /* 0x0400004644407389 */ /* 0x0000640000040053 */
[----:B01----:R-:W-:Y:S05]  /*201c0*/  ENDCOLLECTIVE ;  /* 0x000000000000791b */ /* 0x003fea0003800000 */
.L_x_187:
[----:B------:R-:W-:Y:S01]  /*201d0*/  SEL R30, R30, RZ, P0 ;  /* 0x000000ff1e1e7207 */ /* 0x000fe20000000000 */
[----:B------:R-:W-:-:S03]  /*201e0*/  IMAD.MOV.U32 R70, RZ, RZ, 0x10 ;  /* 0x00000010ff467424 */ /* 0x000fc600078e00ff */
[----:B------:R-:W-:Y:S01]  /*201f0*/  IADD3 R33, P2, PT, R30, R35, RZ ;  /* 0x000000231e217210 */ /* 0x000fe20007f5e0ff */
[----:B------:R-:W-:-:S04]  /*20200*/  IMAD.MOV.U32 R31, RZ, RZ, R64 ;  /* 0x000000ffff1f7224 */ /* 0x000fc800078e0040 */
[----:B------:R-:W-:Y:S01]  /*20210*/  IMAD.MOV.U32 R68, RZ, RZ, R33 ;  /* 0x000000ffff447224 */ /* 0x000fe200078e0021 */
[----:B------:R-:W-:-:S05]  /*20220*/  SEL R31, R31, RZ, P0 ;  /* 0x000000ff1f1f7207 */ /* 0x000fca0000000000 */
[----:B------:R-:W-:-:S07]  /*20230*/  IMAD.X R32, R31, 0x1, R34, P2 ;  /* 0x000000011f207824 */ /* 0x000fce00010e0622 */
[----:B------:R-:W-:Y:S05]  /*20240*/  WARPSYNC.COLLECTIVE R81, `(.L_x_188) ;  /* 0x0000000051087348 */ /* 0x000fea0003c00000 */
[----:B------:R0:W1:Y:S02]  /*20250*/  SHFL.UP P2, R64, R68, R70, R83 ;  /* 0x0400004644407389 */ /* 0x0000640000040053 */
[----:B01----:R-:W-:Y:S05]  /*20260*/  ENDCOLLECTIVE ;  /* 0x000000000000791b */ /* 0x003fea0003800000 */
.L_x_188:
[----:B------:R-:W-:Y:S02]  /*20270*/  IMAD.MOV.U32 R68, RZ, RZ, R32 ;  /* 0x000000ffff447224 */ /* 0x000fe400078e0020 */
[----:B------:R-:W-:-:S07]  /*20280*/  IMAD.MOV.U32 R30, RZ, RZ, R64 ;  /* 0x000000ffff1e7224 */ /* 0x000fce00078e0040 */
[----:B------:R-:W-:Y:S05]  /*20290*/  WARPSYNC.COLLECTIVE R81, `(.L_x_189) ;  /* 0x0000000051087348 */ /* 0x000fea0003c00000 */
[----:B------:R0:W1:Y:S02]  /*202a0*/  SHFL.UP P2, R64, R68, R70, R83 ;  /* 0x0400004644407389 */ /* 0x0000640000040053 */
[----:B01----:R-:W-:Y:S05]  /*202b0*/  ENDCOLLECTIVE ;  /* 0x000000000000791b */ /* 0x003fea0003800000 */
.L_x_189:
[----:B------:R-:W-:Y:S01]  /*202c0*/  IMAD.MOV.U32 R31, RZ, RZ, R64 ;  /* 0x000000ffff1f7224 */ /* 0x000fe200078e0040 */
[----:B------:R-:W-:Y:S06]  /*202d0*/  BRA `(.L_x_190) ;  /* 0xfffffe9400647947 */ /* 0x000fec000383ffff */
.L_x_44:
[----:B------:R-:W-:Y:S02]  /*202e0*/  IMAD.MOV.U32 R81, RZ, RZ, -0x1 ;  /* 0xffffffffff517424 */ /* 0x000fe400078e00ff */
[----:B------:R-:W-:Y:S02]  /*202f0*/  IMAD.MOV.U32 R4, RZ, RZ, R25 ;  /* 0x000000ffff047224 */ /* 0x000fe400078e0019 */
[----:B01----:R-:W-:Y:S02]  /*20300*/  IMAD.MOV.U32 R5, RZ, RZ, RZ ;  /* 0x000000ffff057224 */ /* 0x003fe400078e00ff */
[----:B------:R-:W-:-:S07]  /*20310*/  IMAD.MOV.U32 R6, RZ, RZ, 0x1f ;  /* 0x0000001fff067424 */ /* 0x000fce00078e00ff */
[----:B--2---:R-:W-:Y:S05]  /*20320*/  WARPSYNC.COLLECTIVE R81, `(.L_x_191) ;  /* 0x0000000051087348 */ /* 0x004fea0003c00000 */
[----:B------:R0:W1:Y:S02]  /*20330*/  SHFL.IDX P2, R81, R4, R5, R6 ;  /* 0x0000000504517389 */ /* 0x0000640000040006 */
[----:B012---:R-:W-:Y:S05]  /*20340*/  ENDCOLLECTIVE ;  /* 0x000000000000791b */ /* 0x007fea0003800000 */
.L_x_191:
[----:B------:R-:W-:Y:S01]  /*20350*/  IMAD.MOV.U32 R7, RZ, RZ, R81 ;  /* 0x000000ffff077224 */ /* 0x000fe200078e0051 */
[----:B------:R-:W-:Y:S06]  /*20360*/  BRA `(.L_x_192) ;  /* 0xfffffecc00547947 */ /* 0x000fec000383ffff */
.L_x_45:
[----:B------:R-:W-:Y:S01]  /*20370*/  BSSY B1, `(.L_x_193) ;  /* 0x0000008000017945 */ /* 0x000fe20003800000 */
[----:B------:R-:W-:Y:S02]  /*20380*/  IMAD.MOV.U32 R4, RZ, RZ, R26 ;  /* 0x000000ffff047224 */ /* 0x000fe400078e001a */
[----:B------:R-:W-:Y:S02]  /*20390*/  IMAD.MOV.U32 R5, RZ, RZ, RZ ;  /* 0x000000ffff057224 */ /* 0x000fe400078e00ff */
[----:B------:R-:W-:Y:S02]  /*203a0*/  IMAD.MOV.U32 R6, RZ, RZ, 0x1f ;  /* 0x0000001fff067424 */ /* 0x000fe400078e00ff */
[----:B------:R-:W-:-:S07]  /*203b0*/  IMAD.MOV.U32 R81, RZ, RZ, -0x1 ;  /* 0xffffffffff517424 */ /* 0x000fce00078e00ff */
[----:B0-----:R-:W-:Y:S05]  /*203c0*/  WARPSYNC.COLLECTIVE R81, `(.L_x_194) ;  /* 0x0000000051087348 */ /* 0x001fea0003c00000 */
[----:B------:R1:W2:Y:S02]  /*203d0*/  SHFL.IDX P2, R81, R4, R5, R6 ;  /* 0x0000000504517389 */ /* 0x0002a40000040006 */
[----:B012---:R-:W-:Y:S05]  /*203e0*/  ENDCOLLECTIVE ;  /* 0x000000000000791b */ /* 0x007fea0003800000 */
.L_x_194:
[----:B------:R-:W-:Y:S05]  /*203f0*/  BSYNC B1 ;  /* 0x0000000000017941 */ /* 0x000fea0003800000 */
.L_x_193:
[----:B------:R-:W-:Y:S05]  /*20400*/  BRA `(.L_x_195) ;  /* 0xfffffed4001c7947 */ /* 0x000fea000383ffff */
.L_x_114:
[----:B------:R-:W-:Y:S02]  /*20410*/  IMAD.MOV.U32 R68, RZ, RZ, R77 ;  /* 0x000000ffff447224 */ /* 0x000fe400078e004d */
[----:B------:R-:W-:Y:S02]  /*20420*/  IMAD.MOV.U32 R70, RZ, RZ, 0x1 ;  /* 0x00000001ff467424 */ /* 0x000fe400078e00ff */
[----:B------:R-:W-:Y:S02]  /*20430*/  IMAD.MOV.U32 R83, RZ, RZ, RZ ;  /* 0x000000ffff537224 */ /* 0x000fe400078e00ff */
[----:B------:R-:W-:-:S07]  /*20440*/  IMAD.MOV.U32 R81, RZ, RZ, -0x1 ;  /* 0xffffffffff517424 */ /* 0x000fce00078e00ff */
[----:B-12---:R-:W-:Y:S05]  /*20450*/  WARPSYNC.COLLECTIVE R81, `(.L_x_196) ;  /* 0x0000000051087348 */ /* 0x006fea0003c00000 */
[----:B------:R0:W3:Y:S02]  /*20460*/  SHFL.UP P2, R64, R68, R70, R83 ;  /* 0x0400004644407389 */ /* 0x0000e40000040053 */
[----:B0123--:R-:W-:Y:S05]  /*20470*/  ENDCOLLECTIVE ;  /* 0x000000000000791b */ /* 0x00ffea0003800000 */
.L_x_196:
[----:B------:R-:W-:Y:S02]  /*20480*/  IMAD.MOV.U32 R68, RZ, RZ, R79 ;  /* 0x000000ffff447224 */ /* 0x000fe400078e004f */
[----:B------:R-:W-:-:S07]  /*20490*/  IMAD.MOV.U32 R14, RZ, RZ, R64 ;  /* 0x000000ffff0e7224 */ /* 0x000fce00078e0040 */
[----:B------:R-:W-:Y:S05]  /*204a0*/  WARPSYNC.COLLECTIVE R81, `(.L_x_197) ;  /* 0x0000000051087348 */ /* 0x000fea0003c00000 */
[----:B------:R0:W1:Y:S02]  /*204b0*/  SHFL.UP P2, R64, R68, R70, R83 ;  /* 0x0400004644407389 */ /* 0x0000640000040053 */
[----:B01----:R-:W-:Y:S05]  /*204c0*/  ENDCOLLECTIVE ;  /* 0x000000000000791b */ /* 0x003fea0003800000 */
.L_x_197:
[----:B------:R-:W-:Y:S01]  /*204d0*/  SEL R14, R14, RZ, P6 ;  /* 0x000000ff0e0e7207 */ /* 0x000fe20003000000 */
[----:B------:R-:W-:-:S03]  /*204e0*/  IMAD.MOV.U32 R70, RZ, RZ, 0x2 ;  /* 0x00000002ff467424 */ /* 0x000fc600078e00ff */
[----:B------:R-:W-:Y:S02]  /*204f0*/  IADD3 R67, P2, PT, R14, R77, RZ ;  /* 0x0000004d0e437210 */ /* 0x000fe40007f5e0ff */
[----:B------:R-:W-:-:S03]  /*20500*/  SEL R64, R64, RZ, P6 ;  /* 0x000000ff40407207 */ /* 0x000fc60003000000 */
[----:B------:R-:W-:Y:S02]  /*20510*/  IMAD.MOV.U32 R68, RZ, RZ, R67 ;  /* 0x000000ffff447224 */ /* 0x000fe400078e0043 */
[----:B------:R-:W-:-:S07]  /*20520*/  IMAD.X R75, R64, 0x1, R79, P2 ;  /* 0x00000001404b7824 */ /* 0x000fce00010e064f */
[----:B------:R-:W-:Y:S05]  /*20530*/  WARPSYNC.COLLECTIVE R81, `(.L_x_198) ;  /* 0x0000000051087348 */ /* 0x000fea0003c00000 */
[----:B------:R0:W1:Y:S02]  /*20540*/  SHFL.UP P2, R64, R68, R70, R83 ;  /* 0x0400004644407389 */ /* 0x0000640000040053 */
[----:B01----:R-:W-:Y:S05]  /*20550*/  ENDCOLLECTIVE ;  /* 0x000000000000791b */ /* 0x003fea0003800000 */
.L_x_198:
[----:B------:R-:W-:Y:S02]  /*20560*/  IMAD.MOV.U32 R68, RZ, RZ, R75 ;  /* 0x000000ffff447224 */ /* 0x000fe400078e004b */
[----:B------:R-:W-:-:S07]  /*20570*/  IMAD.MOV.U32 R14, RZ, RZ, R64 ;  /* 0x000000ffff0e7224 */ /* 0x000fce00078e0040 */
[----:B------:R-:W-:Y:S05]  /*20580*/  WARPSYNC.COLLECTIVE R81, `(.L_x_199) ;  /* 0x0000000051087348 */ /* 0x000fea0003c00000 */
[----:B------:R0:W1:Y:S02]  /*20590*/  SHFL.UP P2, R64, R68, R70, R83 ;  /* 0x0400004644407389 */ /* 0x0000640000040053 */
[----:B01----:R-:W-:Y:S05]  /*205a0*/  ENDCOLLECTIVE ;  /* 0x000000000000791b */ /* 0x003fea0003800000 */
.L_x_199:
        /* <DEDUP_REMOVED lines=9> */
.L_x_200:
[----:B------:R-:W-:Y:S02]  /*20640*/  IMAD.MOV.U32 R68, RZ, RZ, R73 ;  /* 0x000000ffff447224 */ /* 0x000fe400078e0049 */
[----:B------:R-:W-:-:S07]  /*20650*/  IMAD.MOV.U32 R14, RZ, RZ, R64 ;  /* 0x000000ffff0e7224 */ /* 0x000fce00078e0040 */
[----:B------:R-:W-:Y:S05]  /*20660*/  WARPSYNC.COLLECTIVE R81, `(.L_x_201) ;  /* 0x0000000051087348 */ /* 0x000fea0003c00000 */
[----:B------:R0:W1:Y:S02]  /*20670*/  SHFL.UP P2, R64, R68, R70, R83 ;  /* 0x0400004644407389 */ /* 0x0000640000040053 */
[----:B01----:R-:W-:Y:S05]  /*20680*/  ENDCOLLECTIVE ;  /* 0x000000000000791b */ /* 0x003fea0003800000 */
.L_x_201:
        /* <DEDUP_REMOVED lines=9> */
.L_x_202:
[----:B------:R-:W-:Y:S02]  /*20720*/  IMAD.MOV.U32 R68, RZ, RZ, R69 ;  /* 0x000000ffff447224 */ /* 0x000fe400078e0045 */
[----:B------:R-:W-:-:S07]  /*20730*/  IMAD.MOV.U32 R14, RZ, RZ, R64 ;  /* 0x000000ffff0e7224 */ /* 0x000fce00078e0040 */
[----:B------:R-:W-:Y:S05]  /*20740*/  WARPSYNC.COLLECTIVE R81, `(.L_x_203) ;  /* 0x0000000051087348 */ /* 0x000fea0003c00000 */
[----:B------:R0:W1:Y:S02]  /*20750*/  SHFL.UP P2, R64, R68, R70, R83 ;  /* 0x0400004644407389 */ /* 0x0000640000040053 */
[----:B01----:R-:W-:Y:S05]  /*20760*/  ENDCOLLECTIVE ;  /* 0x000000000000791b */ /* 0x003fea0003800000 */
.L_x_203:
        /* <DEDUP_REMOVED lines=9> */
.L_x_204:
[----:B------:R-:W-:Y:S02]  /*20800*/  IMAD.MOV.U32 R68, RZ, RZ, R66 ;  /* 0x000000ffff447224 */ /* 0x000fe400078e0042 */
[----:B------:R-:W-:-:S07]  /*20810*/  IMAD.MOV.U32 R14, RZ, RZ, R64 ;  /* 0x000000ffff0e7224 */ /* 0x000fce00078e0040 */
[----:B------:R-:W-:Y:S05]  /*20820*/  WARPSYNC.COLLECTIVE R81, `(.L_x_205) ;  /* 0x0000000051087348 */ /* 0x000fea0003c00000 */
[----:B------:R0:W1:Y:S02]  /*20830*/  SHFL.UP P2, R64, R68, R70, R83 ;  /* 0x0400004644407389 */ /* 0x0000640000040053 */
[----:B01----:R-:W-:Y:S05]  /*20840*/  ENDCOLLECTIVE ;  /* 0x000000000000791b */ /* 0x003fea0003800000 */
.L_x_205:
[----:B------:R-:W-:Y:S05]  /*20850*/  BRA `(.L_x_206) ;  /* 0xffffff6400b47947 */ /* 0x000fea000383ffff */
.L_x_120:
[----:B------:R-:W-:Y:S02]  /*20860*/  IMAD.MOV.U32 R81, RZ, RZ, -0x1 ;  /* 0xffffffffff517424 */ /* 0x000fe400078e00ff */
[----:B------:R-:W-:Y:S02]  /*20870*/  IMAD.MOV.U32 R4, RZ, RZ, R61 ;  /* 0x000000ffff047224 */ /* 0x000fe400078e003d */
[----:B------:R-:W-:Y:S02]  /*20880*/  IMAD.MOV.U32 R5, RZ, RZ, RZ ;  /* 0x000000ffff057224 */ /* 0x000fe400078e00ff */
[----:B------:R-:W-:-:S07]  /*20890*/  IMAD.MOV.U32 R6, RZ, RZ, 0x1f ;  /* 0x0000001fff067424 */ /* 0x000fce00078e00ff */
[----:B012---:R-:W-:Y:S05]  /*208a0*/  WARPSYNC.COLLECTIVE R81, `(.L_x_207) ;  /* 0x0000000051087348 */ /* 0x007fea0003c00000 */
[----:B------:R3:W4:Y:S02]  /*208b0*/  SHFL.IDX P2, R81, R4, R5, R6 ;  /* 0x0000000504517389 */ /* 0x0007240000040006 */
[----:B01234-:R-:W-:Y:S05]  /*208c0*/  ENDCOLLECTIVE ;  /* 0x000000000000791b */ /* 0x01ffea0003800000 */
.L_x_207:
[----:B------:R-:W-:Y:S01]  /*208d0*/  IMAD.MOV.U32 R7, RZ, RZ, R81 ;  /* 0x000000ffff077224 */ /* 0x000fe200078e0051 */
[----:B------:R-:W-:Y:S06]  /*208e0*/  BRA `(.L_x_208) ;  /* 0xffffffa000547947 */ /* 0x000fec000383ffff */
.L_x_121:
[----:B------:R-:W-:Y:S01]  /*208f0*/  BSSY B1, `(.L_x_209) ;  /* 0x0000008000017945 */ /* 0x000fe20003800000 */
[----:B------:R-:W-:Y:S02]  /*20900*/  IMAD.MOV.U32 R4, RZ, RZ, R60 ;  /* 0x000000ffff047224 */ /* 0x000fe400078e003c */
[----:B------:R-:W-:Y:S02]  /*20910*/  IMAD.MOV.U32 R5, RZ, RZ, RZ ;  /* 0x000000ffff057224 */ /* 0x000fe400078e00ff */
[----:B0-----:R-:W-:Y:S02]  /*20920*/  IMAD.MOV.U32 R6, RZ, RZ, 0x1f ;  /* 0x0000001fff067424 */ /* 0x001fe400078e00ff */
[----:B------:R-:W-:-:S07]  /*20930*/  IMAD.MOV.U32 R81, RZ, RZ, -0x1 ;  /* 0xffffffffff517424 */ /* 0x000fce00078e00ff */
[----:B------:R-:W-:Y:S05]  /*20940*/  WARPSYNC.COLLECTIVE R81, `(.L_x_210) ;  /* 0x0000000051087348 */ /* 0x000fea0003c00000 */
[----:B------:R0:W1:Y:S02]  /*20950*/  SHFL.IDX P2, R81, R4, R5, R6 ;  /* 0x0000000504517389 */ /* 0x0000640000040006 */
[----:B01----:R-:W-:Y:S05]  /*20960*/  ENDCOLLECTIVE ;  /* 0x000000000000791b */ /* 0x003fea0003800000 */
.L_x_210:
[----:B------:R-:W-:Y:S05]  /*20970*/  BSYNC B1 ;  /* 0x0000000000017941 */ /* 0x000fea0003800000 */
.L_x_209:
[----:B------:R-:W-:Y:S05]  /*20980*/  BRA `(.L_x_211) ;  /* 0xffffffa800187947 */ /* 0x000fea000383ffff */
.L_x_212:
[----:B------:R-:W-:-:S00]  /*20990*/  BRA `(.L_x_212) ;  /* 0xfffffffc00fc7947 */ /* 0x000fc0000383ffff */
[----:B------:R-:W-:-:S00]  /*209a0*/  NOP ;  /* 0x0000000000007918 */ /* 0x000fc00000000000 */
        /* <DEDUP_REMOVED lines=13> */
.L_x_1400:


//--------------------- .text._ZN3cub18CUB_300001_SM_10006detail14segmented_sort30DeviceSegmentedSortKernelSmallILNS0_9SortOrderE0ENS2_10policy_hubIjNS0_8NullTypeEE9Policy860EjS6_PmS9_lEEvjjjPKjSB_PKT1_PSC_PKT2_PSG_T3_T4_ --------------------------
	.section	.text._ZN3cub18CUB_300001_SM_10006detail14segmented_sort30DeviceSegmentedSortKernelSmallILNS0_9SortOrderE0ENS2_10policy_hubIjNS0_8NullTypeEE9Policy860EjS6_PmS9_lEEvjjjPKjSB_PKT1_PSC_PKT2_PSG_T3_T4_,"ax",@progbits
	.align	128
        .global         _ZN3cub18CUB_300001_SM_10006detail14segmented_sort30DeviceSegmentedSortKernelSmallILNS0_9SortOrderE0ENS2_10policy_hubIjNS0_8NullTypeEE9Policy860EjS6_PmS9_lEEvjjjPKjSB_PKT1_PSC_PKT2_PSG_T3_T4_
        .type           _ZN3cub18CUB_300001_SM_10006detail14segmented_sort30DeviceSegmentedSortKernelSmallILNS0_9SortOrderE0ENS2_10policy_hubIjNS0_8NullTypeEE9Policy860EjS6_PmS9_lEEvjjjPKjSB_PKT1_PSC_PKT2_PSG_T3_T4_,@function
        .size           _ZN3cub18CUB_300001_SM_10006detail14segmented_sort30DeviceSegmentedSortKernelSmallILNS0_9SortOrderE0ENS2_10policy_hubIjNS0_8NullTypeEE9Policy860EjS6_PmS9_lEEvjjjPKjSB_PKT1_PSC_PKT2_PSG_T3_T4_,(.L_x_1401 - _ZN3cub18CUB_300001_SM_10006detail14segmented_sort30DeviceSegmentedSortKernelSmallILNS0_9SortOrderE0ENS2_10policy_hubIjNS0_8NullTypeEE9Policy860EjS6_PmS9_lEEvjjjPKjSB_PKT1_PSC_PKT2_PSG_T3_T4_)
        .other          _ZN3cub18CUB_300001_SM_10006detail14segmented_sort30DeviceSegmentedSortKernelSmallILNS0_9SortOrderE0ENS2_10policy_hubIjNS0_8NullTypeEE9Policy860EjS6_PmS9_lEEvjjjPKjSB_PKT1_PSC_PKT2_PSG_T3_T4_,@"STO_CUDA_ENTRY STV_DEFAULT"
_ZN3cub18CUB_300001_SM_10006detail14segmented_sort30DeviceSegmentedSortKernelSmallILNS0_9SortOrderE0ENS2_10policy_hubIjNS0_8NullTypeEE9Policy860EjS6_PmS9_lEEvjjjPKjSB_PKT1_PSC_PKT2_PSG_T3_T4_:
.text._ZN3cub18CUB_300001_SM_10006detail14segmented_sort30DeviceSegmentedSortKernelSmallILNS0_9SortOrderE0ENS2_10policy_hubIjNS0_8NullTypeEE9Policy860EjS6_PmS9_lEEvjjjPKjSB_PKT1_PSC_PKT2_PSG_T3_T4_:
[----:B------:R-:W-:Y:S08]  /*0000*/  LDC R1, c[0x0][0x37c] ;  /* 0x0000df00ff017b82 */ /* 0x000ff00000000800 */
[----:B------:R-:W0:Y:S01]  /*0010*/  S2UR UR4, SR_CTAID.X ;  /* 0x00000000000479c3 */ /* 0x000e220000002500 */
[----:B------:R-:W0:Y:S01]  /*0020*/  LDCU UR5, c[0x0][0x388] ;  /* 0x00007100ff0577ac */ /* 0x000e220008000800 */
[----:B------:R-:W1:Y:S01]  /*0030*/  S2R R5, SR_TID.X ;  /* 0x0000000000057919 */ /* 0x000e620000002100 */
[----:B------:R-:W2:Y:S01]  /*0040*/  LDCU.64 UR6, c[0x0][0x358] ;  /* 0x00006b00ff0677ac */ /* 0x000ea20008000a00 */
[----:B0-----:R-:W-:-:S09]  /*0050*/  UISETP.GE.U32.AND UP0, UPT, UR4, UR5, UPT ;  /* 0x000000050400728c */ /* 0x001fd2000bf06070 */
[----:B--2---:R-:W-:Y:S05]  /*0060*/  BRA.U UP0, `(.L_x_213) ;  /* 0x00000015005c7547 */ /* 0x004fea000b800000 */
[----:B------:R-:W0:Y:S01]  /*0070*/  LDCU UR5, c[0x0][0x384] ;  /* 0x00007080ff0577ac */ /* 0x000e220008000800 */
[----:B-1----:R-:W-:Y:S01]  /*0080*/  SHF.R.U32.HI R6, RZ, 0x4, R5 ;  /* 0x00000004ff067819 */ /* 0x002fe20000011605 */
[----:B------:R-:W-:-:S06]  /*0090*/  USHF.L.U32 UR4, UR4, 0x4, URZ ;  /* 0x0000000404047899 */ /* 0x000fcc00080006ff */
[----:B------:R-:W-:-:S04]  /*00a0*/  LOP3.LUT R5, R6, UR4, RZ, 0xfc, !PT ;  /* 0x0000000406057c12 */ /* 0x000fc8000f8efcff */
[----:B0-----:R-:W-:-:S13]  /*00b0*/  ISETP.GE.U32.AND P0, PT, R5, UR5, PT ;  /* 0x0000000505007c0c */ /* 0x001fda000bf06070 */
[----:B------:R-:W-:Y:S05]  /*00c0*/  @P0 EXIT ;  /* 0x000000000000094d */ /* 0x000fea0003800000 */
[----:B------:R-:W0:Y:S08]  /*00d0*/  LDC.64 R2, c[0x0][0x398] ;  /* 0x0000e600ff027b82 */ /* 0x000e300000000a00 */
[----:B------:R-:W1:Y:S08]  /*00e0*/  LDC.64 R10, c[0x0][0x3c0] ;  /* 0x0000f000ff0a7b82 */ /* 0x000e700000000a00 */
[----:B------:R-:W2:Y:S01]  /*00f0*/  LDC.64 R16, c[0x0][0x3c8] ;  /* 0x0000f200ff107b82 */ /* 0x000ea20000000a00 */
[----:B0-----:R-:W-:Y:S01]  /*0100*/  IMAD.WIDE.U32 R2, R5, 0x4, R2 ;  /* 0x0000000405027825 */ /* 0x001fe200078e0002 */
[----:B------:R-:W0:Y:S06]  /*0110*/  S2R R0, SR_LANEID ;  /* 0x0000000000007919 */ /* 0x000e2c0000000000 */
[----:B------:R-:W3:Y:S01]  /*0120*/  LDC.64 R12, c[0x0][0x3a0] ;  /* 0x0000e800ff0c7b82 */ /* 0x000ee20000000a00 */
[----:B------:R-:W1:Y:S07]  /*0130*/  LDG.E R3, desc[UR6][R2.64] ;  /* 0x0000000602037981 */ /* 0x000e6e000c1e1900 */
[----:B------:R-:W4:Y:S01]  /*0140*/  LDC.64 R14, c[0x0][0x3a8] ;  /* 0x0000ea00ff0e7b82 */ /* 0x000f220000000a00 */
[----:B-1----:R-:W-:-:S04]  /*0150*/  IMAD.WIDE.U32 R10, R3, 0x8, R10 ;  /* 0x00000008030a7825 */ /* 0x002fc800078e000a */
[----:B--2---:R-:W-:Y:S02]  /*0160*/  IMAD.WIDE.U32 R16, R3, 0x8, R16 ;  /* 0x0000000803107825 */ /* 0x004fe400078e0010 */
[----:B------:R-:W2:Y:S04]  /*0170*/  LDG.E.64 R10, desc[UR6][R10.64] ;  /* 0x000000060a0a7981 */ /* 0x000ea8000c1e1b00 */
[----:B------:R-:W5:Y:S01]  /*0180*/  LDG.E R5, desc[UR6][R16.64] ;  /* 0x0000000610057981 */ /* 0x000f62000c1e1900 */
[----:B------:R-:W-:Y:S01]  /*0190*/  IMAD.MOV.U32 R19, RZ, RZ, 0xffff ;  /* 0x0000ffffff137424 */ /* 0x000fe200078e00ff */
[----:B0-----:R-:W-:-:S04]  /*01a0*/  LOP3.LUT R4, R0, 0xfffffff0, RZ, 0xc0, !PT ;  /* 0xfffffff000047812 */ /* 0x001fc800078ec0ff */
[----:B------:R-:W-:Y:S01]  /*01b0*/  SHF.L.U32 R4, R19, R4, RZ ;  /* 0x0000000413047219 */ /* 0x000fe200000006ff */
[C---:B--2---:R-:W-:Y:S01]  /*01c0*/  IMAD.SHL.U32 R7, R10.reuse, 0x4, RZ ;  /* 0x000000040a077824 */ /* 0x044fe200078e00ff */
[----:B------:R-:W-:Y:S02]  /*01d0*/  SHF.L.U64.HI R18, R10, 0x2, R11 ;  /* 0x000000020a127819 */ /* 0x000fe4000001020b */
[----:B------:R-:W-:Y:S01]  /*01e0*/  LOP3.LUT R11, R0, 0xf, RZ, 0xc0, !PT ;  /* 0x0000000f000b7812 */ /* 0x000fe200078ec0ff */
[----:B-----5:R-:W-:Y:S01]  /*01f0*/  IMAD.IADD R5, R5, 0x1, -R10 ;  /* 0x0000000105057824 */ /* 0x020fe200078e0a0a */
[C---:B---3--:R-:W-:Y:S02]  /*0200*/  IADD3 R8, P1, PT, R7.reuse, R12, RZ ;  /* 0x0000000c07087210 */ /* 0x048fe40007f3e0ff */
[----:B----4-:R-:W-:Y:S02]  /*0210*/  IADD3 R2, P2, PT, R7, R14, RZ ;  /* 0x0000000e07027210 */ /* 0x010fe40007f5e0ff */
[----:B------:R-:W-:Y:S01]  /*0220*/  ISETP.GT.AND P0, PT, R5, 0x2, PT ;  /* 0x000000020500780c */ /* 0x000fe20003f04270 */
[----:B------:R-:W-:-:S02]  /*0230*/  IMAD.X R9, R18, 0x1, R13, P1 ;  /* 0x0000000112097824 */ /* 0x000fc400008e060d */
[----:B------:R-:W-:-:S10]  /*0240*/  IMAD.X R3, R18, 0x1, R15, P2 ;  /* 0x0000000112037824 */ /* 0x000fd400010e060f */
[----:B------:R-:W-:Y:S05]  /*0250*/  @P0 BRA `(.L_x_214) ;  /* 0x0000000000600947 */ /* 0x000fea0003800000 */
[----:B------:R-:W-:-:S13]  /*0260*/  ISETP.NE.AND P0, PT, R5, 0x2, PT ;  /* 0x000000020500780c */ /* 0x000fda0003f05270 */
[----:B------:R-:W-:Y:S05]  /*0270*/  @!P0 BRA `(.L_x_215) ;  /* 0x00000000002c8947 */ /* 0x000fea0003800000 */
[----:B------:R-:W-:Y:S02]  /*0280*/  ISETP.NE.U32.AND P0, PT, R5, 0x1, PT ;  /* 0x000000010500780c */ /* 0x000fe40003f05070 */
[----:B------:R-:W-:-:S04]  /*0290*/  SHF.R.S32.HI R5, RZ, 0x1f, R5 ;  /* 0x0000001fff057819 */ /* 0x000fc80000011405 */
[----:B------:R-:W-:-:S13]  /*02a0*/  ISETP.NE.AND.EX P0, PT, R5, RZ, PT, P0 ;  /* 0x000000ff0500720c */ /* 0x000fda0003f05300 */
[----:B------:R-:W-:Y:S05]  /*02b0*/  @P0 EXIT ;  /* 0x000000000000094d */ /* 0x000fea0003800000 */
[----:B------:R-:W-:Y:S02]  /*02c0*/  ISETP.EQ.U32.AND P1, PT, R12, R14, PT ;  /* 0x0000000e0c00720c */ /* 0x000fe40003f22070 */
[----:B------:R-:W-:-:S04]  /*02d0*/  ISETP.NE.AND P0, PT, R11, RZ, PT ;  /* 0x000000ff0b00720c */ /* 0x000fc80003f05270 */
[----:B------:R-:W-:-:S13]  /*02e0*/  ISETP.EQ.OR.EX P0, PT, R13, R15, P0, P1 ;  /* 0x0000000f0d00720c */ /* 0x000fda0000702710 */
[----:B------:R-:W-:Y:S05]  /*02f0*/  @P0 EXIT ;  /* 0x000000000000094d */ /* 0x000fea0003800000 */
[----:B------:R-:W2:Y:S04]  /*0300*/  LDG.E.CONSTANT R9, desc[UR6][R8.64] ;  /* 0x0000000608097981 */ /* 0x000ea8000c1e9900 */
[----:B--2---:R-:W-:Y:S01]  /*0310*/  STG.E desc[UR6][R2.64], R9 ;  /* 0x0000000902007986 */ /* 0x004fe2000c101906 */
[----:B------:R-:W-:Y:S05]  /*0320*/  EXIT ;  /* 0x000000000000794d */ /* 0x000fea0003800000 */
.L_x_215:
        /* <DEDUP_REMOVED lines=11> */
.L_x_214:
[C---:B------:R-:W-:Y:S01]  /*03e0*/  LOP3.LUT R10, R11.reuse, 0x10, RZ, 0xfc, !PT ;  /* 0x000000100b0a7812 */ /* 0x040fe200078efcff */
[----:B------:R-:W-:Y:S01]  /*03f0*/  IMAD.MOV.U32 R7, RZ, RZ, -0x1 ;  /* 0xffffffffff077424 */ /* 0x000fe200078e00ff */
[C---:B------:R-:W-:Y:S01]  /*0400*/  LOP3.LUT R12, R11.reuse, 0x20, RZ, 0xfc, !PT ;  /* 0x000000200b0c7812 */ /* 0x040fe200078efcff */
        /* <DEDUP_REMOVED lines=9> */
[-C--:B------:R-:W-:Y:S02]  /*04a0*/  ISETP.GE.U32.AND P0, PT, R11, R5.reuse, PT ;  /* 0x000000050b00720c */ /* 0x080fe40003f06070 */
[-C--:B------:R-:W-:Y:S01]  /*04b0*/  ISETP.GE.U32.AND P3, PT, R10, R5.reuse, PT ;  /* 0x000000050a00720c */ /* 0x080fe20003f66070 */
[----:B------:R-:W-:Y:S01]  /*04c0*/  IMAD.MOV.U32 R10, RZ, RZ, -0x1 ;  /* 0xffffffffff0a7424 */ /* 0x000fe200078e00ff */
[-C--:B------:R-:W-:Y:S01]  /*04d0*/  ISETP.GE.U32.AND P4, PT, R12, R5.reuse, PT ;  /* 0x000000050c00720c */ /* 0x080fe20003f86070 */
[----:B------:R-:W-:Y:S01]  /*04e0*/  IMAD.MOV.U32 R12, RZ, RZ, -0x1 ;  /* 0xffffffffff0c7424 */ /* 0x000fe200078e00ff */
[-C--:B------:R-:W-:Y:S01]  /*04f0*/  ISETP.GE.U32.AND P5, PT, R14, R5.reuse, PT ;  /* 0x000000050e00720c */ /* 0x080fe20003fa6070 */
[----:B------:R-:W-:Y:S01]  /*0500*/  IMAD.MOV.U32 R14, RZ, RZ, -0x1 ;  /* 0xffffffffff0e7424 */ /* 0x000fe200078e00ff */
[----:B------:R-:W-:Y:S01]  /*0510*/  ISETP.GE.U32.AND P6, PT, R16, R5, PT ;  /* 0x000000051000720c */ /* 0x000fe20003fc6070 */
[----:B------:R-:W-:Y:S01]  /*0520*/  IMAD.MOV.U32 R16, RZ, RZ, -0x1 ;  /* 0xffffffffff107424 */ /* 0x000fe200078e00ff */
[----:B------:R-:W2:Y:S04]  /*0530*/  @!P1 LDG.E.CONSTANT R10, desc[UR6][R8.64+0x40] ;  /* 0x00004006080a9981 */ /* 0x000ea8000c1e9900 */
[----:B------:R-:W3:Y:S04]  /*0540*/  @!P0 LDG.E.CONSTANT R7, desc[UR6][R8.64] ;  /* 0x0000000608078981 */ /* 0x000ee8000c1e9900 */
[----:B------:R-:W4:Y:S04]  /*0550*/  @!P2 LDG.E.CONSTANT R12, desc[UR6][R8.64+0x80] ;  /* 0x00008006080ca981 */ /* 0x000f28000c1e9900 */
[----:B------:R-:W5:Y:S04]  /*0560*/  @!P3 LDG.E.CONSTANT R13, desc[UR6][R8.64+0xc0] ;  /* 0x0000c006080db981 */ /* 0x000f68000c1e9900 */
[----:B------:R-:W5:Y:S04]  /*0570*/  @!P4 LDG.E.CONSTANT R14, desc[UR6][R8.64+0x100] ;  /* 0x00010006080ec981 */ /* 0x000f68000c1e9900 */
[----:B------:R-:W5:Y:S04]  /*0580*/  @!P5 LDG.E.CONSTANT R15, desc[UR6][R8.64+0x140] ;  /* 0x00014006080fd981 */ /* 0x000f68000c1e9900 */
[----:B------:R-:W5:Y:S01]  /*0590*/  @!P6 LDG.E.CONSTANT R16, desc[UR6][R8.64+0x180] ;  /* 0x000180060810e981 */ /* 0x000f62000c1e9900 */
[----:B------:R-:W0:Y:S01]  /*05a0*/  S2R R18, SR_CgaCtaId ;  /* 0x0000000000127919 */ /* 0x000e220000008800 */
[----:B------:R-:W-:Y:S01]  /*05b0*/  MOV R17, 0x400 ;  /* 0x0000040000117802 */ /* 0x000fe20000000f00 */
[----:B------:R-:W1:Y:S01]  /*05c0*/  REDUX.OR UR4, R4 ;  /* 0x00000000040473c4 */ /* 0x000e620000004000 */
[----:B------:R-:W-:-:S02]  /*05d0*/  VOTEU.ANY UR5, UPT, PT ;  /* 0x0000000000057886 */ /* 0x000fc400038e0100 */
[----:B0-----:R-:W-:-:S05]  /*05e0*/  LEA R17, R18, R17, 0x18 ;  /* 0x0000001112117211 */ /* 0x001fca00078ec0ff */
[----:B------:R-:W-:Y:S02]  /*05f0*/  IMAD R6, R6, 0x1c4, R17 ;  /* 0x000001c406067824 */ /* 0x000fe400078e0211 */
[----:B------:R-:W0:Y:S02]  /*0600*/  MATCH.ANY R17, R4 ;  /* 0x00000000041173a1 */ /* 0x000e2400000e8000 */
[----:B------:R-:W-:Y:S01]  /*0610*/  IMAD R18, R11, 0x4, R6 ;  /* 0x000000040b127824 */ /* 0x000fe200078e0206 */
[----:B0-----:R-:W-:-:S04]  /*0620*/  LOP3.LUT P0, RZ, R4, UR5, R17, 0x40, !PT ;  /* 0x0000000504ff7c12 */ /* 0x001fc8000f804011 */
[----:B--2---:R0:W-:Y:S04]  /*0630*/  STS [R18+0x40], R10 ;  /* 0x0000400a12007388 */ /* 0x0041e80000000800 */
[----:B---3--:R0:W-:Y:S04]  /*0640*/  STS [R18], R7 ;  /* 0x0000000712007388 */ /* 0x0081e80000000800 */
[----:B----4-:R0:W-:Y:S04]  /*0650*/  STS [R18+0x80], R12 ;  /* 0x0000800c12007388 */ /* 0x0101e80000000800 */
[----:B-----5:R0:W-:Y:S04]  /*0660*/  STS [R18+0xc0], R13 ;  /* 0x0000c00d12007388 */ /* 0x0201e80000000800 */
[----:B------:R0:W-:Y:S04]  /*0670*/  STS [R18+0x100], R14 ;  /* 0x0001000e12007388 */ /* 0x0001e80000000800 */
[----:B------:R0:W-:Y:S04]  /*0680*/  STS [R18+0x140], R15 ;  /* 0x0001400f12007388 */ /* 0x0001e80000000800 */
[----:B------:R0:W-:Y:S01]  /*0690*/  STS [R18+0x180], R16 ;  /* 0x0001801012007388 */ /* 0x0001e20000000800 */
[----:B-1----:R-:W-:Y:S05]  /*06a0*/  @!P0 BRA.DIV UR4, `(.L_x_216) ;  /* 0x0000002a04408947 */ /* 0x002fea000b800000 */
[C---:B0-----:R-:W-:Y:S01]  /*06b0*/  IMAD R7, R11.reuse, 0x18, R18 ;  /* 0x000000180b077824 */ /* 0x041fe200078e0212 */
[----:B------:R-:W-:Y:S01]  /*06c0*/  NOP ;  /* 0x0000000000007918 */ /* 0x000fe20000000000 */
[----:B------:R-:W-:-:S03]  /*06d0*/  IMAD R8, R11, 0x7, RZ ;  /* 0x000000070b087824 */ /* 0x000fc600078e02ff */
[----:B------:R0:W1:Y:S01]  /*06e0*/  LDS R13, [R7] ;  /* 0x00000000070d7984 */ /* 0x0000620000000800 */
[----:B------:R-:W-:-:S03]  /*06f0*/  VIADD R10, R8, 0x1 ;  /* 0x00000001080a7836 */ /* 0x000fc60000000000 */
[----:B------:R0:W2:Y:S01]  /*0700*/  LDS R24, [R7+0x4] ;  /* 0x0000040007187984 */ /* 0x0000a20000000800 */
[C---:B------:R-:W-:Y:S02]  /*0710*/  VIADD R12, R8.reuse, 0x2 ;  /* 0x00000002080c7836 */ /* 0x040fe40000000000 */
[C---:B------:R-:W-:Y:S01]  /*0720*/  VIADD R14, R8.reuse, 0x3 ;  /* 0x00000003080e7836 */ /* 0x040fe20000000000 */
[----:B------:R0:W3:Y:S01]  /*0730*/  LDS R15, [R7+0x8] ;  /* 0x00000800070f7984 */ /* 0x0000e20000000800 */
[C---:B------:R-:W-:Y:S02]  /*0740*/  VIADD R16, R8.reuse, 0x4 ;  /* 0x0000000408107836 */ /* 0x040fe40000000000 */
[C---:B------:R-:W-:Y:S01]  /*0750*/  VIADD R18, R8.reuse, 0x5 ;  /* 0x0000000508127836 */ /* 0x040fe20000000000 */
[----:B------:R0:W4:Y:S01]  /*0760*/  LDS R26, [R7+0xc] ;  /* 0x00000c00071a7984 */ /* 0x0001220000000800 */
[----:B------:R-:W-:-:S03]  /*0770*/  VIADD R20, R8, 0x6 ;  /* 0x0000000608147836 */ /* 0x000fc60000000000 */
[----:B------:R0:W0:Y:S04]  /*0780*/  LDS R28, [R7+0x10] ;  /* 0x00001000071c7984 */ /* 0x0000280000000800 */
[----:B------:R0:W0:Y:S04]  /*0790*/  LDS R17, [R7+0x14] ;  /* 0x0000140007117984 */ /* 0x0000280000000800 */
[----:B------:R0:W0:Y:S01]  /*07a0*/  LDS R22, [R7+0x18] ;  /* 0x0000180007167984 */ /* 0x0000220000000800 */
[----:B------:R-:W-:Y:S01]  /*07b0*/  NOP ;  /* 0x0000000000007918 */ /* 0x000fe20000000000 */
.L_x_239:
        /* <DEDUP_REMOVED lines=8> */
[----:B--2---:R-:W-:Y:S02]  /*0840*/  SEL R24, R24, 0xffffffff, !P0 ;  /* 0xffffffff18187807 */ /* 0x004fe40004000000 */
[----:B---3--:R-:W-:Y:S02]  /*0850*/  SEL R15, R15, 0xffffffff, !P1 ;  /* 0xffffffff0f0f7807 */ /* 0x008fe40004800000 */
[----:B----4-:R-:W-:Y:S02]  /*0860*/  SEL R26, R26, 0xffffffff, !P2 ;  /* 0xffffffff1a1a7807 */ /* 0x010fe40005000000 */
[----:B0-----:R-:W-:Y:S02]  /*0870*/  SEL R28, R28, 0xffffffff, !P3 ;  /* 0xffffffff1c1c7807 */ /* 0x001fe40005800000 */
[----:B------:R-:W-:-:S02]  /*0880*/  SEL R17, R17, 0xffffffff, !P4 ;  /* 0xffffffff11117807 */ /* 0x000fc40006000000 */
[----:B------:R-:W-:Y:S01]  /*0890*/  SEL R22, R22, 0xffffffff, !P5 ;  /* 0xffffffff16167807 */ /* 0x000fe20006800000 */
[----:B------:R-:W-:Y:S06]  /*08a0*/  @P6 BRA `(.L_x_218) ;  /* 0x0000000000b46947 */ /* 0x000fec0003800000 */
[CC--:B-1----:R-:W-:Y:S02]  /*08b0*/  VIMNMX.U32 R9, PT, PT, R13.reuse, R24.reuse, PT ;  /* 0x000000180d097248 */ /* 0x0c2fe40003fe0000 */
        /* <DEDUP_REMOVED lines=11> */
[----:B------:R-:W-:Y:S02]  /*0970*/  VIMNMX.U32 R17, PT, PT, R22, R17, PT ;  /* 0x0000001116117248 */ /* 0x000fe40003fe0000 */
[----:B------:R-:W-:Y:S02]  /*0980*/  VIMNMX.U32 R21, PT, PT, R11, R26, !PT ;  /* 0x0000001a0b157248 */ /* 0x000fe40007fe0000 */
[----:B------:R-:W-:Y:S02]  /*0990*/  SEL R19, R9, R28, !P0 ;  /* 0x0000001c09137207 */ /* 0x000fe40004000000 */
[----:B------:R-:W-:Y:S02]  /*09a0*/  VIMNMX.U32 R26, PT, PT, R11, R26, PT ;  /* 0x0000001a0b1a7248 */ /* 0x000fe40003fe0000 */
[----:B------:R-:W-:Y:S02]  /*09b0*/  SEL R9, R28, R9, !P0 ;  /* 0x000000091c097207 */ /* 0x000fe40004000000 */
[----:B------:R-:W-:-:S02]  /*09c0*/  VIMNMX.U32 R22, PT, PT, R24, R17, !PT ;  /* 0x0000001118167248 */ /* 0x000fc40007fe0000 */
[C---:B------:R-:W-:Y:S02]  /*09d0*/  ISETP.GT.U32.AND P0, PT, R24.reuse, R13, PT ;  /* 0x0000000d1800720c */ /* 0x040fe40003f04070 */
[----:B------:R-:W-:Y:S02]  /*09e0*/  VIMNMX.U32 R28, PT, PT, R24, R17, PT ;  /* 0x00000011181c7248 */ /* 0x000fe40003fe0000 */
[CC--:B------:R-:W-:Y:S02]  /*09f0*/  VIMNMX.U32 R15, PT, PT, R19.reuse, R26.reuse, !PT ;  /* 0x0000001a130f7248 */ /* 0x0c0fe40007fe0000 */
[----:B------:R-:W-:Y:S02]  /*0a00*/  VIMNMX.U32 R26, PT, PT, R19, R26, PT ;  /* 0x0000001a131a7248 */ /* 0x000fe40003fe0000 */
[----:B------:R-:W-:Y:S02]  /*0a10*/  SEL R11, R22, R13, P0 ;  /* 0x0000000d160b7207 */ /* 0x000fe40000000000 */
[----:B------:R-:W-:-:S02]  /*0a20*/  VIMNMX.U32 R17, PT, PT, R21, R28, !PT ;  /* 0x0000001c15117248 */ /* 0x000fc40007fe0000 */
[----:B------:R-:W-:Y:S02]  /*0a30*/  SEL R22, R13, R22, P0 ;  /* 0x000000160d167207 */ /* 0x000fe40000000000 */
[----:B------:R-:W-:Y:S02]  /*0a40*/  VIMNMX.U32 R28, PT, PT, R21, R28, PT ;  /* 0x0000001c151c7248 */ /* 0x000fe40003fe0000 */
[CC--:B------:R-:W-:Y:S02]  /*0a50*/  VIMNMX.U32 R13, PT, PT, R9.reuse, R26.reuse, !PT ;  /* 0x0000001a090d7248 */ /* 0x0c0fe40007fe0000 */
[----:B------:R-:W-:Y:S02]  /*0a60*/  VIMNMX.U32 R9, PT, PT, R9, R26, PT ;  /* 0x0000001a09097248 */ /* 0x000fe40003fe0000 */
[----:B------:R-:W-:Y:S02]  /*0a70*/  VIMNMX.U32 R26, PT, PT, R17, R22, !PT ;  /* 0x00000016111a7248 */ /* 0x000fe40007fe0000 */
[----:B------:R-:W-:-:S02]  /*0a80*/  VIMNMX.U32 R19, PT, PT, R15, R28, !PT ;  /* 0x0000001c0f137248 */ /* 0x000fc40007fe0000 */
[----:B------:R-:W-:Y:S02]  /*0a90*/  VIMNMX.U32 R22, PT, PT, R17, R22, PT ;  /* 0x0000001611167248 */ /* 0x000fe40003fe0000 */
[----:B------:R-:W-:Y:S02]  /*0aa0*/  VIMNMX.U32 R24, PT, PT, R15, R28, PT ;  /* 0x0000001c0f187248 */ /* 0x000fe40003fe0000 */
[CC--:B------:R-:W-:Y:S02]  /*0ab0*/  VIMNMX.U32 R28, PT, PT, R19.reuse, R22.reuse, !PT ;  /* 0x00000016131c7248 */ /* 0x0c0fe40007fe0000 */
[----:B------:R-:W-:Y:S02]  /*0ac0*/  VIMNMX.U32 R19, PT, PT, R19, R22, PT ;  /* 0x0000001613137248 */ /* 0x000fe40003fe0000 */
[----:B------:R-:W-:Y:S02]  /*0ad0*/  VIMNMX.U32 R15, PT, PT, R13, R24, !PT ;  /* 0x000000180d0f7248 */ /* 0x000fe40007fe0000 */
[----:B------:R-:W-:-:S02]  /*0ae0*/  VIMNMX.U32 R22, PT, PT, R11, R26, !PT ;  /* 0x0000001a0b167248 */ /* 0x000fc40007fe0000 */
[----:B------:R-:W-:Y:S02]  /*0af0*/  VIMNMX.U32 R13, PT, PT, R13, R24, PT ;  /* 0x000000180d0d7248 */ /* 0x000fe40003fe0000 */
[----:B------:R-:W-:Y:S02]  /*0b00*/  ISETP.GE.U32.AND P0, PT, R24, R9, PT ;  /* 0x000000091800720c */ /* 0x000fe40003f06070 */
[----:B------:R-:W-:Y:S02]  /*0b10*/  VIMNMX.U32 R11, PT, PT, R11, R26, PT ;  /* 0x0000001a0b0b7248 */ /* 0x000fe40003fe0000 */
[----:B------:R-:W-:Y:S02]  /*0b20*/  SEL R24, R9, R13, !P0 ;  /* 0x0000000d09187207 */ /* 0x000fe40004000000 */
[----:B------:R-:W-:Y:S02]  /*0b30*/  VIMNMX.U32 R26, PT, PT, R15, R19, !PT ;  /* 0x000000130f1a7248 */ /* 0x000fe40007fe0000 */
[----:B------:R-:W-:-:S02]  /*0b40*/  VIMNMX.U32 R17, PT, PT, R28, R11, !PT ;  /* 0x0000000b1c117248 */ /* 0x000fc40007fe0000 */
[----:B------:R-:W-:Y:S02]  /*0b50*/  SEL R13, R13, R9, !P0 ;  /* 0x000000090d0d7207 */ /* 0x000fe40004000000 */
[----:B------:R-:W-:Y:S02]  /*0b60*/  VIMNMX.U32 R15, PT, PT, R15, R19, PT ;  /* 0x000000130f0f7248 */ /* 0x000fe40003fe0000 */
[----:B------:R-:W-:-:S07]  /*0b70*/  VIMNMX.U32 R28, PT, PT, R28, R11, PT ;  /* 0x0000000b1c1c7248 */ /* 0x000fce0003fe0000 */
.L_x_218:
[----:B------:R-:W-:Y:S05]  /*0b80*/  BSYNC.RECONVERGENT B0 ;  /* 0x0000000000007941 */ /* 0x000fea0003800200 */
.L_x_217:
[----:B------:R-:W-:-:S07]  /*0b90*/  IMAD.MOV.U32 R9, RZ, RZ, 0x2 ;  /* 0x00000002ff097424 */ /* 0x000fce00078e00ff */
.L_x_223:
[----:B------:R-:W0:Y:S08]  /*0ba0*/  MATCH.ANY R11, R4 ;  /* 0x00000000040b73a1 */ /* 0x000e3000000e8000 */
[----:B------:R-:W2:Y:S01]  /*0bb0*/  REDUX.OR UR4, R4 ;  /* 0x00000000040473c4 */ /* 0x000ea20000004000 */
[----:B------:R-:W-:Y:S02]  /*0bc0*/  VOTEU.ANY UR5, UPT, PT ;  /* 0x0000000000057886 */ /* 0x000fe400038e0100 */
[----:B0-----:R-:W-:-:S13]  /*0bd0*/  LOP3.LUT P0, RZ, R4, UR5, R11, 0x40, !PT ;  /* 0x0000000504ff7c12 */ /* 0x001fda000f80400b */
[----:B--2---:R-:W-:Y:S05]  /*0be0*/  @!P0 BRA.DIV UR4, `(.L_x_219) ;  /* 0x0000002604588947 */ /* 0x004fea000b800000 */
[----:B------:R-:W-:Y:S01]  /*0bf0*/  NOP ;  /* 0x0000000000007918 */ /* 0x000fe20000000000 */
[----:B-1----:R0:W-:Y:S01]  /*0c00*/  STS [R7], R13 ;  /* 0x0000000d07007388 */ /* 0x0021e20000000800 */
        /* <DEDUP_REMOVED lines=9> */
.L_x_244:
[----:B0-----:R-:W-:Y:S01]  /*0ca0*/  IMAD.MOV R13, RZ, RZ, -R9 ;  /* 0x000000ffff0d7224 */ /* 0x001fe200078e0a09 */
[--C-:B------:R-:W-:Y:S01]  /*0cb0*/  LOP3.LUT R11, R11, 0xf, R0.reuse, 0x80, !PT ;  /* 0x0000000f0b0b7812 */ /* 0x100fe200078e8000 */
[----:B------:R-:W-:Y:S03]  /*0cc0*/  BSSY.RECONVERGENT B0, `(.L_x_220) ;  /* 0x0000021000007945 */ /* 0x000fe60003800200 */
[----:B------:R-:W-:Y:S01]  /*0cd0*/  LOP3.LUT R13, R13, 0xf, R0, 0x80, !PT ;  /* 0x0000000f0d0d7812 */ /* 0x000fe200078e8000 */
[----:B------:R-:W-:-:S04]  /*0ce0*/  IMAD R24, R11, 0x7, RZ ;  /* 0x000000070b187824 */ /* 0x000fc800078e02ff */
[----:B------:R-:W-:Y:S01]  /*0cf0*/  IMAD R22, R13, 0x7, RZ ;  /* 0x000000070d167824 */ /* 0x000fe200078e02ff */
[----:B------:R-:W-:-:S04]  /*0d00*/  VIMNMX R15, PT, PT, R24, R5, PT ;  /* 0x00000005180f7248 */ /* 0x000fc80003fe0100 */
[----:B------:R-:W-:-:S05]  /*0d10*/  VIMNMX R13, PT, PT, R22, R5, PT ;  /* 0x00000005160d7248 */ /* 0x000fca0003fe0100 */
[----:B------:R-:W-:-:S05]  /*0d20*/  IMAD R22, R19, 0x7, R13 ;  /* 0x0000000713167824 */ /* 0x000fca00078e020d */
[----:B------:R-:W-:-:S05]  /*0d30*/  VIMNMX R22, PT, PT, R22, R5, PT ;  /* 0x0000000516167248 */ /* 0x000fca0003fe0100 */
[----:B------:R-:W-:Y:S01]  /*0d40*/  IMAD R26, R19, 0x7, R22 ;  /* 0x00000007131a7824 */ /* 0x000fe200078e0216 */
[----:B------:R-:W-:-:S04]  /*0d50*/  VIADDMNMX R19, R22, -R13, R15, PT ;  /* 0x8000000d16137246 */ /* 0x000fc8000380010f */
        /* <DEDUP_REMOVED lines=8> */
.L_x_222:
        /* <DEDUP_REMOVED lines=15> */
.L_x_221:
[----:B------:R-:W-:Y:S05]  /*0ed0*/  BSYNC.RECONVERGENT B0 ;  /* 0x0000000000007941 */ /* 0x000fea0003800200 */
.L_x_220:
[----:B------:R-:W-:Y:S01]  /*0ee0*/  IADD3 R15, PT, PT, -R24, R22, R15 ;  /* 0x00000016180f7210 */ /* 0x000fe20007ffe10f */
[----:B------:R-:W-:Y:S01]  /*0ef0*/  IMAD.IADD R17, R13, 0x1, R24 ;  /* 0x000000010d117824 */ /* 0x000fe200078e0218 */
[----:B------:R-:W-:Y:S02]  /*0f00*/  PLOP3.LUT P0, PT, PT, PT, PT, 0x8, 0x80 ;  /* 0x000000000080781c */ /* 0x000fe40003f0e170 */
[----:B------:R-:W-:Y:S01]  /*0f10*/  ISETP.GE.AND P1, PT, R15, R11, PT ;  /* 0x0000000b0f00720c */ /* 0x000fe20003f26270 */
[--C-:B------:R-:W-:Y:S02]  /*0f20*/  IMAD R26, R17, 0x4, R6.reuse ;  /* 0x00000004111a7824 */ /* 0x100fe400078e0206 */
[C---:B------:R-:W-:Y:S02]  /*0f30*/  IMAD R23, R15.reuse, 0x4, R6 ;  /* 0x000000040f177824 */ /* 0x040fe400078e0206 */
[----:B------:R-:W-:Y:S01]  /*0f40*/  VIADD R24, R15, 0x1 ;  /* 0x000000010f187836 */ /* 0x000fe20000000000 */
[----:B------:R-:W-:Y:S04]  /*0f50*/  LDS R21, [R26] ;  /* 0x000000001a157984 */ /* 0x000fe80000000800 */
[----:B------:R-:W0:Y:S03]  /*0f60*/  LDS R19, [R23] ;  /* 0x0000000017137984 */ /* 0x000e260000000800 */
[----:B0-----:R-:W-:-:S04]  /*0f70*/  @!P1 ISETP.GE.U32.AND P2, PT, R19, R21, PT ;  /* 0x000000151300920c */ /* 0x001fc80003f46070 */
[----:B------:R-:W-:-:S04]  /*0f80*/  @!P1 ISETP.GE.OR P0, PT, R17, R22, !P2 ;  /* 0x000000161100920c */ /* 0x000fc80005706670 */
[----:B------:R-:W-:-:S09]  /*0f90*/  SEL R13, R19, R21, P0 ;  /* 0x00000015130d7207 */ /* 0x000fd20000000000 */
[----:B------:R0:W-:Y:S01]  /*0fa0*/  @P0 LDS R19, [R23+0x4] ;  /* 0x0000040017130984 */ /* 0x0001e20000000800 */
[----:B------:R-:W-:Y:S02]  /*0fb0*/  @!P0 IMAD.MOV R24, RZ, RZ, R15 ;  /* 0x000000ffff188224 */ /* 0x000fe400078e020f */
[----:B------:R-:W-:Y:S01]  /*0fc0*/  VIADD R15, R17, 0x1 ;  /* 0x00000001110f7836 */ /* 0x000fe20000000000 */
[----:B------:R-:W1:Y:S01]  /*0fd0*/  @!P0 LDS R21, [R26+0x4] ;  /* 0x000004001a158984 */ /* 0x000e620000000800 */
[----:B------:R-:W-:Y:S01]  /*0fe0*/  @P0 IMAD.MOV R15, RZ, RZ, R17 ;  /* 0x000000ffff0f0224 */ /* 0x000fe200078e0211 */
[C---:B------:R-:W-:Y:S02]  /*0ff0*/  ISETP.GE.AND P1, PT, R24.reuse, R11, PT ;  /* 0x0000000b1800720c */ /* 0x040fe40003f26270 */
[----:B------:R-:W-:Y:S01]  /*1000*/  PLOP3.LUT P0, PT, PT, PT, PT, 0x8, 0x80 ;  /* 0x000000000080781c */ /* 0x000fe20003f0e170 */
[----:B------:R-:W-:Y:S02]  /*1010*/  VIADD R25, R15, 0x1 ;  /* 0x000000010f197836 */ /* 0x000fe40000000000 */
[----:B0-----:R-:W-:-:S08]  /*1020*/  VIADD R23, R24, 0x1 ;  /* 0x0000000118177836 */ /* 0x001fd00000000000 */
[----:B-1----:R-:W-:-:S04]  /*1030*/  @!P1 ISETP.GE.U32.AND P2, PT, R19, R21, PT ;  /* 0x000000151300920c */ /* 0x002fc80003f46070 */
        /* <DEDUP_REMOVED lines=21> */
[----:B------:R-:W-:Y:S04]  /*1190*/  @!P0 LDS R21, [R25] ;  /* 0x0000000019158984 */ /* 0x000fe80000000800 */
[----:B------:R-:W0:Y:S01]  /*11a0*/  @P0 LDS R19, [R28] ;  /* 0x000000001c130984 */ /* 0x000e220000000800 */
[----:B------:R-:W-:-:S06]  /*11b0*/  PLOP3.LUT P0, PT, PT, PT, PT, 0x8, 0x80 ;  /* 0x000000000080781c */ /* 0x000fcc0003f0e170 */
[----:B0-----:R-:W-:-:S04]  /*11c0*/  @!P1 ISETP.GE.U32.AND P2, PT, R19, R21, PT ;  /* 0x000000151300920c */ /* 0x001fc80003f46070 */
[----:B------:R-:W-:-:S04]  /*11d0*/  @!P1 ISETP.GE.OR P0, PT, R27, R22, !P2 ;  /* 0x000000161b00920c */ /* 0x000fc80005706670 */
[----:B------:R-:W-:-:S09]  /*11e0*/  SEL R26, R19, R21, P0 ;  /* 0x00000015131a7207 */ /* 0x000fd20000000000 */
[----:B------:R-:W-:Y:S02]  /*11f0*/  @P0 IMAD.MOV R23, RZ, RZ, R27 ;  /* 0x000000ffff170224 */ /* 0x000fe400078e021b */
[----:B------:R-:W-:Y:S02]  /*1200*/  VIADD R27, R17, 0x1 ;  /* 0x00000001111b7836 */ /* 0x000fe40000000000 */
        /* <DEDUP_REMOVED lines=12> */
[----:B------:R-:W-:Y:S02]  /*12d0*/  @!P0 IMAD.MOV R25, RZ, RZ, R27 ;  /* 0x000000ffff198224 */ /* 0x000fe400078e021b */
[----:B------:R-:W-:Y:S02]  /*12e0*/  @P0 IMAD.MOV R17, RZ, RZ, R23 ;  /* 0x000000ffff110224 */ /* 0x000fe400078e0217 */
[C-C-:B------:R-:W-:Y:S01]  /*12f0*/  @P0 IMAD R27, R25.reuse, 0x4, R6.reuse ;  /* 0x00000004191b0824 */ /* 0x140fe200078e0206 */
[----:B------:R-:W-:Y:S01]  /*1300*/  ISETP.GE.AND P1, PT, R25, R11, PT ;  /* 0x0000000b1900720c */ /* 0x000fe20003f26270 */
[C---:B------:R-:W-:Y:S02]  /*1310*/  @!P0 IMAD R23, R17.reuse, 0x4, R6 ;  /* 0x0000000411178824 */ /* 0x040fe400078e0206 */
[----:B------:R-:W-:Y:S01]  /*1320*/  VIADD R29, R17, 0x1 ;  /* 0x00000001111d7836 */ /* 0x000fe20000000000 */
[----:B------:R-:W-:Y:S04]  /*1330*/  @P0 LDS R19, [R27] ;  /* 0x000000001b130984 */ /* 0x000fe80000000800 */
[----:B------:R-:W0:Y:S01]  /*1340*/  @!P0 LDS R21, [R23] ;  /* 0x0000000017158984 */ /* 0x000e220000000800 */
[----:B------:R-:W-:-:S04]  /*1350*/  PLOP3.LUT P0, PT, PT, PT, PT, 0x8, 0x80 ;  /* 0x000000000080781c */ /* 0x000fc80003f0e170 */
[----:B0-----:R-:W-:-:S04]  /*1360*/  @!P1 ISETP.GE.U32.AND P2, PT, R19, R21, PT ;  /* 0x000000151300920c */ /* 0x001fc80003f46070 */
[----:B------:R-:W-:Y:S02]  /*1370*/  @!P1 ISETP.GE.OR P0, PT, R17, R22, !P2 ;  /* 0x000000161100920c */ /* 0x000fe40005706670 */
[C---:B------:R-:W-:Y:S01]  /*1380*/  ISETP.GE.U32.AND P2, PT, R9.reuse, 0x9, PT ;  /* 0x000000090900780c */ /* 0x040fe20003f46070 */
[----:B------:R-:W-:-:S10]  /*1390*/  IMAD.SHL.U32 R9, R9, 0x2, RZ ;  /* 0x0000000209097824 */ /* 0x000fd400078e00ff */
[----:B------:R-:W-:Y:S01]  /*13a0*/  @P0 IMAD.MOV R29, RZ, RZ, R17 ;  /* 0x000000ffff1d0224 */ /* 0x000fe200078e0211 */
[----:B------:R-:W-:-:S04]  /*13b0*/  SEL R17, R19, R21, P0 ;  /* 0x0000001513117207 */ /* 0x000fc80000000000 */
[----:B------:R-:W-:Y:S01]  /*13c0*/  ISETP.GE.AND P1, PT, R29, R22, PT ;  /* 0x000000161d00720c */ /* 0x000fe20003f26270 */
[----:B------:R-:W-:Y:S02]  /*13d0*/  VIADD R22, R25, 0x1 ;  /* 0x0000000119167836 */ /* 0x000fe40000000000 */
[----:B------:R-:W-:Y:S02]  /*13e0*/  @!P0 IMAD.MOV R22, RZ, RZ, R25 ;  /* 0x000000ffff168224 */ /* 0x000fe400078e0219 */
[--C-:B------:R-:W-:Y:S02]  /*13f0*/  @!P0 IMAD R29, R29, 0x4, R6.reuse ;  /* 0x000000041d1d8824 */ /* 0x100fe400078e0206 */
[----:B------:R-:W-:-:S03]  /*1400*/  @P0 IMAD R23, R22, 0x4, R6 ;  /* 0x0000000416170824 */ /* 0x000fc600078e0206 */
[----:B------:R-:W-:Y:S04]  /*1410*/  @!P0 LDS R21, [R29] ;  /* 0x000000001d158984 */ /* 0x000fe80000000800 */
[----:B------:R-:W0:Y:S01]  /*1420*/  @P0 LDS R19, [R23] ;  /* 0x0000000017130984 */ /* 0x000e220000000800 */
[----:B------:R-:W-:Y:S02]  /*1430*/  ISETP.GE.AND P0, PT, R22, R11, PT ;  /* 0x0000000b1600720c */ /* 0x000fe40003f06270 */
[----:B0-----:R-:W-:-:S04]  /*1440*/  @!P1 VIMNMX.U32 R19, PT, PT, R19, R21, PT ;  /* 0x0000001513139248 */ /* 0x001fc80003fe0000 */
[----:B------:R-:W-:Y:S01]  /*1450*/  SEL R22, R19, R21, !P0 ;  /* 0x0000001513167207 */ /* 0x000fe20004000000 */
[----:B------:R-:W-:Y:S06]  /*1460*/  @!P2 BRA `(.L_x_223) ;  /* 0xfffffff400cca947 */ /* 0x000fec000383ffff */
[----:B------:R-:W0:Y:S08]  /*1470*/  MATCH.ANY R7, R4 ;  /* 0x00000000040773a1 */ /* 0x000e3000000e8000 */
[----:B------:R-:W1:Y:S01]  /*1480*/  REDUX.OR UR4, R4 ;  /* 0x00000000040473c4 */ /* 0x000e620000004000 */
[----:B------:R-:W-:Y:S02]  /*1490*/  VOTEU.ANY UR5, UPT, PT ;  /* 0x0000000000057886 */ /* 0x000fe400038e0100 */
[----:B0-----:R-:W-:-:S13]  /*14a0*/  LOP3.LUT P0, RZ, R4, UR5, R7, 0x40, !PT ;  /* 0x0000000504ff7c12 */ /* 0x001fda000f804007 */
[----:B-1----:R-:W-:Y:S05]  /*14b0*/  @!P0 BRA.DIV UR4, `(.L_x_224) ;  /* 0x0000001e04748947 */ /* 0x002fea000b800000 */
[----:B------:R-:W-:Y:S01]  /*14c0*/  NOP ;  /* 0x0000000000007918 */ /* 0x000fe20000000000 */
.L_x_247:
        /* <DEDUP_REMOVED lines=17> */
.L_x_213:
[----:B------:R-:W0:Y:S01]  /*15e0*/  LDCU UR8, c[0x0][0x380] ;  /* 0x00007000ff0877ac */ /* 0x000e220008000800 */
[----:B-1----:R-:W-:Y:S01]  /*15f0*/  SHF.R.U32.HI R5, RZ, 0x1, R5 ;  /* 0x00000001ff057819 */ /* 0x002fe20000011605 */
[----:B------:R-:W-:-:S04]  /*1600*/  UIADD3 UR4, UPT, UPT, UR4, -UR5, URZ ;  /* 0x8000000504047290 */ /* 0x000fc8000fffe0ff */
        /* <DEDUP_REMOVED lines=15> */
[----:B------:R1:W5:Y:S01]  /*1700*/  LDG.E R15, desc[UR6][R14.64] ;  /* 0x000000060e0f7981 */ /* 0x000362000c1e1900 */
[----:B------:R-:W-:Y:S01]  /*1710*/  IMAD.MOV.U32 R17, RZ, RZ, 0x3 ;  /* 0x00000003ff117424 */ /* 0x000fe200078e00ff */
[----:B0-----:R-:W-:-:S04]  /*1720*/  LOP3.LUT R4, R18, 0xfffffffe, RZ, 0xc0, !PT ;  /* 0xfffffffe12047812 */ /* 0x001fc800078ec0ff */
[----:B------:R-:W-:Y:S02]  /*1730*/  SHF.L.U32 R4, R17, R4, RZ ;  /* 0x0000000411047219 */ /* 0x000fe400000006ff */
[----:B-1----:R-:W-:Y:S01]  /*1740*/  LOP3.LUT R14, R18, 0x1, RZ, 0xc0, !PT ;  /* 0x00000001120e7812 */ /* 0x002fe200078ec0ff */
[C---:B--2---:R-:W-:Y:S01]  /*1750*/  IMAD.SHL.U32 R7, R12.reuse, 0x4, RZ ;  /* 0x000000040c077824 */ /* 0x044fe200078e00ff */
[----:B------:R-:W-:Y:S01]  /*1760*/  SHF.L.U64.HI R16, R12, 0x2, R13 ;  /* 0x000000020c107819 */ /* 0x000fe2000001020d */
[----:B-----5:R-:W-:-:S03]  /*1770*/  IMAD.IADD R0, R15, 0x1, -R12 ;  /* 0x000000010f007824 */ /* 0x020fc600078e0a0c */
[C---:B---3--:R-:W-:Y:S02]  /*1780*/  IADD3 R6, P1, PT, R7.reuse, R8, RZ ;  /* 0x0000000807067210 */ /* 0x048fe40007f3e0ff */
[----:B----4-:R-:W-:Y:S02]  /*1790*/  IADD3 R2, P2, PT, R7, R10, RZ ;  /* 0x0000000a07027210 */ /* 0x010fe40007f5e0ff */
[----:B------:R-:W-:Y:S01]  /*17a0*/  ISETP.GT.AND P0, PT, R0, 0x2, PT ;  /* 0x000000020000780c */ /* 0x000fe20003f04270 */
[C---:B------:R-:W-:Y:S02]  /*17b0*/  IMAD.X R7, R16.reuse, 0x1, R9, P1 ;  /* 0x0000000110077824 */ /* 0x040fe400008e0609 */
        /* <DEDUP_REMOVED lines=15> */
.L_x_226:
        /* <DEDUP_REMOVED lines=11> */
.L_x_225:
[C---:B------:R-:W-:Y:S01]  /*1960*/  LOP3.LUT R9, R14.reuse, 0x2, RZ, 0xfc, !PT ;  /* 0x000000020e097812 */ /* 0x040fe200078efcff */
[----:B------:R-:W-:Y:S01]  /*1970*/  IMAD.MOV.U32 R10, RZ, RZ, -0x1 ;  /* 0xffffffffff0a7424 */ /* 0x000fe200078e00ff */
[C---:B------:R-:W-:Y:S01]  /*1980*/  LOP3.LUT R11, R14.reuse, 0x4, RZ, 0xfc, !PT ;  /* 0x000000040e0b7812 */ /* 0x040fe200078efcff */
[C---:B------:R-:W-:Y:S01]  /*1990*/  IMAD.WIDE.U32 R6, R14.reuse, 0x4, R6 ;  /* 0x000000040e067825 */ /* 0x040fe200078e0006 */
[-C--:B------:R-:W-:Y:S02]  /*19a0*/  ISETP.GE.U32.AND P6, PT, R9, R0.reuse, PT ;  /* 0x000000000900720c */ /* 0x080fe40003fc6070 */
[-C--:B------:R-:W-:Y:S02]  /*19b0*/  ISETP.GE.U32.AND P5, PT, R11, R0.reuse, PT ;  /* 0x000000000b00720c */ /* 0x080fe40003fa6070 */
[C---:B------:R-:W-:Y:S02]  /*19c0*/  LOP3.LUT R13, R14.reuse, 0x6, RZ, 0xfc, !PT ;  /* 0x000000060e0d7812 */ /* 0x040fe400078efcff */
[C---:B------:R-:W-:Y:S01]  /*19d0*/  LOP3.LUT R15, R14.reuse, 0xa, RZ, 0xfc, !PT ;  /* 0x0000000a0e0f7812 */ /* 0x040fe200078efcff */
[----:B------:R-:W-:Y:S01]  /*19e0*/  IMAD.MOV.U32 R12, RZ, RZ, -0x1 ;  /* 0xffffffffff0c7424 */ /* 0x000fe200078e00ff */
[C---:B------:R-:W-:Y:S01]  /*19f0*/  LOP3.LUT R11, R14.reuse, 0xc, RZ, 0xfc, !PT ;  /* 0x0000000c0e0b7812 */ /* 0x040fe200078efcff */
[----:B------:R-:W-:Y:S01]  /*1a00*/  IMAD.MOV.U32 R16, RZ, RZ, -0x1 ;  /* 0xffffffffff107424 */ /* 0x000fe200078e00ff */
[-C--:B------:R-:W-:Y:S01]  /*1a10*/  ISETP.GE.U32.AND P4, PT, R13, R0.reuse, PT ;  /* 0x000000000d00720c */ /* 0x080fe20003f86070 */
[----:B------:R-:W-:Y:S01]  /*1a20*/  IMAD.MOV.U32 R17, RZ, RZ, -0x1 ;  /* 0xffffffffff117424 */ /* 0x000fe200078e00ff */
[----:B------:R-:W-:Y:S01]  /*1a30*/  ISETP.GE.U32.AND P1, PT, R11, R0, PT ;  /* 0x000000000b00720c */ /* 0x000fe20003f26070 */
[----:B------:R-:W2:Y:S01]  /*1a40*/  @!P6 LDG.E.CONSTANT R10, desc[UR6][R6.64+0x8] ;  /* 0x00000806060ae981 */ /* 0x000ea2000c1e9900 */
[----:B------:R-:W-:-:S02]  /*1a50*/  LOP3.LUT R9, R14, 0x8, RZ, 0xfc, !PT ;  /* 0x000000080e097812 */ /* 0x000fc400078efcff */
[C---:B------:R-:W-:Y:S01]  /*1a60*/  LOP3.LUT R13, R14.reuse, 0xe, RZ, 0xfc, !PT ;  /* 0x0000000e0e0d7812 */ /* 0x040fe200078efcff */
[----:B------:R-:W-:Y:S01]  /*1a70*/  IMAD.MOV.U32 R18, RZ, RZ, -0x1 ;  /* 0xffffffffff127424 */ /* 0x000fe200078e00ff */
[----:B------:R-:W-:Y:S01]  /*1a80*/  LOP3.LUT R11, R14, 0x10, RZ, 0xfc, !PT ;  /* 0x000000100e0b7812 */ /* 0x000fe200078efcff */
[----:B------:R-:W3:Y:S01]  /*1a90*/  LDG.E.CONSTANT R8, desc[UR6][R6.64] ;  /* 0x0000000606087981 */ /* 0x000ee2000c1e9900 */
[-C--:B------:R-:W-:Y:S02]  /*1aa0*/  ISETP.GE.U32.AND P2, PT, R15, R0.reuse, PT ;  /* 0x000000000f00720c */ /* 0x080fe40003f46070 */
[-C--:B------:R-:W-:Y:S01]  /*1ab0*/  ISETP.GE.U32.AND P3, PT, R9, R0.reuse, PT ;  /* 0x000000000900720c */ /* 0x080fe20003f66070 */
[----:B------:R-:W4:Y:S01]  /*1ac0*/  @!P4 LDG.E.CONSTANT R12, desc[UR6][R6.64+0x18] ;  /* 0x00001806060cc981 */ /* 0x000f22000c1e9900 */
[-C--:B------:R-:W-:Y:S02]  /*1ad0*/  ISETP.GE.U32.AND P0, PT, R13, R0.reuse, PT ;  /* 0x000000000d00720c */ /* 0x080fe40003f06070 */
[----:B------:R-:W-:Y:S01]  /*1ae0*/  ISETP.GE.U32.AND P6, PT, R11, R0, PT ;  /* 0x000000000b00720c */ /* 0x000fe20003fc6070 */
[----:B------:R-:W-:Y:S01]  /*1af0*/  IMAD.MOV.U32 R11, RZ, RZ, -0x1 ;  /* 0xffffffffff0b7424 */ /* 0x000fe200078e00ff */
[----:B------:R-:W5:Y:S01]  /*1b00*/  @!P1 LDG.E.CONSTANT R16, desc[UR6][R6.64+0x30] ;  /* 0x0000300606109981 */ /* 0x000f62000c1e9900 */
[----:B------:R-:W-:-:S02]  /*1b10*/  IMAD.MOV.U32 R13, RZ, RZ, -0x1 ;  /* 0xffffffffff0d7424 */ /* 0x000fc400078e00ff */
[----:B------:R-:W-:Y:S02]  /*1b20*/  IMAD.MOV.U32 R15, RZ, RZ, -0x1 ;  /* 0xffffffffff0f7424 */ /* 0x000fe400078e00ff */
[----:B------:R-:W5:Y:S04]  /*1b30*/  @!P5 LDG.E.CONSTANT R11, desc[UR6][R6.64+0x10] ;  /* 0x00001006060bd981 */ /* 0x000f68000c1e9900 */
[----:B------:R-:W5:Y:S04]  /*1b40*/  @!P3 LDG.E.CONSTANT R13, desc[UR6][R6.64+0x20] ;  /* 0x00002006060db981 */ /* 0x000f68000c1e9900 */
[----:B------:R-:W5:Y:S04]  /*1b50*/  @!P2 LDG.E.CONSTANT R15, desc[UR6][R6.64+0x28] ;  /* 0x00002806060fa981 */ /* 0x000f68000c1e9900 */
[----:B------:R-:W5:Y:S04]  /*1b60*/  @!P0 LDG.E.CONSTANT R17, desc[UR6][R6.64+0x38] ;  /* 0x0000380606118981 */ /* 0x000f68000c1e9900 */
[----:B------:R-:W5:Y:S01]  /*1b70*/  @!P6 LDG.E.CONSTANT R18, desc[UR6][R6.64+0x40] ;  /* 0x000040060612e981 */ /* 0x000f62000c1e9900 */
[----:B------:R-:W0:Y:S01]  /*1b80*/  S2R R20, SR_CgaCtaId ;  /* 0x0000000000147919 */ /* 0x000e220000008800 */
[----:B------:R-:W1:Y:S01]  /*1b90*/  MATCH.ANY R21, R4 ;  /* 0x00000000041573a1 */ /* 0x000e6200000e8000 */
[----:B------:R-:W-:-:S07]  /*1ba0*/  MOV R19, 0x400 ;  /* 0x0000040000137802 */ /* 0x000fce0000000f00 */
[----:B------:R-:W5:Y:S01]  /*1bb0*/  REDUX.OR UR4, R4 ;  /* 0x00000000040473c4 */ /* 0x000f620000004000 */
[----:B------:R-:W-:Y:S01]  /*1bc0*/  VOTEU.ANY UR5, UPT, PT ;  /* 0x0000000000057886 */ /* 0x000fe200038e0100 */
[----:B0-----:R-:W-:-:S05]  /*1bd0*/  LEA R20, R20, R19, 0x18 ;  /* 0x0000001314147211 */ /* 0x001fca00078ec0ff */
[----:B------:R-:W-:-:S04]  /*1be0*/  IMAD R5, R5, 0x4c, R20 ;  /* 0x0000004c05057824 */ /* 0x000fc800078e0214 */
[----:B------:R-:W-:Y:S01]  /*1bf0*/  IMAD R19, R14, 0x4, R5 ;  /* 0x000000040e137824 */ /* 0x000fe200078e0205 */
[----:B-1----:R-:W-:-:S04]  /*1c00*/  LOP3.LUT P0, RZ, R4, UR5, R21, 0x40, !PT ;  /* 0x0000000504ff7c12 */ /* 0x002fc8000f804015 */
[----:B--2---:R0:W-:Y:S04]  /*1c10*/  STS [R19+0x8], R10 ;  /* 0x0000080a13007388 */ /* 0x0041e80000000800 */
[----:B---3--:R0:W-:Y:S04]  /*1c20*/  STS [R19], R8 ;  /* 0x0000000813007388 */ /* 0x0081e80000000800 */
[----:B----4-:R0:W-:Y:S04]  /*1c30*/  STS [R19+0x18], R12 ;  /* 0x0000180c13007388 */ /* 0x0101e80000000800 */
[----:B-----5:R0:W-:Y:S04]  /*1c40*/  STS [R19+0x30], R16 ;  /* 0x0000301013007388 */ /* 0x0201e80000000800 */
[----:B------:R0:W-:Y:S04]  /*1c50*/  STS [R19+0x10], R11 ;  /* 0x0000100b13007388 */ /* 0x0001e80000000800 */
[----:B------:R0:W-:Y:S04]  /*1c60*/  STS [R19+0x20], R13 ;  /* 0x0000200d13007388 */ /* 0x0001e80000000800 */
[----:B------:R0:W-:Y:S04]  /*1c70*/  STS [R19+0x28], R15 ;  /* 0x0000280f13007388 */ /* 0x0001e80000000800 */
[----:B------:R0:W-:Y:S04]  /*1c80*/  STS [R19+0x38], R17 ;  /* 0x0000381113007388 */ /* 0x0001e80000000800 */
[----:B------:R0:W-:Y:S01]  /*1c90*/  STS [R19+0x40], R18 ;  /* 0x0000401213007388 */ /* 0x0001e20000000800 */
[----:B------:R-:W-:Y:S05]  /*1ca0*/  @!P0 BRA.DIV UR4, `(.L_x_227) ;  /* 0x0000001604908947 */ /* 0x000fea000b800000 */
[----:B0-----:R-:W-:Y:S01]  /*1cb0*/  IMAD.SHL.U32 R13, R14, 0x8, RZ ;  /* 0x000000080e0d7824 */ /* 0x001fe200078e00ff */
[----:B------:R-:W-:-:S03]  /*1cc0*/  NOP ;  /* 0x0000000000007918 */ /* 0x000fc60000000000 */
[----:B------:R-:W-:Y:S01]  /*1cd0*/  IMAD.IADD R7, R9, 0x1, R13 ;  /* 0x0000000109077824 */ /* 0x000fe200078e020d */
[C-C-:B------:R-:W-:Y:S01]  /*1ce0*/  LOP3.LUT R9, R13.reuse, 0x2, R14.reuse, 0xfe, !PT ;  /* 0x000000020d097812 */ /* 0x140fe200078efe0e */
[C---:B------:R-:W-:Y:S01]  /*1cf0*/  IMAD R6, R14.reuse, 0x20, R19 ;  /* 0x000000200e067824 */ /* 0x040fe200078e0213 */
[C-C-:B------:R-:W-:Y:S01]  /*1d00*/  LOP3.LUT R11, R13.reuse, 0x4, R14.reuse, 0xfe, !PT ;  /* 0x000000040d0b7812 */ /* 0x140fe200078efe0e */
[----:B------:R-:W-:Y:S01]  /*1d10*/  IMAD R15, R14, 0x9, RZ ;  /* 0x000000090e0f7824 */ /* 0x000fe200078e02ff */
[----:B------:R-:W-:Y:S01]  /*1d20*/  LOP3.LUT R13, R13, 0x6, R14, 0xfe, !PT ;  /* 0x000000060d0d7812 */ /* 0x000fe200078efe0e */
[----:B------:R-:W-:Y:S01]  /*1d30*/  VIADD R19, R9, 0x1 ;  /* 0x0000000109137836 */ /* 0x000fe20000000000 */
[----:B------:R0:W1:Y:S01]  /*1d40*/  LDS R8, [R6] ;  /* 0x0000000006087984 */ /* 0x0000620000000800 */
[----:B------:R-:W-:Y:S02]  /*1d50*/  VIADD R17, R15, 0x1 ;  /* 0x000000010f117836 */ /* 0x000fe40000000000 */
[----:B------:R-:W-:Y:S01]  /*1d60*/  VIADD R21, R11, 0x1 ;  /* 0x000000010b157836 */ /* 0x000fe20000000000 */
[----:B------:R0:W2:Y:S01]  /*1d70*/  LDS R27, [R6+0x4] ;  /* 0x00000400061b7984 */ /* 0x0000a20000000800 */
[----:B------:R-:W-:-:S03]  /*1d80*/  VIADD R23, R13, 0x1 ;  /* 0x000000010d177836 */ /* 0x000fc60000000000 */
[----:B------:R0:W3:Y:S04]  /*1d90*/  LDS R18, [R6+0x8] ;  /* 0x0000080006127984 */ /* 0x0000e80000000800 */
[----:B------:R0:W4:Y:S04]  /*1da0*/  LDS R20, [R6+0xc] ;  /* 0x00000c0006147984 */ /* 0x0001280000000800 */
[----:B------:R0:W0:Y:S04]  /*1db0*/  LDS R22, [R6+0x10] ;  /* 0x0000100006167984 */ /* 0x0000280000000800 */
[----:B------:R0:W0:Y:S04]  /*1dc0*/  LDS R16, [R6+0x14] ;  /* 0x0000140006107984 */ /* 0x0000280000000800 */
[----:B------:R0:W0:Y:S04]  /*1dd0*/  LDS R10, [R6+0x18] ;  /* 0x00001800060a7984 */ /* 0x0000280000000800 */
[----:B------:R0:W0:Y:S04]  /*1de0*/  LDS R12, [R6+0x1c] ;  /* 0x00001c00060c7984 */ /* 0x0000280000000800 */
[----:B------:R0:W0:Y:S01]  /*1df0*/  LDS R25, [R6+0x20] ;  /* 0x0000200006197984 */ /* 0x0000220000000800 */
[----:B------:R-:W-:Y:S01]  /*1e00*/  NOP ;  /* 0x0000000000007918 */ /* 0x000fe20000000000 */
.L_x_252:
[-C--:B------:R-:W-:Y:S01]  /*1e10*/  ISETP.GE.U32.AND P0, PT, R17, R0.reuse, PT ;  /* 0x000000001100720c */ /* 0x080fe20003f06070 */
[----:B------:R-:W-:Y:S01]  /*1e20*/  BSSY.RECONVERGENT B0, `(.L_x_228) ;  /* 0x000005e000007945 */ /* 0x000fe20003800200 */
[-C--:B------:R-:W-:Y:S02]  /*1e30*/  ISETP.GE.U32.AND P1, PT, R9, R0.reuse, PT ;  /* 0x000000000900720c */ /* 0x080fe40003f26070 */
[----:B--2---:R-:W-:Y:S02]  /*1e40*/  SEL R27, R27, 0xffffffff, !P0 ;  /* 0xffffffff1b1b7807 */ /* 0x004fe40004000000 */
[-C--:B------:R-:W-:Y:S02]  /*1e50*/  ISETP.GE.U32.AND P0, PT, R15, R0.reuse, PT ;  /* 0x000000000f00720c */ /* 0x080fe40003f06070 */
[----:B---3--:R-:W-:Y:S02]  /*1e60*/  SEL R18, R18, 0xffffffff, !P1 ;  /* 0xffffffff12127807 */ /* 0x008fe40004800000 */
[----:B------:R-:W-:-:S02]  /*1e70*/  ISETP.GE.U32.AND P2, PT, R19, R0, PT ;  /* 0x000000001300720c */ /* 0x000fc40003f46070 */
[-C--:B------:R-:W-:Y:S02]  /*1e80*/  ISETP.GE.U32.AND P3, PT, R11, R0.reuse, PT ;  /* 0x000000000b00720c */ /* 0x080fe40003f66070 */
[-C--:B------:R-:W-:Y:S02]  /*1e90*/  ISETP.GE.U32.AND P4, PT, R21, R0.reuse, PT ;  /* 0x000000001500720c */ /* 0x080fe40003f86070 */
[-C--:B------:R-:W-:Y:S02]  /*1ea0*/  ISETP.GE.U32.AND P5, PT, R13, R0.reuse, PT ;  /* 0x000000000d00720c */ /* 0x080fe40003fa6070 */
[-C--:B------:R-:W-:Y:S02]  /*1eb0*/  ISETP.GE.U32.AND P6, PT, R23, R0.reuse, PT ;  /* 0x000000001700720c */ /* 0x080fe40003fc6070 */
[----:B------:R-:W-:Y:S02]  /*1ec0*/  ISETP.GE.U32.AND P1, PT, R7, R0, PT ;  /* 0x000000000700720c */ /* 0x000fe40003f26070 */
[----:B----4-:R-:W-:-:S02]  /*1ed0*/  SEL R20, R20, 0xffffffff, !P2 ;  /* 0xffffffff14147807 */ /* 0x010fc40005000000 */
[----:B0-----:R-:W-:Y:S02]  /*1ee0*/  SEL R14, R22, 0xffffffff, !P3 ;  /* 0xffffffff160e7807 */ /* 0x001fe40005800000 */
[----:B------:R-:W-:Y:S02]  /*1ef0*/  SEL R16, R16, 0xffffffff, !P4 ;  /* 0xffffffff10107807 */ /* 0x000fe40006000000 */
[----:B------:R-:W-:Y:S02]  /*1f00*/  SEL R10, R10, 0xffffffff, !P5 ;  /* 0xffffffff0a0a7807 */ /* 0x000fe40006800000 */
[----:B------:R-:W-:Y:S02]  /*1f10*/  SEL R12, R12, 0xffffffff, !P6 ;  /* 0xffffffff0c0c7807 */ /* 0x000fe40007000000 */
        /* <DEDUP_REMOVED lines=8> */
[CC--:B------:R-:W-:Y:S02]  /*1fa0*/  VIMNMX.U32 R16, PT, PT, R10.reuse, R12.reuse, PT ;  /* 0x0000000c0a107248 */ /* 0x0c0fe40003fe0000 */
[----:B------:R-:W-:Y:S02]  /*1fb0*/  VIMNMX.U32 R12, PT, PT, R10, R12, !PT ;  /* 0x0000000c0a0c7248 */ /* 0x000fe40007fe0000 */
[----:B------:R-:W-:Y:S02]  /*1fc0*/  VIMNMX.U32 R22, PT, PT, R18, R20, !PT ;  /* 0x0000001412167248 */ /* 0x000fe40007fe0000 */
[CC--:B------:R-:W-:Y:S02]  /*1fd0*/  VIMNMX.U32 R10, PT, PT, R27.reuse, R8.reuse, !PT ;  /* 0x000000081b0a7248 */ /* 0x0c0fe40007fe0000 */
[----:B------:R-:W-:Y:S02]  /*1fe0*/  VIMNMX.U32 R24, PT, PT, R27, R8, PT ;  /* 0x000000081b187248 */ /* 0x000fe40003fe0000 */
[----:B------:R-:W-:-:S02]  /*1ff0*/  ISETP.GE.U32.AND P1, PT, R8, R29, PT ;  /* 0x0000001d0800720c */ /* 0x000fc40003f26070 */
[----:B------:R-:W-:Y:S02]  /*2000*/  VIMNMX.U32 R18, PT, PT, R18, R20, PT ;  /* 0x0000001412127248 */ /* 0x000fe40003fe0000 */
[C---:B------:R-:W-:Y:S02]  /*2010*/  VIMNMX.U32 R27, PT, PT, R14.reuse, R16, !PT ;  /* 0x000000100e1b7248 */ /* 0x040fe40007fe0000 */
[C---:B------:R-:W-:Y:S02]  /*2020*/  VIMNMX.U32 R8, PT, PT, R25.reuse, R12, !PT ;  /* 0x0000000c19087248 */ /* 0x040fe40007fe0000 */
[----:B------:R-:W-:Y:S02]  /*2030*/  VIMNMX.U32 R14, PT, PT, R14, R16, PT ;  /* 0x000000100e0e7248 */ /* 0x000fe40003fe0000 */
[----:B------:R-:W-:Y:S02]  /*2040*/  VIMNMX.U32 R12, PT, PT, R25, R12, PT ;  /* 0x0000000c190c7248 */ /* 0x000fe40003fe0000 */
[----:B------:R-:W-:-:S02]  /*2050*/  VIMNMX.U32 R20, PT, PT, R10, R18, !PT ;  /* 0x000000120a147248 */ /* 0x000fc40007fe0000 */
[----:B------:R-:W-:Y:S02]  /*2060*/  SEL R16, R29, R24, !P1 ;  /* 0x000000181d107207 */ /* 0x000fe40004800000 */
[----:B------:R-:W-:Y:S02]  /*2070*/  VIMNMX.U32 R18, PT, PT, R10, R18, PT ;  /* 0x000000120a127248 */ /* 0x000fe40003fe0000 */
[CC--:B------:R-:W-:Y:S02]  /*2080*/  VIMNMX.U32 R25, PT, PT, R22.reuse, R14.reuse, !PT ;  /* 0x0000000e16197248 */ /* 0x0c0fe40007fe0000 */
[----:B------:R-:W-:Y:S02]  /*2090*/  VIMNMX.U32 R26, PT, PT, R22, R14, PT ;  /* 0x0000000e161a7248 */ /* 0x000fe40003fe0000 */
[----:B------:R-:W-:Y:S02]  /*20a0*/  VIMNMX.U32 R10, PT, PT, R27, R12, PT ;  /* 0x0000000c1b0a7248 */ /* 0x000fe40003fe0000 */
[----:B------:R-:W-:-:S02]  /*20b0*/  SEL R24, R24, R29, !P1 ;  /* 0x0000001d18187207 */ /* 0x000fc40004800000 */
[C---:B------:R-:W-:Y:S02]  /*20c0*/  VIMNMX.U32 R29, PT, PT, R27.reuse, R12, !PT ;  /* 0x0000000c1b1d7248 */ /* 0x040fe40007fe0000 */
[----:B------:R-:W-:Y:S02]  /*20d0*/  ISETP.GT.U32.AND P1, PT, R27, R8, PT ;  /* 0x000000081b00720c */ /* 0x000fe40003f24070 */
[CC--:B------:R-:W-:Y:S02]  /*20e0*/  VIMNMX.U32 R12, PT, PT, R16.reuse, R18.reuse, !PT ;  /* 0x00000012100c7248 */ /* 0x0c0fe40007fe0000 */
[----:B------:R-:W-:Y:S02]  /*20f0*/  VIMNMX.U32 R22, PT, PT, R16, R18, PT ;  /* 0x0000001210167248 */ /* 0x000fe40003fe0000 */
[----:B------:R-:W-:Y:S02]  /*2100*/  VIMNMX.U32 R27, PT, PT, R20, R26, PT ;  /* 0x0000001a141b7248 */ /* 0x000fe40003fe0000 */
[----:B------:R-:W-:-:S02]  /*2110*/  VIMNMX.U32 R16, PT, PT, R25, R10, !PT ;  /* 0x0000000a19107248 */ /* 0x000fc40007fe0000 */
[----:B------:R-:W-:Y:S02]  /*2120*/  VIMNMX.U32 R25, PT, PT, R25, R10, PT ;  /* 0x0000000a19197248 */ /* 0x000fe40003fe0000 */
[----:B------:R-:W-:Y:S02]  /*2130*/  VIMNMX.U32 R14, PT, PT, R20, R26, !PT ;  /* 0x0000001a140e7248 */ /* 0x000fe40007fe0000 */
[----:B------:R-:W-:Y:S02]  /*2140*/  SEL R10, R29, R8, P1 ;  /* 0x000000081d0a7207 */ /* 0x000fe40000800000 */
[----:B------:R-:W-:Y:S02]  /*2150*/  SEL R29, R8, R29, P1 ;  /* 0x0000001d081d7207 */ /* 0x000fe40000800000 */
[----:B------:R-:W-:Y:S02]  /*2160*/  VIMNMX.U32 R20, PT, PT, R12, R27, !PT ;  /* 0x0000001b0c147248 */ /* 0x000fe40007fe0000 */
[----:B------:R-:W-:-:S02]  /*2170*/  VIMNMX.U32 R18, PT, PT, R24, R22, !PT ;  /* 0x0000001618127248 */ /* 0x000fc40007fe0000 */
[----:B------:R-:W-:Y:S02]  /*2180*/  VIMNMX.U32 R8, PT, PT, R24, R22, PT ;  /* 0x0000001618087248 */ /* 0x000fe40003fe0000 */
[----:B------:R-:W-:Y:S02]  /*2190*/  VIMNMX.U32 R27, PT, PT, R12, R27, PT ;  /* 0x0000001b0c1b7248 */ /* 0x000fe40003fe0000 */
[CC--:B------:R-:W-:Y:S02]  /*21a0*/  VIMNMX.U32 R12, PT, PT, R14.reuse, R25.reuse, !PT ;  /* 0x000000190e0c7248 */ /* 0x0c0fe40007fe0000 */
[----:B------:R-:W-:Y:S02]  /*21b0*/  VIMNMX.U32 R24, PT, PT, R14, R25, PT ;  /* 0x000000190e187248 */ /* 0x000fe40003fe0000 */
[CC--:B------:R-:W-:Y:S02]  /*21c0*/  VIMNMX.U32 R25, PT, PT, R16.reuse, R29.reuse, !PT ;  /* 0x0000001d10197248 */ /* 0x0c0fe40007fe0000 */
[----:B------:R-:W-:-:S02]  /*21d0*/  VIMNMX.U32 R29, PT, PT, R16, R29, PT ;  /* 0x0000001d101d7248 */ /* 0x000fc40003fe0000 */
[CC--:B------:R-:W-:Y:S02]  /*21e0*/  VIMNMX.U32 R14, PT, PT, R18.reuse, R27.reuse, !PT ;  /* 0x0000001b120e7248 */ /* 0x0c0fe40007fe0000 */
[----:B------:R-:W-:Y:S02]  /*21f0*/  VIMNMX.U32 R22, PT, PT, R18, R27, PT ;  /* 0x0000001b12167248 */ /* 0x000fe40003fe0000 */
[----:B------:R-:W-:Y:S02]  /*2200*/  ISETP.GE.U32.AND P1, PT, R27, R8, PT ;  /* 0x000000081b00720c */ /* 0x000fe40003f26070 */
[CC--:B------:R-:W-:Y:S02]  /*2210*/  VIMNMX.U32 R18, PT, PT, R12.reuse, R29.reuse, !PT ;  /* 0x0000001d0c127248 */ /* 0x0c0fe40007fe0000 */
[----:B------:R-:W-:Y:S02]  /*2220*/  VIMNMX.U32 R12, PT, PT, R12, R29, PT ;  /* 0x0000001d0c0c7248 */ /* 0x000fe40003fe0000 */
[----:B------:R-:W-:-:S02]  /*2230*/  VIMNMX.U32 R16, PT, PT, R20, R24, !PT ;  /* 0x0000001814107248 */ /* 0x000fc40007fe0000 */
[-C--:B------:R-:W-:Y:S02]  /*2240*/  VIMNMX.U32 R29, PT, PT, R10, R25.reuse, !PT ;  /* 0x000000190a1d7248 */ /* 0x080fe40007fe0000 */
[----:B------:R-:W-:Y:S02]  /*2250*/  VIMNMX.U32 R27, PT, PT, R20, R24, PT ;  /* 0x00000018141b7248 */ /* 0x000fe40003fe0000 */
[----:B------:R-:W-:Y:S02]  /*2260*/  VIMNMX.U32 R25, PT, PT, R10, R25, PT ;  /* 0x000000190a197248 */ /* 0x000fe40003fe0000 */
[----:B------:R-:W-:Y:S02]  /*2270*/  SEL R10, R8, R22, !P1 ;  /* 0x00000016080a7207 */ /* 0x000fe40004800000 */
[----:B------:R-:W-:Y:S02]  /*2280*/  SEL R8, R22, R8, !P1 ;  /* 0x0000000816087207 */ /* 0x000fe40004800000 */
[----:B------:R-:W-:-:S02]  /*2290*/  VIMNMX.U32 R22, PT, PT, R16, R12, !PT ;  /* 0x0000000c10167248 */ /* 0x000fc40007fe0000 */
[-C--:B------:R-:W-:Y:S02]  /*22a0*/  VIMNMX.U32 R20, PT, PT, R14, R27.reuse, !PT ;  /* 0x0000001b0e147248 */ /* 0x080fe40007fe0000 */
[----:B------:R-:W-:Y:S02]  /*22b0*/  VIMNMX.U32 R16, PT, PT, R16, R12, PT ;  /* 0x0000000c10107248 */ /* 0x000fe40003fe0000 */
[----:B------:R-:W-:Y:S02]  /*22c0*/  VIMNMX.U32 R27, PT, PT, R14, R27, PT ;  /* 0x0000001b0e1b7248 */ /* 0x000fe40003fe0000 */
[CC--:B------:R-:W-:Y:S02]  /*22d0*/  VIMNMX.U32 R24, PT, PT, R18.reuse, R25.reuse, !PT ;  /* 0x0000001912187248 */ /* 0x0c0fe40007fe0000 */
[C---:B------:R-:W-:Y:S02]  /*22e0*/  VIMNMX.U32 R25, PT, PT, R18.reuse, R25, PT ;  /* 0x0000001912197248 */ /* 0x040fe40003fe0000 */
[----:B------:R-:W-:-:S02]  /*22f0*/  ISETP.GT.U32.AND P1, PT, R18, R29, PT ;  /* 0x0000001d1200720c */ /* 0x000fc40003f24070 */
[-C--:B------:R-:W-:Y:S02]  /*2300*/  VIMNMX.U32 R14, PT, PT, R20, R16.reuse, !PT ;  /* 0x00000010140e7248 */ /* 0x080fe40007fe0000 */
[-C--:B------:R-:W-:Y:S02]  /*2310*/  VIMNMX.U32 R18, PT, PT, R10, R27.reuse, !PT ;  /* 0x0000001b0a127248 */ /* 0x080fe40007fe0000 */
[----:B------:R-:W-:Y:S02]  /*2320*/  VIMNMX.U32 R16, PT, PT, R20, R16, PT ;  /* 0x0000001014107248 */ /* 0x000fe40003fe0000 */
[----:B------:R-:W-:Y:S02]  /*2330*/  VIMNMX.U32 R26, PT, PT, R10, R27, PT ;  /* 0x0000001b0a1a7248 */ /* 0x000fe40003fe0000 */
[CC--:B------:R-:W-:Y:S02]  /*2340*/  VIMNMX.U32 R10, PT, PT, R22.reuse, R25.reuse, !PT ;  /* 0x00000019160a7248 */ /* 0x0c0fe40007fe0000 */
[----:B------:R-:W-:-:S02]  /*2350*/  VIMNMX.U32 R12, PT, PT, R22, R25, PT ;  /* 0x00000019160c7248 */ /* 0x000fc40003fe0000 */
[----:B------:R-:W-:Y:S02]  /*2360*/  SEL R25, R24, R29, P1 ;  /* 0x0000001d18197207 */ /* 0x000fe40000800000 */
[----:B------:R-:W-:Y:S02]  /*2370*/  SEL R29, R29, R24, P1 ;  /* 0x000000181d1d7207 */ /* 0x000fe40000800000 */
[CC--:B------:R-:W-:Y:S02]  /*2380*/  VIMNMX.U32 R20, PT, PT, R18.reuse, R16.reuse, !PT ;  /* 0x0000001012147248 */ /* 0x0c0fe40007fe0000 */
[----:B------:R-:W-:Y:S02]  /*2390*/  VIMNMX.U32 R18, PT, PT, R18, R16, PT ;  /* 0x0000001012127248 */ /* 0x000fe40003fe0000 */
[CC--:B------:R-:W-:Y:S02]  /*23a0*/  VIMNMX.U32 R16, PT, PT, R14.reuse, R12.reuse, !PT ;  /* 0x0000000c0e107248 */ /* 0x0c0fe40007fe0000 */
[----:B------:R-:W-:-:S02]  /*23b0*/  VIMNMX.U32 R14, PT, PT, R14, R12, PT ;  /* 0x0000000c0e0e7248 */ /* 0x000fc40003fe0000 */
[-C--:B------:R-:W-:Y:S02]  /*23c0*/  VIMNMX.U32 R27, PT, PT, R8, R26.reuse, !PT ;  /* 0x0000001a081b7248 */ /* 0x080fe40007fe0000 */
[-C--:B------:R-:W-:Y:S02]  /*23d0*/  VIMNMX.U32 R12, PT, PT, R10, R29.reuse, !PT ;  /* 0x0000001d0a0c7248 */ /* 0x080fe40007fe0000 */
[----:B------:R-:W-:Y:S02]  /*23e0*/  VIMNMX.U32 R8, PT, PT, R8, R26, PT ;  /* 0x0000001a08087248 */ /* 0x000fe40003fe0000 */
[----:B------:R-:W-:-:S07]  /*23f0*/  VIMNMX.U32 R10, PT, PT, R10, R29, PT ;  /* 0x0000001d0a0a7248 */ /* 0x000fce0003fe0000 */
.L_x_229:
[----:B------:R-:W-:Y:S05]  /*2400*/  BSYNC.RECONVERGENT B0 ;  /* 0x0000000000007941 */ /* 0x000fea0003800200 */
.L_x_228:
[----:B------:R-:W0:Y:S08]  /*2410*/  MATCH.ANY R29, R4 ;  /* 0x00000000041d73a1 */ /* 0x000e3000000e8000 */
[----:B------:R-:W2:Y:S01]  /*2420*/  REDUX.OR UR4, R4 ;  /* 0x00000000040473c4 */ /* 0x000ea20000004000 */
[----:B------:R-:W-:Y:S02]  /*2430*/  VOTEU.ANY UR5, UPT, PT ;  /* 0x0000000000057886 */ /* 0x000fe400038e0100 */
[----:B0-----:R-:W-:-:S13]  /*2440*/  LOP3.LUT P1, RZ, R4, UR5, R29, 0x40, !PT ;  /* 0x0000000504ff7c12 */ /* 0x001fda000f82401d */
[----:B--2---:R-:W-:Y:S05]  /*2450*/  @!P1 BRA.DIV UR4, `(.L_x_230) ;  /* 0x0000001204209947 */ /* 0x004fea000b800000 */
[----:B------:R-:W-:Y:S01]  /*2460*/  NOP ;  /* 0x0000000000007918 */ /* 0x000fe20000000000 */
[----:B-1----:R0:W-:Y:S04]  /*2470*/  STS [R6], R8 ;  /* 0x0000000806007388 */ /* 0x0021e80000000800 */
        /* <DEDUP_REMOVED lines=8> */
[----:B------:R-:W-:Y:S01]  /*2500*/  NOP ;  /* 0x0000000000007918 */ /* 0x000fe20000000000 */
.L_x_257:
[----:B0-----:R-:W-:Y:S01]  /*2510*/  VIMNMX.U32 R12, PT, PT, R0, 0x9, PT ;  /* 0x00000009000c7848 */ /* 0x001fe20003fe0000 */
[----:B------:R-:W-:Y:S01]  /*2520*/  BSSY.RECONVERGENT B0, `(.L_x_231) ;  /* 0x0000019000007945 */ /* 0x000fe20003800200 */
[----:B------:R-:W-:Y:S02]  /*2530*/  VIMNMX.U32 R15, PT, PT, R15, R0, PT ;  /* 0x000000000f0f7248 */ /* 0x000fe40003fe0000 */
[----:B------:R-:W-:Y:S02]  /*2540*/  VIADDMNMX.U32 R4, R12, 0x9, R0, PT ;  /* 0x000000090c047846 */ /* 0x000fe40003800000 */
[----:B------:R-:W-:-:S03]  /*2550*/  VIMNMX.U32 R8, PT, PT, R15, R12, PT ;  /* 0x0000000c0f087248 */ /* 0x000fc60003fe0000 */
[----:B------:R-:W-:-:S05]  /*2560*/  IMAD.IADD R6, R4, 0x1, -R12 ;  /* 0x0000000104067824 */ /* 0x000fca00078e0a0c */
[C---:B------:R-:W-:Y:S01]  /*2570*/  ISETP.GE.AND P1, PT, R15.reuse, R6, PT ;  /* 0x000000060f00720c */ /* 0x040fe20003f26270 */
[----:B------:R-:W-:-:S05]  /*2580*/  IMAD.IADD R6, R15, 0x1, -R6 ;  /* 0x000000010f067824 */ /* 0x000fca00078e0a06 */
[----:B------:R-:W-:-:S04]  /*2590*/  SEL R25, R6, RZ, P1 ;  /* 0x000000ff06197207 */ /* 0x000fc80000800000 */
[----:B------:R-:W-:-:S13]  /*25a0*/  ISETP.GE.AND P1, PT, R25, R8, PT ;  /* 0x000000081900720c */ /* 0x000fda0003f26270 */
[----:B------:R-:W-:Y:S05]  /*25b0*/  @P1 BRA `(.L_x_232) ;  /* 0x00000000003c1947 */ /* 0x000fea0003800000 */
[----:B------:R-:W-:-:S07]  /*25c0*/  IMAD.IADD R6, R15, 0x1, R12 ;  /* 0x000000010f067824 */ /* 0x000fce00078e020c */
.L_x_233:
[----:B------:R-:W-:-:S05]  /*25d0*/  IMAD.IADD R10, R8, 0x1, -R25 ;  /* 0x00000001080a7824 */ /* 0x000fca00078e0a19 */
[----:B------:R-:W-:-:S04]  /*25e0*/  LEA.HI R10, R10, R10, RZ, 0x1 ;  /* 0x0000000a0a0a7211 */ /* 0x000fc800078f08ff */
[----:B------:R-:W-:-:S04]  /*25f0*/  LEA.HI.SX32 R10, R10, R25, 0x1f ;  /* 0x000000190a0a7211 */ /* 0x000fc800078ffaff */
[----:B------:R-:W-:Y:S01]  /*2600*/  LOP3.LUT R27, RZ, R10, RZ, 0x33, !PT ;  /* 0x0000000aff1b7212 */ /* 0x000fe200078e33ff */
[----:B------:R-:W-:-:S04]  /*2610*/  IMAD R14, R10, 0x4, R5 ;  /* 0x000000040a0e7824 */ /* 0x000fc800078e0205 */
[----:B------:R-:W-:Y:S02]  /*2620*/  IMAD.IADD R16, R6, 0x1, R27 ;  /* 0x0000000106107824 */ /* 0x000fe400078e021b */
[----:B------:R-:W-:Y:S02]  /*2630*/  LDS R14, [R14] ;  /* 0x000000000e0e7984 */ /* 0x000fe40000000800 */
[----:B------:R-:W-:-:S05]  /*2640*/  IMAD R16, R16, 0x4, R5 ;  /* 0x0000000410107824 */ /* 0x000fca00078e0205 */
[----:B------:R-:W0:Y:S02]  /*2650*/  LDS R27, [R16] ;  /* 0x00000000101b7984 */ /* 0x000e240000000800 */
[----:B0-----:R-:W-:-:S04]  /*2660*/  ISETP.GE.U32.AND P1, PT, R27, R14, PT ;  /* 0x0000000e1b00720c */ /* 0x001fc80003f26070 */
[----:B------:R-:W-:-:S09]  /*2670*/  SEL R8, R10, R8, !P1 ;  /* 0x000000080a087207 */ /* 0x000fd20004800000 */
[----:B------:R-:W-:-:S05]  /*2680*/  @P1 VIADD R25, R10, 0x1 ;  /* 0x000000010a191836 */ /* 0x000fca0000000000 */
[----:B------:R-:W-:-:S13]  /*2690*/  ISETP.GE.AND P1, PT, R25, R8, PT ;  /* 0x000000081900720c */ /* 0x000fda0003f26270 */
[----:B------:R-:W-:Y:S05]  /*26a0*/  @!P1 BRA `(.L_x_233) ;  /* 0xfffffffc00c89947 */ /* 0x000fea000383ffff */
.L_x_232:
[----:B------:R-:W-:Y:S05]  /*26b0*/  BSYNC.RECONVERGENT B0 ;  /* 0x0000000000007941 */ /* 0x000fea0003800200 */
.L_x_231:
[C---:B------:R-:W-:Y:S01]  /*26c0*/  IADD3 R6, PT, PT, -R25.reuse, R15, R12 ;  /* 0x0000000f19067210 */ /* 0x040fe20007ffe10c */
[C-C-:B------:R-:W-:Y:S01]  /*26d0*/  IMAD R8, R25.reuse, 0x4, R5.reuse ;  /* 0x0000000419087824 */ /* 0x140fe200078e0205 */
[----:B------:R-:W-:Y:S01]  /*26e0*/  PLOP3.LUT P1, PT, PT, PT, PT, 0x8, 0x80 ;  /* 0x000000000080781c */ /* 0x000fe20003f2e170 */
[----:B------:R-:W-:Y:S01]  /*26f0*/  VIADD R29, R25, 0x1 ;  /* 0x00000001191d7836 */ /* 0x000fe20000000000 */
[C---:B------:R-:W-:Y:S01]  /*2700*/  ISETP.GE.AND P2, PT, R6.reuse, R4, PT ;  /* 0x000000040600720c */ /* 0x040fe20003f46270 */
[C---:B------:R-:W-:Y:S01]  /*2710*/  IMAD R18, R6.reuse, 0x4, R5 ;  /* 0x0000000406127824 */ /* 0x040fe200078e0205 */
[----:B------:R-:W-:Y:S01]  /*2720*/  LDS R16, [R8] ;  /* 0x0000000008107984 */ /* 0x000fe20000000800 */
[----:B------:R-:W-:Y:S01]  /*2730*/  VIADD R27, R6, 0x1 ;  /* 0x00000001061b7836 */ /* 0x000fe20000000000 */
[----:B------:R-:W-:Y:S02]  /*2740*/  VOTEU.ANY UR5, UPT, PT ;  /* 0x0000000000057886 */ /* 0x000fe400038e0100 */
[----:B------:R-:W0:Y:S07]  /*2750*/  LDS R14, [R18] ;  /* 0x00000000120e7984 */ /* 0x000e2e0000000800 */
        /* <DEDUP_REMOVED lines=42> */
[C-C-:B------:R-:W-:Y:S02]  /*2a00*/  @!P1 IMAD R22, R25.reuse, 0x4, R5.reuse ;  /* 0x0000000419169824 */ /* 0x140fe400078e0205 */
        /* <DEDUP_REMOVED lines=40> */
[C---:B------:R-:W-:Y:S01]  /*2c90*/  ISETP.GE.AND P2, PT, R22.reuse, R4, PT ;  /* 0x000000041600720c */ /* 0x040fe20003f46270 */
[----:B------:R-:W-:Y:S01]  /*2ca0*/  VIADD R20, R22, 0x1 ;  /* 0x0000000116147836 */ /* 0x000fe20000000000 */
[----:B------:R0:W-:Y:S04]  /*2cb0*/  @!P1 LDS R16, [R26] ;  /* 0x000000001a109984 */ /* 0x0001e80000000800 */
[----:B------:R-:W1:Y:S01]  /*2cc0*/  @P1 LDS R14, [R24] ;  /* 0x00000000180e1984 */ /* 0x000e620000000800 */
[----:B------:R-:W-:Y:S01]  /*2cd0*/  PLOP3.LUT P1, PT, PT, PT, PT, 0x8, 0x80 ;  /* 0x000000000080781c */ /* 0x000fe20003f2e170 */
[----:B0-----:R-:W-:-:S05]  /*2ce0*/  IMAD.MOV.U32 R26, RZ, RZ, 0x3 ;  /* 0x00000003ff1a7424 */ /* 0x001fca00078e00ff */
[----:B-1----:R-:W-:-:S04]  /*2cf0*/  @!P2 ISETP.GE.U32.AND P3, PT, R14, R16, PT ;  /* 0x000000100e00a20c */ /* 0x002fc80003f66070 */
[----:B------:R-:W-:-:S13]  /*2d00*/  @!P2 ISETP.GE.OR P1, PT, R18, R12, !P3 ;  /* 0x0000000c1200a20c */ /* 0x000fda0005f26670 */
[----:B------:R-:W-:Y:S02]  /*2d10*/  @!P1 IMAD.MOV R20, RZ, RZ, R22 ;  /* 0x000000ffff149224 */ /* 0x000fe400078e0216 */
[----:B------:R-:W-:Y:S02]  /*2d20*/  VIADD R22, R18, 0x1 ;  /* 0x0000000112167836 */ /* 0x000fe40000000000 */
[----:B------:R-:W-:Y:S02]  /*2d30*/  @P1 IMAD.MOV R22, RZ, RZ, R18 ;  /* 0x000000ffff161224 */ /* 0x000fe400078e0212 */
[----:B------:R-:W0:Y:S01]  /*2d40*/  S2R R18, SR_LANEID ;  /* 0x0000000000127919 */ /* 0x000e220000000000 */
[--C-:B------:R-:W-:Y:S02]  /*2d50*/  @P1 IMAD R24, R20, 0x4, R5.reuse ;  /* 0x0000000414181824 */ /* 0x100fe400078e0205 */
[C---:B------:R-:W-:Y:S01]  /*2d60*/  ISETP.GE.AND P2, PT, R22.reuse, R12, PT ;  /* 0x0000000c1600720c */ /* 0x040fe20003f46270 */
[----:B------:R-:W-:Y:S01]  /*2d70*/  @!P1 IMAD R22, R22, 0x4, R5 ;  /* 0x0000000416169824 */ /* 0x000fe200078e0205 */
[----:B------:R-:W-:-:S02]  /*2d80*/  SEL R5, R14, R16, P1 ;  /* 0x000000100e057207 */ /* 0x000fc40000800000 */
[----:B------:R-:W-:Y:S04]  /*2d90*/  @P1 LDS R14, [R24] ;  /* 0x00000000180e1984 */ /* 0x000fe80000000800 */
[----:B------:R-:W1:Y:S01]  /*2da0*/  @!P1 LDS R16, [R22] ;  /* 0x0000000016109984 */ /* 0x000e620000000800 */
[----:B------:R-:W-:Y:S02]  /*2db0*/  ISETP.GE.AND P1, PT, R20, R4, PT ;  /* 0x000000041400720c */ /* 0x000fe40003f26270 */
[C---:B0-----:R-:W-:Y:S02]  /*2dc0*/  LOP3.LUT R12, R18.reuse, 0xfffffffe, RZ, 0xc0, !PT ;  /* 0xfffffffe120c7812 */ /* 0x041fe400078ec0ff */
[----:B------:R-:W-:Y:S02]  /*2dd0*/  LOP3.LUT R18, R18, 0x1, RZ, 0xc0, !PT ;  /* 0x0000000112127812 */ /* 0x000fe400078ec0ff */
[----:B------:R-:W-:-:S03]  /*2de0*/  SHF.L.U32 R12, R26, R12, RZ ;  /* 0x0000000c1a0c7219 */ /* 0x000fc600000006ff */
[----:B------:R-:W-:Y:S01]  /*2df0*/  IMAD R18, R18, 0x9, RZ ;  /* 0x0000000912127824 */ /* 0x000fe200078e02ff */
[----:B------:R-:W0:Y:S08]  /*2e00*/  MATCH.ANY R26, R12 ;  /* 0x000000000c1a73a1 */ /* 0x000e3000000e8000 */
[----:B------:R-:W2:Y:S01]  /*2e10*/  REDUX.OR UR4, R12 ;  /* 0x000000000c0473c4 */ /* 0x000ea20000004000 */
[----:B-1----:R-:W-:-:S04]  /*2e20*/  @!P2 VIMNMX.U32 R14, PT, PT, R16, R14, PT ;  /* 0x0000000e100ea248 */ /* 0x002fc80003fe0000 */
[----:B------:R-:W-:Y:S02]  /*2e30*/  SEL R14, R14, R16, !P1 ;  /* 0x000000100e0e7207 */ /* 0x000fe40004800000 */
[----:B0-----:R-:W-:-:S13]  /*2e40*/  LOP3.LUT P3, RZ, R12, UR5, R26, 0x40, !PT ;  /* 0x000000050cff7c12 */ /* 0x001fda000f86401a */
[----:B--2---:R-:W-:Y:S05]  /*2e50*/  @!P3 BRA.DIV UR4, `(.L_x_234) ;  /* 0x0000000604f0b947 */ /* 0x004fea000b800000 */
[----:B------:R-:W-:Y:S01]  /*2e60*/  NOP ;  /* 0x0000000000007918 */ /* 0x000fe20000000000 */
.L_x_260:
[-C--:B------:R-:W-:Y:S01]  /*2e70*/  ISETP.GE.U32.AND P6, PT, R17, R0.reuse, PT ;  /* 0x000000001100720c */ /* 0x080fe20003fc6070 */
[----:B------:R-:W-:Y:S01]  /*2e80*/  IMAD.WIDE.U32 R2, R18, 0x4, R2 ;  /* 0x0000000412027825 */ /* 0x000fe200078e0002 */
[-C--:B------:R-:W-:Y:S02]  /*2e90*/  ISETP.GE.U32.AND P1, PT, R9, R0.reuse, PT ;  /* 0x000000000900720c */ /* 0x080fe40003f26070 */
[-C--:B------:R-:W-:Y:S02]  /*2ea0*/  ISETP.GE.U32.AND P5, PT, R19, R0.reuse, PT ;  /* 0x000000001300720c */ /* 0x080fe40003fa6070 */
[----:B------:R0:W-:Y:S01]  /*2eb0*/  @!P0 STG.E desc[UR6][R2.64], R15 ;  /* 0x0000000f02008986 */ /* 0x0001e2000c101906 */
[-C--:B------:R-:W-:Y:S02]  /*2ec0*/  ISETP.GE.U32.AND P4, PT, R11, R0.reuse, PT ;  /* 0x000000000b00720c */ /* 0x080fe40003f86070 */
[-C--:B------:R-:W-:Y:S02]  /*2ed0*/  ISETP.GE.U32.AND P3, PT, R21, R0.reuse, PT ;  /* 0x000000001500720c */ /* 0x080fe40003f66070 */
[----:B------:R-:W-:-:S02]  /*2ee0*/  ISETP.GE.U32.AND P2, PT, R13, R0, PT ;  /* 0x000000000d00720c */ /* 0x000fc40003f46070 */
[-C--:B------:R-:W-:Y:S01]  /*2ef0*/  ISETP.GE.U32.AND P0, PT, R23, R0.reuse, PT ;  /* 0x000000001700720c */ /* 0x080fe20003f06070 */
[----:B------:R0:W-:Y:S01]  /*2f00*/  @!P6 STG.E desc[UR6][R2.64+0x4], R8 ;  /* 0x000004080200e986 */ /* 0x0001e2000c101906 */
[----:B------:R-:W-:-:S03]  /*2f10*/  ISETP.GE.U32.AND P6, PT, R7, R0, PT ;  /* 0x000000000700720c */ /* 0x000fc60003fc6070 */
        /* <DEDUP_REMOVED lines=9> */
.L_x_216:
[----:B------:R-:W-:Y:S01]  /*2fb0*/  BSSY B0, `(.L_x_235) ;  /* 0x0000005000007945 */ /* 0x000fe20003800000 */
[----:B0-----:R-:W-:-:S07]  /*2fc0*/  IMAD R7, R11, 0x18, R18 ;  /* 0x000000180b077824 */ /* 0x001fce00078e0212 */
[----:B------:R-:W-:Y:S05]  /*2fd0*/  WARPSYNC.COLLECTIVE R4, `(.L_x_236) ;  /* 0x0000000004087348 */ /* 0x000fea0003c00000 */
[----:B------:R-:W-:Y:S01]  /*2fe0*/  NOP ;  /* 0x0000000000007918 */ /* 0x000fe20000000000 */
[----:B------:R-:W-:Y:S05]  /*2ff0*/  ENDCOLLECTIVE ;  /* 0x000000000000791b */ /* 0x000fea0003800000 */
.L_x_236:
[----:B------:R-:W-:Y:S05]  /*3000*/  BSYNC B0 ;  /* 0x0000000000007941 */ /* 0x000fea0003800000 */
.L_x_235:
[----:B------:R0:W1:Y:S01]  /*3010*/  LDS R13, [R7] ;  /* 0x00000000070d7984 */ /* 0x0000620000000800 */
[----:B------:R-:W-:Y:S01]  /*3020*/  IMAD R8, R11, 0x7, RZ ;  /* 0x000000070b087824 */ /* 0x000fe200078e02ff */
[----:B------:R-:W-:Y:S02]  /*3030*/  BSSY B0, `(.L_x_237) ;  /* 0x000000c000007945 */ /* 0x000fe40003800000 */
[----:B------:R0:W2:Y:S01]  /*3040*/  LDS R24, [R7+0x4] ;  /* 0x0000040007187984 */ /* 0x0000a20000000800 */
[C---:B------:R-:W-:Y:S02]  /*3050*/  VIADD R10, R8.reuse, 0x1 ;  /* 0x00000001080a7836 */ /* 0x040fe40000000000 */
[----:B------:R-:W-:Y:S01]  /*3060*/  VIADD R12, R8, 0x2 ;  /* 0x00000002080c7836 */ /* 0x000fe20000000000 */
[----:B------:R0:W3:Y:S04]  /*3070*/  LDS R15, [R7+0x8] ;  /* 0x00000800070f7984 */ /* 0x0000e80000000800 */
[----:B------:R0:W4:Y:S04]  /*3080*/  LDS R26, [R7+0xc] ;  /* 0x00000c00071a7984 */ /* 0x0001280000000800 */
[----:B------:R0:W0:Y:S04]  /*3090*/  LDS R28, [R7+0x10] ;  /* 0x00001000071c7984 */ /* 0x0000280000000800 */
[----:B------:R0:W0:Y:S04]  /*30a0*/  LDS R17, [R7+0x14] ;  /* 0x0000140007117984 */ /* 0x0000280000000800 */
[----:B------:R0:W0:Y:S02]  /*30b0*/  LDS R22, [R7+0x18] ;  /* 0x0000180007167984 */ /* 0x0000240000000800 */
[----:B01234-:R-:W-:Y:S05]  /*30c0*/  WARPSYNC.COLLECTIVE R4, `(.L_x_238) ;  /* 0x0000000004087348 */ /* 0x01ffea0003c00000 */
[----:B------:R-:W-:Y:S01]  /*30d0*/  NOP ;  /* 0x0000000000007918 */ /* 0x000fe20000000000 */
[----:B01234-:R-:W-:Y:S05]  /*30e0*/  ENDCOLLECTIVE ;  /* 0x000000000000791b */ /* 0x01ffea0003800000 */
.L_x_238:
[----:B------:R-:W-:Y:S05]  /*30f0*/  BSYNC B0 ;  /* 0x0000000000007941 */ /* 0x000fea0003800000 */
.L_x_237:
[C---:B------:R-:W-:Y:S02]  /*3100*/  VIADD R14, R8.reuse, 0x3 ;  /* 0x00000003080e7836 */ /* 0x040fe40000000000 */
[C---:B------:R-:W-:Y:S02]  /*3110*/  VIADD R16, R8.reuse, 0x4 ;  /* 0x0000000408107836 */ /* 0x040fe40000000000 */
[C---:B------:R-:W-:Y:S02]  /*3120*/  VIADD R18, R8.reuse, 0x5 ;  /* 0x0000000508127836 */ /* 0x040fe40000000000 */
[----:B------:R-:W-:Y:S01]  /*3130*/  VIADD R20, R8, 0x6 ;  /* 0x0000000608147836 */ /* 0x000fe20000000000 */
[----:B------:R-:W-:Y:S06]  /*3140*/  BRA `(.L_x_239) ;  /* 0xffffffd4009c7947 */ /* 0x000fec000383ffff */
.L_x_219:
[----:B------:R-:W-:Y:S01]  /*3150*/  BSSY B0, `(.L_x_240) ;  /* 0x0000004000007945 */ /* 0x000fe20003800000 */
[----:B-1----:R-:W-:Y:S05]  /*3160*/  WARPSYNC.COLLECTIVE R4, `(.L_x_241) ;  /* 0x0000000004087348 */ /* 0x002fea0003c00000 */
[----:B------:R-:W-:Y:S01]  /*3170*/  NOP ;  /* 0x0000000000007918 */ /* 0x000fe20000000000 */
[----:B-1----:R-:W-:Y:S05]  /*3180*/  ENDCOLLECTIVE ;  /* 0x000000000000791b */ /* 0x002fea0003800000 */
.L_x_241:
[----:B------:R-:W-:Y:S05]  /*3190*/  BSYNC B0 ;  /* 0x0000000000007941 */ /* 0x000fea0003800000 */
.L_x_240:
[----:B------:R0:W-:Y:S01]  /*31a0*/  STS [R7], R13 ;  /* 0x0000000d07007388 */ /* 0x0001e20000000800 */
[----:B------:R-:W-:Y:S01]  /*31b0*/  BSSY B0, `(.L_x_242) ;  /* 0x000000c000007945 */ /* 0x000fe20003800000 */
[----:B------:R-:W-:Y:S01]  /*31c0*/  VIADD R11, R9, 0xffffffff ;  /* 0xffffffff090b7836 */ /* 0x000fe20000000000 */
[----:B------:R-:W-:Y:S01]  /*31d0*/  SHF.R.U32.HI R19, RZ, 0x1, R9 ;  /* 0x00000001ff137819 */ /* 0x000fe20000011609 */
[----:B------:R0:W-:Y:S04]  /*31e0*/  STS [R7+0x4], R24 ;  /* 0x0000041807007388 */ /* 0x0001e80000000800 */
        /* <DEDUP_REMOVED lines=8> */
.L_x_243:
[----:B------:R-:W-:Y:S05]  /*3270*/  BSYNC B0 ;  /* 0x0000000000007941 */ /* 0x000fea0003800000 */
.L_x_242:
[----:B------:R-:W-:Y:S05]  /*3280*/  BRA `(.L_x_244) ;  /* 0xffffffd800847947 */ /* 0x000fea000383ffff */
.L_x_224:
[----:B------:R-:W-:Y:S01]  /*3290*/  BSSY B0, `(.L_x_245) ;  /* 0x0000004000007945 */ /* 0x000fe20003800000 */
[----:B------:R-:W-:Y:S05]  /*32a0*/  WARPSYNC.COLLECTIVE R4, `(.L_x_246) ;  /* 0x0000000004087348 */ /* 0x000fea0003c00000 */
[----:B------:R-:W-:Y:S01]  /*32b0*/  NOP ;  /* 0x0000000000007918 */ /* 0x000fe20000000000 */
[----:B------:R-:W-:Y:S05]  /*32c0*/  ENDCOLLECTIVE ;  /* 0x000000000000791b */ /* 0x000fea0003800000 */
.L_x_246:
[----:B------:R-:W-:Y:S05]  /*32d0*/  BSYNC B0 ;  /* 0x0000000000007941 */ /* 0x000fea0003800000 */
.L_x_245:
[----:B------:R-:W-:Y:S05]  /*32e0*/  BRA `(.L_x_247) ;  /* 0xffffffe000787947 */ /* 0x000fea000383ffff */
.L_x_227:
[----:B------:R-:W-:Y:S01]  /*32f0*/  BSSY B0, `(.L_x_248) ;  /* 0x0000005000007945 */ /* 0x000fe20003800000 */
[----:B------:R-:W-:-:S07]  /*3300*/  IMAD R6, R14, 0x20, R19 ;  /* 0x000000200e067824 */ /* 0x000fce00078e0213 */
[----:B0-----:R-:W-:Y:S05]  /*3310*/  WARPSYNC.COLLECTIVE R4, `(.L_x_249) ;  /* 0x0000000004087348 */ /* 0x001fea0003c00000 */
[----:B------:R-:W-:Y:S01]  /*3320*/  NOP ;  /* 0x0000000000007918 */ /* 0x000fe20000000000 */
[----:B0-----:R-:W-:Y:S05]  /*3330*/  ENDCOLLECTIVE ;  /* 0x000000000000791b */ /* 0x001fea0003800000 */
.L_x_249:
[----:B------:R-:W-:Y:S05]  /*3340*/  BSYNC B0 ;  /* 0x0000000000007941 */ /* 0x000fea0003800000 */
.L_x_248:
[----:B------:R0:W1:Y:S01]  /*3350*/  LDS R8, [R6] ;  /* 0x0000000006087984 */ /* 0x0000620000000800 */
[C---:B------:R-:W-:Y:S01]  /*3360*/  IMAD.SHL.U32 R13, R14.reuse, 0x8, RZ ;  /* 0x000000080e0d7824 */ /* 0x040fe200078e00ff */
[----:B------:R-:W-:Y:S01]  /*3370*/  BSSY B0, `(.L_x_250) ;  /* 0x0000011000007945 */ /* 0x000fe20003800000 */
[----:B------:R-:W-:Y:S01]  /*3380*/  IMAD R15, R14, 0x9, RZ ;  /* 0x000000090e0f7824 */ /* 0x000fe200078e02ff */
[----:B------:R0:W2:Y:S01]  /*3390*/  LDS R27, [R6+0x4] ;  /* 0x00000400061b7984 */ /* 0x0000a20000000800 */
[----:B------:R-:W-:Y:S01]  /*33a0*/  IMAD.IADD R7, R9, 0x1, R13 ;  /* 0x0000000109077824 */ /* 0x000fe200078e020d */
[C-C-:B------:R-:W-:Y:S02]  /*33b0*/  LOP3.LUT R9, R13.reuse, 0x2, R14.reuse, 0xfe, !PT ;  /* 0x000000020d097812 */ /* 0x140fe400078efe0e */
[----:B------:R0:W3:Y:S01]  /*33c0*/  LDS R18, [R6+0x8] ;  /* 0x0000080006127984 */ /* 0x0000e20000000800 */
[C-C-:B------:R-:W-:Y:S02]  /*33d0*/  LOP3.LUT R11, R13.reuse, 0x4, R14.reuse, 0xfe, !PT ;  /* 0x000000040d0b7812 */ /* 0x140fe400078efe0e */
[----:B------:R-:W-:Y:S01]  /*33e0*/  LOP3.LUT R13, R13, 0x6, R14, 0xfe, !PT ;  /* 0x000000060d0d7812 */ /* 0x000fe200078efe0e */
[----:B------:R0:W4:Y:S04]  /*33f0*/  LDS R20, [R6+0xc] ;  /* 0x00000c0006147984 */ /* 0x0001280000000800 */
[----:B------:R0:W0:Y:S04]  /*3400*/  LDS R22, [R6+0x10] ;  /* 0x0000100006167984 */ /* 0x0000280000000800 */
[----:B------:R0:W0:Y:S04]  /*3410*/  LDS R16, [R6+0x14] ;  /* 0x0000140006107984 */ /* 0x0000280000000800 */
[----:B------:R0:W0:Y:S04]  /*3420*/  LDS R10, [R6+0x18] ;  /* 0x00001800060a7984 */ /* 0x0000280000000800 */
[----:B------:R0:W0:Y:S04]  /*3430*/  LDS R12, [R6+0x1c] ;  /* 0x00001c00060c7984 */ /* 0x0000280000000800 */
[----:B------:R0:W0:Y:S02]  /*3440*/  LDS R25, [R6+0x20] ;  /* 0x0000200006197984 */ /* 0x0000240000000800 */
[----:B01234-:R-:W-:Y:S05]  /*3450*/  WARPSYNC.COLLECTIVE R4, `(.L_x_251) ;  /* 0x0000000004087348 */ /* 0x01ffea0003c00000 */
[----:B------:R-:W-:Y:S01]  /*3460*/  NOP ;  /* 0x0000000000007918 */ /* 0x000fe20000000000 */
[----:B01234-:R-:W-:Y:S05]  /*3470*/  ENDCOLLECTIVE ;  /* 0x000000000000791b */ /* 0x01ffea0003800000 */
.L_x_251:
[----:B------:R-:W-:Y:S05]  /*3480*/  BSYNC B0 ;  /* 0x0000000000007941 */ /* 0x000fea0003800000 */
.L_x_250:
[----:B------:R-:W-:Y:S02]  /*3490*/  VIADD R17, R15, 0x1 ;  /* 0x000000010f117836 */ /* 0x000fe40000000000 */
[----:B------:R-:W-:Y:S02]  /*34a0*/  VIADD R19, R9, 0x1 ;  /* 0x0000000109137836 */ /* 0x000fe40000000000 */
[----:B------:R-:W-:Y:S02]  /*34b0*/  VIADD R21, R11, 0x1 ;  /* 0x000000010b157836 */ /* 0x000fe40000000000 */
[----:B------:R-:W-:Y:S01]  /*34c0*/  VIADD R23, R13, 0x1 ;  /* 0x000000010d177836 */ /* 0x000fe20000000000 */
[----:B------:R-:W-:Y:S06]  /*34d0*/  BRA `(.L_x_252) ;  /* 0xffffffe8004c7947 */ /* 0x000fec000383ffff */
.L_x_230:
[----:B------:R-:W-:Y:S01]  /*34e0*/  BSSY B0, `(.L_x_253) ;  /* 0x0000004000007945 */ /* 0x000fe20003800000 */
[----:B-1----:R-:W-:Y:S05]  /*34f0*/  WARPSYNC.COLLECTIVE R4, `(.L_x_254) ;  /* 0x0000000004087348 */ /* 0x002fea0003c00000 */
[----:B------:R-:W-:Y:S01]  /*3500*/  NOP ;  /* 0x0000000000007918 */ /* 0x000fe20000000000 */
[----:B-1----:R-:W-:Y:S05]  /*3510*/  ENDCOLLECTIVE ;  /* 0x000000000000791b */ /* 0x002fea0003800000 */
.L_x_254:
[----:B------:R-:W-:Y:S05]  /*3520*/  BSYNC B0 ;  /* 0x0000000000007941 */ /* 0x000fea0003800000 */
.L_x_253:
[----:B------:R0:W-:Y:S01]  /*3530*/  STS [R6], R8 ;  /* 0x0000000806007388 */ /* 0x0001e20000000800 */
[----:B------:R-:W-:Y:S03]  /*3540*/  BSSY B0, `(.L_x_255) ;  /* 0x000000c000007945 */ /* 0x000fe60003800000 */
[----:B------:R0:W-:Y:S04]  /*3550*/  STS [R6+0x4], R27 ;  /* 0x0000041b06007388 */ /* 0x0001e80000000800 */
[----:B------:R0:W-:Y:S04]  /*3560*/  STS [R6+0x8], R18 ;  /* 0x0000081206007388 */ /* 0x0001e80000000800 */
        /* <DEDUP_REMOVED lines=9> */
.L_x_256:
[----:B------:R-:W-:Y:S05]  /*3600*/  BSYNC B0 ;  /* 0x0000000000007941 */ /* 0x000fea0003800000 */
.L_x_255:
[----:B------:R-:W-:Y:S05]  /*3610*/  BRA `(.L_x_257) ;  /* 0xffffffec00bc7947 */ /* 0x000fea000383ffff */
.L_x_234:
[----:B------:R-:W-:Y:S01]  /*3620*/  BSSY B0, `(.L_x_258) ;  /* 0x0000005000007945 */ /* 0x000fe20003800000 */
[----:B------:R-:W-:-:S07]  /*3630*/  IMAD.MOV.U32 R4, RZ, RZ, R12 ;  /* 0x000000ffff047224 */ /* 0x000fce00078e000c */
[----:B------:R-:W-:Y:S05]  /*3640*/  WARPSYNC.COLLECTIVE R4, `(.L_x_259) ;  /* 0x0000000004087348 */ /* 0x000fea0003c00000 */
[----:B------:R-:W-:Y:S01]  /*3650*/  NOP ;  /* 0x0000000000007918 */ /* 0x000fe20000000000 */
[----:B------:R-:W-:Y:S05]  /*3660*/  ENDCOLLECTIVE ;  /* 0x000000000000791b */ /* 0x000fea0003800000 */
.L_x_259:
[----:B------:R-:W-:Y:S05]  /*3670*/  BSYNC B0 ;  /* 0x0000000000007941 */ /* 0x000fea0003800000 */
.L_x_258:
[----:B------:R-:W-:Y:S05]  /*3680*/  BRA `(.L_x_260) ;  /* 0xfffffff400f87947 */ /* 0x000fea000383ffff */
.L_x_261:
        /* <DEDUP_REMOVED lines=15> */
.L_x_1401:


//--------------------- .text._ZN3cub18CUB_300001_SM_10006detail14segmented_sort30DeviceSegmentedSortKernelLargeILNS0_9SortOrderE0ENS2_10policy_hubIjNS0_8NullTypeEE9Policy860EjS6_PmS9_lEEvPKjPKT1_PSC_NS1_20device_double_bufferISC_EEPKT2_PSI_NSG_ISI_EET3_T4_ --------------------------
	.section	.text._ZN3cub18CUB_300001_SM_10006detail14segmented_sort30DeviceSegmentedSortKernelLargeILNS0_9SortOrderE0ENS2_10policy_hubIjNS0_8NullTypeEE9Policy860EjS6_PmS9_lEEvPKjPKT1_PSC_NS1_20device_double_bufferISC_EEPKT2_PSI_NSG_ISI_EET3_T4_,"ax",@progbits
	.align	128
        .global         _ZN3cub18CUB_300001_SM_10006detail14segmented_sort30DeviceSegmentedSortKernelLargeILNS0_9SortOrderE0ENS2_10policy_hubIjNS0_8NullTypeEE9Policy860EjS6_PmS9_lEEvPKjPKT1_PSC_NS1_20device_double_bufferISC_EEPKT2_PSI_NSG_ISI_EET3_T4_
        .type           _ZN3cub18CUB_300001_SM_10006detail14segmented_sort30DeviceSegmentedSortKernelLargeILNS0_9SortOrderE0ENS2_10policy_hubIjNS0_8NullTypeEE9Policy860EjS6_PmS9_lEEvPKjPKT1_PSC_NS1_20device_double_bufferISC_EEPKT2_PSI_NSG_ISI_EET3_T4_,@function
        .size           _ZN3cub18CUB_300001_SM_10006detail14segmented_sort30DeviceSegmentedSortKernelLargeILNS0_9SortOrderE0ENS2_10policy_hubIjNS0_8NullTypeEE9Policy860EjS6_PmS9_lEEvPKjPKT1_PSC_NS1_20device_double_bufferISC_EEPKT2_PSI_NSG_ISI_EET3_T4_,(.L_x_1402 - _ZN3cub18CUB_300001_SM_10006detail14segmented_sort30DeviceSegmentedSortKernelLargeILNS0_9SortOrderE0ENS2_10policy_hubIjNS0_8NullTypeEE9Policy860EjS6_PmS9_lEEvPKjPKT1_PSC_NS1_20device_double_bufferISC_EEPKT2_PSI_NSG_ISI_EET3_T4_)
        .other          _ZN3cub18CUB_300001_SM_10006detail14segmented_sort30DeviceSegmentedSortKernelLargeILNS0_9SortOrderE0ENS2_10policy_hubIjNS0_8NullTypeEE9Policy860EjS6_PmS9_lEEvPKjPKT1_PSC_NS1_20device_double_bufferISC_EEPKT2_PSI_NSG_ISI_EET3_T4_,@"STO_CUDA_ENTRY STV_DEFAULT"
_ZN3cub18CUB_300001_SM_10006detail14segmented_sort30DeviceSegmentedSortKernelLargeILNS0_9SortOrderE0ENS2_10policy_hubIjNS0_8NullTypeEE9Policy860EjS6_PmS9_lEEvPKjPKT1_PSC_NS1_20device_double_bufferISC_EEPKT2_PSI_NSG_ISI_EET3_T4_:
.text._ZN3cub18CUB_300001_SM_10006detail14segmented_sort30DeviceSegmentedSortKernelLargeILNS0_9SortOrderE0ENS2_10policy_hubIjNS0_8NullTypeEE9Policy860EjS6_PmS9_lEEvPKjPKT1_PSC_NS1_20device_double_bufferISC_EEPKT2_PSI_NSG_ISI_EET3_T4_:
[----:B------:R-:W-:Y:S01]  /*0000*/  LDC R1, c[0x0][0x37c] ;  /* 0x0000df00ff017b82 */ /* 0x000fe20000000800 */
[----:B------:R-:W0:Y:S07]  /*0010*/  S2R R3, SR_CTAID.X ;  /* 0x0000000000037919 */ /* 0x000e2e0000002500 */
[----:B------:R-:W0:Y:S01]  /*0020*/  LDC.64 R4, c[0x0][0x380] ;  /* 0x0000e000ff047b82 */ /* 0x000e220000000a00 */
[----:B------:R-:W1:Y:S01]  /*0030*/  LDCU.64 UR8, c[0x0][0x358] ;  /* 0x00006b00ff0877ac */ /* 0x000e620008000a00 */
[----:B------:R-:W2:Y:S06]  /*0040*/  LDCU.64 UR4, c[0x0][0x388] ;  /* 0x00007100ff0477ac */ /* 0x000eac0008000a00 */
[----:B------:R-:W3:Y:S08]  /*0050*/  LDC.64 R12, c[0x0][0x3c8] ;  /* 0x0000f200ff0c7b82 */ /* 0x000ef00000000a00 */
[----:B------:R-:W4:Y:S01]  /*0060*/  LDC.64 R6, c[0x0][0x3d0] ;  /* 0x0000f400ff067b82 */ /* 0x000f220000000a00 */
[----:B0-----:R-:W-:-:S06]  /*0070*/  IMAD.WIDE.U32 R4, R3, 0x4, R4 ;  /* 0x0000000403047825 */ /* 0x001fcc00078e0004 */
[----:B-1----:R-:W3:Y:S02]  /*0080*/  LDG.E R5, desc[UR8][R4.64] ;  /* 0x0000000804057981 */ /* 0x002ee4000c1e1900 */
[----:B---3--:R-:W-:-:S04]  /*0090*/  IMAD.WIDE.U32 R12, R5, 0x8, R12 ;  /* 0x00000008050c7825 */ /* 0x008fc800078e000c */
[----:B----4-:R-:W-:Y:S02]  /*00a0*/  IMAD.WIDE.U32 R6, R5, 0x8, R6 ;  /* 0x0000000805067825 */ /* 0x010fe400078e0006 */
[----:B------:R-:W3:Y:S04]  /*00b0*/  LDG.E.64 R12, desc[UR8][R12.64] ;  /* 0x000000080c0c7981 */ /* 0x000ee8000c1e1b00 */
[----:B------:R-:W4:Y:S01]  /*00c0*/  LDG.E.64 R6, desc[UR8][R6.64] ;  /* 0x0000000806067981 */ /* 0x000f22000c1e1b00 */
[C---:B---3--:R-:W-:Y:S01]  /*00d0*/  IMAD.SHL.U32 R2, R12.reuse, 0x4, RZ ;  /* 0x000000040c027824 */ /* 0x048fe200078e00ff */
[C---:B------:R-:W-:Y:S02]  /*00e0*/  SHF.L.U64.HI R5, R12.reuse, 0x2, R13 ;  /* 0x000000020c057819 */ /* 0x040fe4000001020d */
[----:B----4-:R-:W-:-:S02]  /*00f0*/  IADD3 R3, P0, PT, -R12, R6, RZ ;  /* 0x000000060c037210 */ /* 0x010fc40007f1e1ff */
[----:B--2---:R-:W-:-:S03]  /*0100*/  IADD3 R20, P1, PT, R2, UR4, RZ ;  /* 0x0000000402147c10 */ /* 0x004fc6000ff3e0ff */
[----:B------:R-:W-:Y:S01]  /*0110*/  IMAD.X R0, R7, 0x1, ~R13, P0 ;  /* 0x0000000107007824 */ /* 0x000fe200000e0e0d */
[----:B------:R-:W-:Y:S02]  /*0120*/  ISETP.GT.U32.AND P0, PT, R3, 0x16ff, PT ;  /* 0x000016ff0300780c */ /* 0x000fe40003f04070 */
[----:B------:R-:W-:Y:S02]  /*0130*/  IADD3.X R19, PT, PT, R5, UR5, RZ, P1, !PT ;  /* 0x0000000505137c10 */ /* 0x000fe40008ffe4ff */
[----:B------:R-:W-:-:S13]  /*0140*/  ISETP.GT.AND.EX P0, PT, R0, RZ, PT, P0 ;  /* 0x000000ff0000720c */ /* 0x000fda0003f04300 */
[----:B------:R-:W-:Y:S05]  /*0150*/  @P0 BRA `(.L_x_262) ;  /* 0x0000003400c40947 */ /* 0x000fea0003800000 */
[----:B------:R-:W0:Y:S01]  /*0160*/  S2R R0, SR_TID.X ;  /* 0x0000000000007919 */ /* 0x000e220000002100 */
[----:B------:R-:W-:Y:S02]  /*0170*/  IMAD.MOV.U32 R8, RZ, RZ, -0x1 ;  /* 0xffffffffff087424 */ /* 0x000fe400078e00ff */
[C---:B0-----:R-:W-:Y:S01]  /*0180*/  VIADD R2, R0.reuse, 0x100 ;  /* 0x0000010000027836 */ /* 0x041fe20000000000 */
[CC--:B------:R-:W-:Y:S01]  /*0190*/  ISETP.GE.AND P6, PT, R0.reuse, R3.reuse, PT ;  /* 0x000000030000720c */ /* 0x0c0fe20003fc6270 */
[C---:B------:R-:W-:Y:S01]  /*01a0*/  VIADD R4, R0.reuse, 0x200 ;  /* 0x0000020000047836 */ /* 0x040fe20000000000 */
[C---:B------:R-:W-:Y:S01]  /*01b0*/  LOP3.LUT R6, R0.reuse, 0x400, RZ, 0xfc, !PT ;  /* 0x0000040000067812 */ /* 0x040fe200078efcff */
[----:B------:R-:W-:Y:S01]  /*01c0*/  IMAD.SHL.U32 R5, R0, 0x4, RZ ;  /* 0x0000000400057824 */ /* 0x000fe200078e00ff */
[-C--:B------:R-:W-:Y:S01]  /*01d0*/  ISETP.GE.AND P0, PT, R2, R3.reuse, PT ;  /* 0x000000030200720c */ /* 0x080fe20003f06270 */
[----:B------:R-:W-:Y:S01]  /*01e0*/  VIADD R2, R0, 0x300 ;  /* 0x0000030000027836 */ /* 0x000fe20000000000 */
[----:B------:R-:W-:Y:S01]  /*01f0*/  ISETP.GE.AND P1, PT, R4, R3, PT ;  /* 0x000000030400720c */ /* 0x000fe20003f26270 */
[----:B------:R-:W-:Y:S01]  /*0200*/  VIADD R4, R0, 0x500 ;  /* 0x0000050000047836 */ /* 0x000fe20000000000 */
[----:B------:R-:W-:-:S02]  /*0210*/  IADD3 R20, P4, PT, R5, R20, RZ ;  /* 0x0000001405147210 */ /* 0x000fc40007f9e0ff */
[-C--:B------:R-:W-:Y:S01]  /*0220*/  ISETP.GE.AND P2, PT, R2, R3.reuse, PT ;  /* 0x000000030200720c */ /* 0x080fe20003f46270 */
[----:B------:R-:W-:Y:S01]  /*0230*/  IMAD.MOV.U32 R2, RZ, RZ, -0x1 ;  /* 0xffffffffff027424 */ /* 0x000fe200078e00ff */
[----:B------:R-:W-:Y:S01]  /*0240*/  LOP3.LUT R10, R0, 0x800, RZ, 0xfc, !PT ;  /* 0x00000800000a7812 */ /* 0x000fe200078efcff */
[----:B------:R-:W-:Y:S01]  /*0250*/  IMAD.X R21, RZ, RZ, R19, P4 ;  /* 0x000000ffff157224 */ /* 0x000fe200020e0613 */
[-C--:B------:R-:W-:Y:S01]  /*0260*/  ISETP.GE.AND P4, PT, R4, R3.reuse, PT ;  /* 0x000000030400720c */ /* 0x080fe20003f86270 */
[----:B------:R-:W-:Y:S01]  /*0270*/  VIADD R4, R0, 0x700 ;  /* 0x0000070000047836 */ /* 0x000fe20000000000 */
[-C--:B------:R-:W-:Y:S01]  /*0280*/  ISETP.GE.AND P3, PT, R6, R3.reuse, PT ;  /* 0x000000030600720c */ /* 0x080fe20003f66270 */
[----:B------:R-:W-:Y:S01]  /*0290*/  VIADD R6, R0, 0x600 ;  /* 0x0000060000067836 */ /* 0x000fe20000000000 */
[----:B------:R-:W2:Y:S02]  /*02a0*/  @!P6 LDG.E R2, desc[UR8][R20.64] ;  /* 0x000000081402e981 */ /* 0x000ea4000c1e1900 */
[-C--:B------:R-:W-:Y:S01]  /*02b0*/  ISETP.GE.AND P6, PT, R4, R3.reuse, PT ;  /* 0x000000030400720c */ /* 0x080fe20003fc6270 */
[----:B------:R-:W-:Y:S01]  /*02c0*/  IMAD.MOV.U32 R4, RZ, RZ, -0x1 ;  /* 0xffffffffff047424 */ /* 0x000fe200078e00ff */
[-C--:B------:R-:W-:Y:S01]  /*02d0*/  ISETP.GE.AND P5, PT, R6, R3.reuse, PT ;  /* 0x000000030600720c */ /* 0x080fe20003fa6270 */
[----:B------:R-:W3:Y:S04]  /*02e0*/  @!P2 LDG.E R8, desc[UR8][R20.64+0xc00] ;  /* 0x000c00081408a981 */ /* 0x000ee8000c1e1900 */
[----:B------:R-:W4:Y:S01]  /*02f0*/  @!P0 LDG.E R4, desc[UR8][R20.64+0x400] ;  /* 0x0004000814048981 */ /* 0x000f22000c1e1900 */
[----:B------:R-:W-:Y:S01]  /*0300*/  ISETP.GE.AND P0, PT, R10, R3, PT ;  /* 0x000000030a00720c */ /* 0x000fe20003f06270 */
[----:B------:R-:W-:-:S02]  /*0310*/  VIADD R10, R0, 0xa00 ;  /* 0x00000a00000a7836 */ /* 0x000fc40000000000 */
[----:B------:R-:W-:-:S03]  /*0320*/  VIADD R18, R0, 0xb00 ;  /* 0x00000b0000127836 */ /* 0x000fc60000000000 */
[-C--:B------:R-:W-:Y:S01]  /*0330*/  ISETP.GE.AND P2, PT, R10, R3.reuse, PT ;  /* 0x000000030a00720c */ /* 0x080fe20003f46270 */
[----:B------:R-:W-:Y:S02]  /*0340*/  IMAD.MOV.U32 R10, RZ, RZ, -0x1 ;  /* 0xffffffffff0a7424 */ /* 0x000fe400078e00ff */
[----:B------:R-:W-:Y:S02]  /*0350*/  IMAD.MOV.U32 R6, RZ, RZ, -0x1 ;  /* 0xffffffffff067424 */ /* 0x000fe400078e00ff */
[----:B------:R-:W-:Y:S02]  /*0360*/  IMAD.MOV.U32 R16, RZ, RZ, -0x1 ;  /* 0xffffffffff107424 */ /* 0x000fe400078e00ff */
[----:B------:R-:W5:Y:S01]  /*0370*/  @!P3 LDG.E R10, desc[UR8][R20.64+0x1000] ;  /* 0x00100008140ab981 */ /* 0x000f62000c1e1900 */
[----:B------:R-:W-:Y:S01]  /*0380*/  VIADD R14, R0, 0x900 ;  /* 0x00000900000e7836 */ /* 0x000fe20000000000 */
[-C--:B------:R-:W-:Y:S01]  /*0390*/  ISETP.GE.AND P3, PT, R18, R3.reuse, PT ;  /* 0x000000031200720c */ /* 0x080fe20003f66270 */
[----:B------:R-:W-:Y:S01]  /*03a0*/  VIADD R18, R0, 0xd00 ;  /* 0x00000d0000127836 */ /* 0x000fe20000000000 */
[----:B------:R-:W5:Y:S02]  /*03b0*/  @!P1 LDG.E R6, desc[UR8][R20.64+0x800] ;  /* 0x0008000814069981 */ /* 0x000f64000c1e1900 */
[----:B------:R-:W-:-:S02]  /*03c0*/  ISETP.GE.AND P1, PT, R14, R3, PT ;  /* 0x000000030e00720c */ /* 0x000fc40003f26270 */
[----:B------:R-:W5:Y:S01]  /*03d0*/  @!P5 LDG.E R16, desc[UR8][R20.64+0x1800] ;  /* 0x001800081410d981 */ /* 0x000f62000c1e1900 */
[-C--:B------:R-:W-:Y:S01]  /*03e0*/  ISETP.GE.AND P5, PT, R18, R3.reuse, PT ;  /* 0x000000031200720c */ /* 0x080fe20003fa6270 */
[----:B------:R-:W-:Y:S02]  /*03f0*/  IMAD.MOV.U32 R18, RZ, RZ, -0x1 ;  /* 0xffffffffff127424 */ /* 0x000fe400078e00ff */
[----:B------:R-:W-:Y:S02]  /*0400*/  VIADD R26, R0, 0xe00 ;  /* 0x00000e00001a7836 */ /* 0x000fe40000000000 */
[----:B------:R-:W-:Y:S02]  /*0410*/  IMAD.MOV.U32 R14, RZ, RZ, -0x1 ;  /* 0xffffffffff0e7424 */ /* 0x000fe400078e00ff */
[----:B------:R-:W-:Y:S01]  /*0420*/  IMAD.MOV.U32 R24, RZ, RZ, -0x1 ;  /* 0xffffffffff187424 */ /* 0x000fe200078e00ff */
[----:B------:R-:W5:Y:S01]  /*0430*/  @!P6 LDG.E R18, desc[UR8][R20.64+0x1c00] ;  /* 0x001c00081412e981 */ /* 0x000f62000c1e1900 */
[----:B------:R-:W-:-:S02]  /*0440*/  ISETP.GE.AND P6, PT, R26, R3, PT ;  /* 0x000000031a00720c */ /* 0x000fc40003fc6270 */
[C---:B------:R-:W-:Y:S01]  /*0450*/  LOP3.LUT R22, R0.reuse, 0xc00, RZ, 0xfc, !PT ;  /* 0x00000c0000167812 */ /* 0x040fe200078efcff */
[----:B------:R-:W5:Y:S01]  /*0460*/  @!P4 LDG.E R14, desc[UR8][R20.64+0x1400] ;  /* 0x00140008140ec981 */ /* 0x000f62000c1e1900 */
[----:B------:R-:W-:Y:S02]  /*0470*/  LOP3.LUT R26, R0, 0x1000, RZ, 0xfc, !PT ;  /* 0x00001000001a7812 */ /* 0x000fe400078efcff */
[-C--:B------:R-:W-:Y:S01]  /*0480*/  ISETP.GE.AND P4, PT, R22, R3.reuse, PT ;  /* 0x000000031600720c */ /* 0x080fe20003f86270 */
[----:B------:R-:W5:Y:S01]  /*0490*/  @!P1 LDG.E R24, desc[UR8][R20.64+0x2400] ;  /* 0x0024000814189981 */ /* 0x000f62000c1e1900 */
[----:B------:R-:W-:Y:S01]  /*04a0*/  ISETP.GE.AND P1, PT, R26, R3, PT ;  /* 0x000000031a00720c */ /* 0x000fe20003f26270 */
[----:B------:R-:W-:Y:S02]  /*04b0*/  IMAD.MOV.U32 R26, RZ, RZ, -0x1 ;  /* 0xffffffffff1a7424 */ /* 0x000fe400078e00ff */
[----:B------:R-:W-:Y:S02]  /*04c0*/  VIADD R32, R0, 0x1100 ;  /* 0x0000110000207836 */ /* 0x000fe40000000000 */
[----:B------:R-:W-:-:S02]  /*04d0*/  IMAD.MOV.U32 R22, RZ, RZ, -0x1 ;  /* 0xffffffffff167424 */ /* 0x000fc400078e00ff */
[----:B------:R-:W-:Y:S01]  /*04e0*/  VIADD R28, R0, 0xf00 ;  /* 0x00000f00001c7836 */ /* 0x000fe20000000000 */
[----:B------:R-:W5:Y:S01]  /*04f0*/  @!P2 LDG.E R26, desc[UR8][R20.64+0x2800] ;  /* 0x00280008141aa981 */ /* 0x000f62000c1e1900 */
[----:B------:R-:W-:Y:S01]  /*0500*/  IMAD.MOV.U32 R30, RZ, RZ, -0x1 ;  /* 0xffffffffff1e7424 */ /* 0x000fe200078e00ff */
[-C--:B------:R-:W-:Y:S01]  /*0510*/  ISETP.GE.AND P2, PT, R32, R3.reuse, PT ;  /* 0x000000032000720c */ /* 0x080fe20003f46270 */
[----:B------:R-:W-:Y:S01]  /*0520*/  VIADD R32, R0, 0x1300 ;  /* 0x0000130000207836 */ /* 0x000fe20000000000 */
[----:B------:R-:W5:Y:S01]  /*0530*/  @!P0 LDG.E R22, desc[UR8][R20.64+0x2000] ;  /* 0x0020000814168981 */ /* 0x000f62000c1e1900 */
[-C--:B------:R-:W-:Y:S01]  /*0540*/  ISETP.GE.AND P0, PT, R28, R3.reuse, PT ;  /* 0x000000031c00720c */ /* 0x080fe20003f06270 */
[----:B------:R-:W-:Y:S02]  /*0550*/  IMAD.MOV.U32 R28, RZ, RZ, -0x1 ;  /* 0xffffffffff1c7424 */ /* 0x000fe400078e00ff */
[----:B------:R-:W5:Y:S01]  /*0560*/  @!P4 LDG.E R30, desc[UR8][R20.64+0x3000] ;  /* 0x00300008141ec981 */ /* 0x000f62000c1e1900 */
[----:B------:R-:W-:Y:S01]  /*0570*/  ISETP.GE.AND P4, PT, R32, R3, PT ;  /* 0x000000032000720c */ /* 0x000fe20003f86270 */
[----:B------:R-:W-:-:S02]  /*0580*/  VIADD R34, R0, 0x1200 ;  /* 0x0000120000227836 */ /* 0x000fc40000000000 */
[----:B------:R-:W-:Y:S01]  /*0590*/  IMAD.MOV.U32 R32, RZ, RZ, -0x1 ;  /* 0xffffffffff207424 */ /* 0x000fe200078e00ff */
[----:B------:R-:W-:Y:S01]  /*05a0*/  LOP3.LUT R38, R0, 0x1400, RZ, 0xfc, !PT ;  /* 0x0000140000267812 */ /* 0x000fe200078efcff */
[----:B------:R-:W5:Y:S01]  /*05b0*/  @!P3 LDG.E R28, desc[UR8][R20.64+0x2c00] ;  /* 0x002c0008141cb981 */ /* 0x000f62000c1e1900 */
[-C--:B------:R-:W-:Y:S01]  /*05c0*/  ISETP.GE.AND P3, PT, R34, R3.reuse, PT ;  /* 0x000000032200720c */ /* 0x080fe20003f66270 */
[----:B------:R-:W-:Y:S02]  /*05d0*/  IMAD.MOV.U32 R34, RZ, RZ, -0x1 ;  /* 0xffffffffff227424 */ /* 0x000fe400078e00ff */
[----:B------:R-:W-:Y:S01]  /*05e0*/  IMAD.MOV.U32 R36, RZ, RZ, -0x1 ;  /* 0xffffffffff247424 */ /* 0x000fe200078e00ff */
[----:B------:R-:W5:Y:S01]  /*05f0*/  @!P5 LDG.E R32, desc[UR8][R20.64+0x3400] ;  /* 0x003400081420d981 */ /* 0x000f62000c1e1900 */
[-C--:B------:R-:W-:Y:S01]  /*0600*/  ISETP.GE.AND P5, PT, R38, R3.reuse, PT ;  /* 0x000000032600720c */ /* 0x080fe20003fa6270 */
[C---:B------:R-:W-:Y:S02]  /*0610*/  VIADD R40, R0.reuse, 0x1500 ;  /* 0x0000150000287836 */ /* 0x040fe40000000000 */
[----:B------:R-:W-:Y:S01]  /*0620*/  VIADD R38, R0, 0x1600 ;  /* 0x0000160000267836 */ /* 0x000fe20000000000 */
[----:B------:R-:W5:Y:S02]  /*0630*/  @!P6 LDG.E R34, desc[UR8][R20.64+0x3800] ;  /* 0x003800081422e981 */ /* 0x000f64000c1e1900 */
[----:B------:R-:W-:-:S02]  /*0640*/  ISETP.GE.AND P6, PT, R40, R3, PT ;  /* 0x000000032800720c */ /* 0x000fc40003fc6270 */
[----:B------:R-:W5:Y:S01]  /*0650*/  @!P0 LDG.E R36, desc[UR8][R20.64+0x3c00] ;  /* 0x003c000814248981 */ /* 0x000f62000c1e1900 */
[----:B------:R-:W-:Y:S01]  /*0660*/  ISETP.GE.AND P0, PT, R38, R3, PT ;  /* 0x000000032600720c */ /* 0x000fe20003f06270 */
[----:B------:R-:W-:Y:S02]  /*0670*/  IMAD.MOV.U32 R38, RZ, RZ, -0x1 ;  /* 0xffffffffff267424 */ /* 0x000fe400078e00ff */
[----:B------:R-:W-:Y:S02]  /*0680*/  IMAD.MOV.U32 R40, RZ, RZ, -0x1 ;  /* 0xffffffffff287424 */ /* 0x000fe400078e00ff */
[----:B------:R-:W-:Y:S02]  /*0690*/  IMAD.MOV.U32 R42, RZ, RZ, -0x1 ;  /* 0xffffffffff2a7424 */ /* 0x000fe400078e00ff */
[----:B------:R-:W-:Y:S01]  /*06a0*/  IMAD.MOV.U32 R44, RZ, RZ, -0x1 ;  /* 0xffffffffff2c7424 */ /* 0x000fe200078e00ff */
[----:B------:R-:W5:Y:S01]  /*06b0*/  @!P1 LDG.E R38, desc[UR8][R20.64+0x4000] ;  /* 0x0040000814269981 */ /* 0x000f62000c1e1900 */
[----:B------:R-:W-:-:S02]  /*06c0*/  IMAD.MOV.U32 R46, RZ, RZ, -0x1 ;  /* 0xffffffffff2e7424 */ /* 0x000fc400078e00ff */
[----:B------:R-:W-:Y:S01]  /*06d0*/  IMAD.MOV.U32 R48, RZ, RZ, -0x1 ;  /* 0xffffffffff307424 */ /* 0x000fe200078e00ff */
[----:B------:R-:W5:Y:S01]  /*06e0*/  @!P2 LDG.E R40, desc[UR8][R20.64+0x4400] ;  /* 0x004400081428a981 */ /* 0x000f62000c1e1900 */
[----:B------:R-:W-:-:S03]  /*06f0*/  IMAD.MOV.U32 R50, RZ, RZ, -0x1 ;  /* 0xffffffffff327424 */ /* 0x000fc600078e00ff */
[----:B------:R-:W5:Y:S04]  /*0700*/  @!P3 LDG.E R42, desc[UR8][R20.64+0x4800] ;  /* 0x00480008142ab981 */ /* 0x000f68000c1e1900 */
[----:B------:R-:W5:Y:S04]  /*0710*/  @!P4 LDG.E R44, desc[UR8][R20.64+0x4c00] ;  /* 0x004c0008142cc981 */ /* 0x000f68000c1e1900 */
[----:B------:R-:W5:Y:S04]  /*0720*/  @!P5 LDG.E R46, desc[UR8][R20.64+0x5000] ;  /* 0x00500008142ed981 */ /* 0x000f68000c1e1900 */
[----:B------:R-:W5:Y:S04]  /*0730*/  @!P6 LDG.E R48, desc[UR8][R20.64+0x5400] ;  /* 0x005400081430e981 */ /* 0x000f68000c1e1900 */
[----:B------:R-:W5:Y:S01]  /*0740*/  @!P0 LDG.E R50, desc[UR8][R20.64+0x5800] ;  /* 0x0058000814328981 */ /* 0x000f62000c1e1900 */
[----:B------:R-:W0:Y:S01]  /*0750*/  S2UR UR5, SR_CgaCtaId ;  /* 0x00000000000579c3 */ /* 0x000e220000008800 */
[----:B------:R-:W-:-:S02]  /*0760*/  UMOV UR4, 0x400 ;  /* 0x0000040000047882 */ /* 0x000fc40000000000 */
[----:B0-----:R-:W-:-:S06]  /*0770*/  ULEA UR5, UR5, UR4, 0x18 ;  /* 0x0000000405057291 */ /* 0x001fcc000f8ec0ff */
[----:B------:R-:W-:-:S04]  /*0780*/  VIADD R7, R5, UR5 ;  /* 0x0000000505077c36 */ /* 0x000fc80008000000 */
[C---:B------:R-:W-:Y:S01]  /*0790*/  IMAD R7, R0.reuse, 0x58, R7 ;  /* 0x0000005800077824 */ /* 0x040fe200078e0207 */
[----:B------:R-:W-:Y:S01]  /*07a0*/  UMOV UR4, URZ ;  /* 0x000000ff00047c82 */ /* 0x000fe20008000000 */
[----:B--2---:R-:W-:Y:S04]  /*07b0*/  STS [R5+UR5], R2 ;  /* 0x0000000205007988 */ /* 0x004fe80008000805 */
[----:B---3--:R-:W-:Y:S04]  /*07c0*/  STS [R5+UR5+0xc00], R8 ;  /* 0x000c000805007988 */ /* 0x008fe80008000805 */
[----:B----4-:R-:W-:Y:S04]  /*07d0*/  STS [R5+UR5+0x400], R4 ;  /* 0x0004000405007988 */ /* 0x010fe80008000805 */
[----:B-----5:R-:W-:Y:S04]  /*07e0*/  STS [R5+UR5+0x1000], R10 ;  /* 0x0010000a05007988 */ /* 0x020fe80008000805 */
[----:B------:R-:W-:Y:S04]  /*07f0*/  STS [R5+UR5+0x800], R6 ;  /* 0x0008000605007988 */ /* 0x000fe80008000805 */
        /* <DEDUP_REMOVED lines=10> */
[----:B------:R0:W-:Y:S04]  /*08a0*/  STS [R5+UR5+0x3c00], R36 ;  /* 0x003c002405007988 */ /* 0x0001e80008000805 */
[----:B------:R-:W-:Y:S04]  /*08b0*/  STS [R5+UR5+0x4000], R38 ;  /* 0x0040002605007988 */ /* 0x000fe80008000805 */
[----:B------:R-:W-:Y:S04]  /*08c0*/  STS [R5+UR5+0x4400], R40 ;  /* 0x0044002805007988 */ /* 0x000fe80008000805 */
[----:B------:R-:W-:Y:S04]  /*08d0*/  STS [R5+UR5+0x4800], R42 ;  /* 0x0048002a05007988 */ /* 0x000fe80008000805 */
[----:B------:R-:W-:Y:S04]  /*08e0*/  STS [R5+UR5+0x4c00], R44 ;  /* 0x004c002c05007988 */ /* 0x000fe80008000805 */
[----:B------:R-:W-:Y:S04]  /*08f0*/  STS [R5+UR5+0x5000], R46 ;  /* 0x0050002e05007988 */ /* 0x000fe80008000805 */
[----:B------:R-:W-:Y:S04]  /*0900*/  STS [R5+UR5+0x5400], R48 ;  /* 0x0054003005007988 */ /* 0x000fe80008000805 */
[----:B------:R1:W-:Y:S01]  /*0910*/  STS [R5+UR5+0x5800], R50 ;  /* 0x0058003205007988 */ /* 0x0003e20008000805 */
[----:B------:R-:W-:Y:S06]  /*0920*/  BAR.SYNC.DEFER_BLOCKING 0x0 ;  /* 0x0000000000007b1d */ /* 0x000fec0000010000 */
[----:B0-----:R-:W0:Y:S01]  /*0930*/  S2R R36, SR_LANEID ;  /* 0x0000000000247919 */ /* 0x001e220000000000 */
[C---:B-1----:R-:W-:Y:S01]  /*0940*/  LEA R5, R0.reuse, UR5, 0x2 ;  /* 0x0000000500057c11 */ /* 0x042fe2000f8e10ff */
[----:B------:R1:W2:Y:S04]  /*0950*/  LDS R2, [R7] ;  /* 0x0000000007027984 */ /* 0x0002a80000000800 */
        /* <DEDUP_REMOVED lines=22> */
[----:B------:R-:W-:-:S04]  /*0ac0*/  IMAD R5, R0, 0x58, R5 ;  /* 0x0000005800057824 */ /* 0x000fc800078e0205 */
[C---:B------:R-:W-:Y:S02]  /*0ad0*/  IMAD R5, R0.reuse, -0x58, R5 ;  /* 0xffffffa800057824 */ /* 0x040fe400078e0205 */
[----:B------:R-:W-:Y:S02]  /*0ae0*/  IMAD.MOV.U32 R38, RZ, RZ, RZ ;  /* 0x000000ffff267224 */ /* 0x000fe400078e00ff */
[----:B------:R-:W-:Y:S01]  /*0af0*/  IMAD R4, R0, 0x80, R5 ;  /* 0x0000008000047824 */ /* 0x000fe200078e0205 */
[----:B-1234-:R-:W-:Y:S06]  /*0b00*/  BAR.SYNC.DEFER_BLOCKING 0x0 ;  /* 0x0000000000007b1d */ /* 0x01efec0000010000 */
.L_x_264:
[----:B--2---:R-:W-:Y:S01]  /*0b10*/  IMAD.MOV.U32 R7, RZ, RZ, 0x20 ;  /* 0x00000020ff077424 */ /* 0x004fe200078e00ff */
[----:B------:R-:W-:Y:S01]  /*0b20*/  STS [R5], RZ ;  /* 0x000000ff05007388 */ /* 0x000fe20000000800 */
[----:B------:R-:W-:Y:S01]  /*0b30*/  SHF.R.U32.HI R9, RZ, UR4, R15 ;  /* 0x00000004ff097c19 */ /* 0x000fe2000801160f */
        /* <DEDUP_REMOVED lines=578> */
.L_x_263:
[----:B------:R-:W-:Y:S02]  /*2f60*/  LEA R5, R40, UR5, 0x2 ;  /* 0x0000000528057c11 */ /* 0x000fe4000f8e10ff */
        /* <DEDUP_REMOVED lines=23> */
[----:B------:R-:W-:Y:S01]  /*30e0*/  STS [R53], R20 ;  /* 0x0000001435007388 */ /* 0x000fe20000000800 */
[----:B------:R-:W-:-:S03]  /*30f0*/  LEA R10, R81, UR5, 0x2 ;  /* 0x00000005510a7c11 */ /* 0x000fc6000f8e10ff */
[----:B------:R0:W-:Y:S01]  /*3100*/  STS [R2], R21 ;  /* 0x0000001502007388 */ /* 0x0001e20000000800 */
[----:B-1----:R-:W-:-:S03]  /*3110*/  LEA R8, R67, UR5, 0x2 ;  /* 0x0000000543087c11 */ /* 0x002fc6000f8e10ff */
[----:B------:R-:W-:Y:S04]  /*3120*/  STS [R57], R22 ;  /* 0x0000001639007388 */ /* 0x000fe80000000800 */
[----:B------:R1:W-:Y:S01]  /*3130*/  STS [R4], R23 ;  /* 0x0000001704007388 */ /* 0x0003e20000000800 */
[----:B0-----:R-:W-:-:S03]  /*3140*/  LEA R2, R71, UR5, 0x2 ;  /* 0x0000000547027c11 */ /* 0x001fc6000f8e10ff */
[----:B------:R-:W-:Y:S01]  /*3150*/  STS [R61], R24 ;  /* 0x000000183d007388 */ /* 0x000fe20000000800 */
[----:B------:R-:W-:-:S03]  /*3160*/  LEA R21, R80, UR5, 0x2 ;  /* 0x0000000550157c11 */ /* 0x000fc6000f8e10ff */
[----:B------:R0:W-:Y:S01]  /*3170*/  STS [R6], R25 ;  /* 0x0000001906007388 */ /* 0x0001e20000000800 */
[----:B-1----:R-:W-:-:S03]  /*3180*/  LEA R4, R75, UR5, 0x2 ;  /* 0x000000054b047c11 */ /* 0x002fc6000f8e10ff */
[----:B------:R-:W-:Y:S04]  /*3190*/  STS [R65], R26 ;  /* 0x0000001a41007388 */ /* 0x000fe80000000800 */
[----:B------:R1:W-:Y:S01]  /*31a0*/  STS [R8], R27 ;  /* 0x0000001b08007388 */ /* 0x0003e20000000800 */
[----:B0-----:R-:W-:Y:S01]  /*31b0*/  LEA R6, R79, UR5, 0x2 ;  /* 0x000000054f067c11 */ /* 0x001fe2000f8e10ff */
[----:B------:R-:W0:Y:S02]  /*31c0*/  LDCU.64 UR4, c[0x0][0x390] ;  /* 0x00007200ff0477ac */ /* 0x000e240008000a00 */
[----:B------:R-:W-:Y:S04]  /*31d0*/  STS [R69], R28 ;  /* 0x0000001c45007388 */ /* 0x000fe80000000800 */
[----:B------:R2:W-:Y:S01]  /*31e0*/  STS [R2], R29 ;  /* 0x0000001d02007388 */ /* 0x0005e20000000800 */
[----:B-1----:R-:W-:-:S03]  /*31f0*/  LOP3.LUT R8, R0, 0x400, RZ, 0xfc, !PT ;  /* 0x0000040000087812 */ /* 0x002fc600078efcff */
[----:B------:R-:W-:Y:S01]  /*3200*/  STS [R73], R30 ;  /* 0x0000001e49007388 */ /* 0x000fe20000000800 */
[----:B------:R-:W-:Y:S01]  /*3210*/  ISETP.GE.AND P1, PT, R8, R3, PT ;  /* 0x000000030800720c */ /* 0x000fe20003f26270 */
[----:B------:R-:W-:Y:S02]  /*3220*/  VIADD R8, R0, 0x700 ;  /* 0x0000070000087836 */ /* 0x000fe40000000000 */
[----:B------:R1:W-:Y:S01]  /*3230*/  STS [R4], R31 ;  /* 0x0000001f04007388 */ /* 0x0003e20000000800 */
[----:B--2---:R-:W-:-:S03]  /*3240*/  IADD3 R2, P0, PT, R12, R0, RZ ;  /* 0x000000000c027210 */ /* 0x004fc60007f1e0ff */
[----:B------:R2:W-:Y:S04]  /*3250*/  STS [R5], R32 ;  /* 0x0000002005007388 */ /* 0x0005e80000000800 */
[----:B------:R3:W-:Y:S01]  /*3260*/  STS [R6], R33 ;  /* 0x0000002106007388 */ /* 0x0007e20000000800 */
[----:B-1----:R-:W-:-:S03]  /*3270*/  VIADD R4, R0, 0x100 ;  /* 0x0000010000047836 */ /* 0x002fc60000000000 */
[----:B------:R-:W-:Y:S01]  /*3280*/  STS [R21], R34 ;  /* 0x0000002215007388 */ /* 0x000fe20000000800 */
[----:B--2---:R-:W-:Y:S01]  /*3290*/  IMAD.X R5, RZ, RZ, R13, P0 ;  /* 0x000000ffff057224 */ /* 0x004fe200000e060d */
[-C--:B------:R-:W-:Y:S02]  /*32a0*/  ISETP.GE.AND P6, PT, R4, R3.reuse, PT ;  /* 0x000000030400720c */ /* 0x080fe40003fc6270 */
[----:B------:R1:W-:Y:S01]  /*32b0*/  STS [R10], R35 ;  /* 0x000000230a007388 */ /* 0x0003e20000000800 */
[C---:B------:R-:W-:Y:S02]  /*32c0*/  VIADD R4, R0.reuse, 0x200 ;  /* 0x0000020000047836 */ /* 0x040fe40000000000 */
[----:B---3--:R-:W-:Y:S01]  /*32d0*/  VIADD R6, R0, 0x300 ;  /* 0x0000030000067836 */ /* 0x008fe20000000000 */
[----:B------:R-:W-:Y:S02]  /*32e0*/  BAR.SYNC.DEFER_BLOCKING 0x0 ;  /* 0x0000000000007b1d */ /* 0x000fe40000010000 */
[----:B------:R-:W-:-:S02]  /*32f0*/  ISETP.GE.AND P5, PT, R4, R3, PT ;  /* 0x000000030400720c */ /* 0x000fc40003fa6270 */
[----:B0-----:R-:W-:Y:S01]  /*3300*/  LEA R4, P4, R2, UR4, 0x2 ;  /* 0x0000000402047c11 */ /* 0x001fe2000f8810ff */
[----:B-1----:R-:W-:Y:S01]  /*3310*/  VIADD R10, R0, 0x500 ;  /* 0x00000500000a7836 */ /* 0x002fe20000000000 */
[-C--:B------:R-:W-:Y:S01]  /*3320*/  ISETP.GE.AND P3, PT, R6, R3.reuse, PT ;  /* 0x000000030600720c */ /* 0x080fe20003f66270 */
[----:B------:R-:W-:Y:S01]  /*3330*/  VIADD R6, R0, 0x600 ;  /* 0x0000060000067836 */ /* 0x000fe20000000000 */
[----:B------:R-:W-:Y:S02]  /*3340*/  LEA.HI.X R5, R2, UR5, R5, 0x2, P4 ;  /* 0x0000000502057c11 */ /* 0x000fe4000a0f1405 */
[----:B------:R-:W-:Y:S02]  /*3350*/  LOP3.LUT R2, R0, 0x800, RZ, 0xfc, !PT ;  /* 0x0000080000027812 */ /* 0x000fe400078efcff */
[-C--:B------:R-:W-:Y:S02]  /*3360*/  ISETP.GE.AND P2, PT, R10, R3.reuse, PT ;  /* 0x000000030a00720c */ /* 0x080fe40003f46270 */
[-C--:B------:R-:W-:Y:S01]  /*3370*/  ISETP.GE.AND P0, PT, R6, R3.reuse, PT ;  /* 0x000000030600720c */ /* 0x080fe20003f06270 */
[----:B------:R-:W-:Y:S01]  /*3380*/  VIADD R6, R0, 0xa00 ;  /* 0x00000a0000067836 */ /* 0x000fe20000000000 */
[-C--:B------:R-:W-:Y:S01]  /*3390*/  ISETP.GE.AND P4, PT, R8, R3.reuse, PT ;  /* 0x000000030800720c */ /* 0x080fe20003f86270 */
        /* <DEDUP_REMOVED lines=14> */
[----:B------:R-:W-:Y:S01]  /*3480*/  ISETP.GE.AND P6, PT, R2, R3, PT ;  /* 0x000000030200720c */ /* 0x000fe20003fc6270 */
[----:B------:R-:W-:-:S02]  /*3490*/  VIADD R2, R0, 0x900 ;  /* 0x0000090000027836 */ /* 0x000fc40000000000 */
[----:B-1----:R-:W-:Y:S03]  /*34a0*/  @!P5 STG.E desc[UR8][R4.64+0x800], R11 ;  /* 0x0008000b0400d986 */ /* 0x002fe6000c101908 */
[----:B------:R-:W-:Y:S01]  /*34b0*/  ISETP.GE.AND P5, PT, R2, R3, PT ;  /* 0x000000030200720c */ /* 0x000fe20003fa6270 */
[----:B------:R-:W0:Y:S01]  /*34c0*/  LDS R9, [R7+0x3800] ;  /* 0x0038000007097984 */ /* 0x000e220000000800 */
[----:B------:R-:W-:-:S03]  /*34d0*/  VIADD R2, R0, 0xb00 ;  /* 0x00000b0000027836 */ /* 0x000fc60000000000 */
[----:B--2---:R-:W-:Y:S01]  /*34e0*/  @!P1 STG.E desc[UR8][R4.64+0x1000], R17 ;  /* 0x0010001104009986 */ /* 0x004fe2000c101908 */
[----:B------:R-:W-:-:S03]  /*34f0*/  ISETP.GE.AND P1, PT, R0, R3, PT ;  /* 0x000000030000720c */ /* 0x000fc60003f26270 */
[----:B------:R-:W1:Y:S04]  /*3500*/  LDS R35, [R7+0x3c00] ;  /* 0x003c000007237984 */ /* 0x000e680000000800 */
[----:B------:R-:W2:Y:S04]  /*3510*/  LDS R11, [R7+0x4000] ;  /* 0x00400000070b7984 */ /* 0x000ea80000000800 */
[----:B---3--:R-:W-:Y:S01]  /*3520*/  @!P2 STG.E desc[UR8][R4.64+0x1400], R19 ;  /* 0x001400130400a986 */ /* 0x008fe2000c101908 */
[----:B------:R-:W-:Y:S01]  /*3530*/  ISETP.GE.AND P2, PT, R2, R3, PT ;  /* 0x000000030200720c */ /* 0x000fe20003f46270 */
[----:B------:R-:W-:-:S02]  /*3540*/  VIADD R2, R0, 0xd00 ;  /* 0x00000d0000027836 */ /* 0x000fc40000000000 */
[----:B----4-:R-:W-:Y:S01]  /*3550*/  @!P3 STG.E desc[UR8][R4.64+0xc00], R15 ;  /* 0x000c000f0400b986 */ /* 0x010fe2000c101908 */
[-C--:B------:R-:W-:Y:S02]  /*3560*/  ISETP.GE.AND P3, PT, R6, R3.reuse, PT ;  /* 0x000000030600720c */ /* 0x080fe40003f66270 */
        /* <DEDUP_REMOVED lines=8> */
[----:B------:R-:W-:Y:S01]  /*35f0*/  ISETP.GE.AND P0, PT, R6, R3, PT ;  /* 0x000000030600720c */ /* 0x000fe20003f06270 */
[----:B------:R-:W-:-:S02]  /*3600*/  VIADD R6, R0, 0xe00 ;  /* 0x00000e0000067836 */ /* 0x000fc40000000000 */
[----:B------:R0:W-:Y:S01]  /*3610*/  @!P4 STG.E desc[UR8][R4.64+0x1c00], R21 ;  /* 0x001c00150400c986 */ /* 0x0001e2000c101908 */
[-C--:B------:R-:W-:Y:S01]  /*3620*/  ISETP.GE.AND P4, PT, R2, R3.reuse, PT ;  /* 0x000000030200720c */ /* 0x080fe20003f86270 */
[----:B------:R-:W-:Y:S02]  /*3630*/  VIADD R2, R0, 0xf00 ;  /* 0x00000f0000027836 */ /* 0x000fe40000000000 */
[----:B------:R0:W-:Y:S01]  /*3640*/  @!P6 STG.E desc[UR8][R4.64+0x2000], R23 ;  /* 0x002000170400e986 */ /* 0x0001e2000c101908 */
[-C--:B------:R-:W-:Y:S02]  /*3650*/  ISETP.GE.AND P6, PT, R6, R3.reuse, PT ;  /* 0x000000030600720c */ /* 0x080fe40003fc6270 */
[----:B------:R-:W-:Y:S01]  /*3660*/  LOP3.LUT R6, R0, 0x1000, RZ, 0xfc, !PT ;  /* 0x0000100000067812 */ /* 0x000fe200078efcff */
[----:B------:R0:W-:Y:S01]  /*3670*/  @!P5 STG.E desc[UR8][R4.64+0x2400], R25 ;  /* 0x002400190400d986 */ /* 0x0001e2000c101908 */
[----:B------:R-:W-:Y:S01]  /*3680*/  ISETP.GE.AND P5, PT, R2, R3, PT ;  /* 0x000000030200720c */ /* 0x000fe20003fa6270 */
[----:B------:R-:W-:-:S02]  /*3690*/  VIADD R2, R0, 0x1100 ;  /* 0x0000110000027836 */ /* 0x000fc40000000000 */
[----:B------:R0:W-:Y:S01]  /*36a0*/  @!P3 STG.E desc[UR8][R4.64+0x2800], R27 ;  /* 0x0028001b0400b986 */ /* 0x0001e2000c101908 */
[-C--:B------:R-:W-:Y:S01]  /*36b0*/  ISETP.GE.AND P3, PT, R6, R3.reuse, PT ;  /* 0x000000030600720c */ /* 0x080fe20003f66270 */
[----:B------:R-:W-:Y:S02]  /*36c0*/  VIADD R6, R0, 0x1200 ;  /* 0x0000120000067836 */ /* 0x000fe40000000000 */
        /* <DEDUP_REMOVED lines=9> */
[----:B------:R-:W-:Y:S01]  /*3760*/  VIADD R0, R0, 0x1600 ;  /* 0x0000160000007836 */ /* 0x000fe20000000000 */
[----:B0-----:R0:W-:Y:S01]  /*3770*/  @!P6 STG.E desc[UR8][R4.64+0x3800], R9 ;  /* 0x003800090400e986 */ /* 0x0011e2000c101908 */
[----:B------:R-:W-:-:S03]  /*3780*/  ISETP.GE.AND P6, PT, R6, R3, PT ;  /* 0x000000030600720c */ /* 0x000fc60003fc6270 */
[----:B-1----:R0:W-:Y:S01]  /*3790*/  @!P5 STG.E desc[UR8][R4.64+0x3c00], R35 ;  /* 0x003c00230400d986 */ /* 0x0021e2000c101908 */
[----:B------:R-:W-:-:S03]  /*37a0*/  ISETP.GE.AND P5, PT, R2, R3, PT ;  /* 0x000000030200720c */ /* 0x000fc60003fa6270 */
[----:B--2---:R0:W-:Y:S01]  /*37b0*/  @!P3 STG.E desc[UR8][R4.64+0x4000], R11 ;  /* 0x0040000b0400b986 */ /* 0x0041e2000c101908 */
[----:B------:R-:W-:-:S03]  /*37c0*/  ISETP.GE.AND P3, PT, R0, R3, PT ;  /* 0x000000030000720c */ /* 0x000fc60003f66270 */
        /* <DEDUP_REMOVED lines=10> */
.L_x_262:
[----:B------:R-:W0:Y:S01]  /*3870*/  S2R R7, SR_CgaCtaId ;  /* 0x0000000000077919 */ /* 0x000e220000008800 */
[----:B------:R-:W1:Y:S01]  /*3880*/  LDCU.64 UR4, c[0x0][0x398] ;  /* 0x00007300ff0477ac */ /* 0x000e620008000a00 */
[----:B------:R-:W-:Y:S01]  /*3890*/  MOV R4, 0x400 ;  /* 0x0000040000047802 */ /* 0x000fe20000000f00 */
[----:B------:R-:W-:Y:S01]  /*38a0*/  IMAD.MOV.U32 R16, RZ, RZ, RZ ;  /* 0x000000ffff107224 */ /* 0x000fe200078e00ff */
[----:B------:R-:W2:Y:S01]  /*38b0*/  S2R R18, SR_TID.X ;  /* 0x0000000000127919 */ /* 0x000ea20000002100 */
[----:B------:R-:W3:Y:S01]  /*38c0*/  LDCU.64 UR6, c[0x0][0x3a0] ;  /* 0x00007400ff0677ac */ /* 0x000ee20008000a00 */
        /* <DEDUP_REMOVED lines=11> */
[----:B------:R-:W-:Y:S02]  /*3980*/  ISETP.GE.U32.AND P0, PT, R3, 0xfd00, PT ;  /* 0x0000fd000300780c */ /* 0x000fe40003f06070 */
[----:B---3--:R-:W-:Y:S01]  /*3990*/  IADD3 R2, P1, PT, R2, UR6, RZ ;  /* 0x0000000602027c10 */ /* 0x008fe2000ff3e0ff */
[----:B------:R-:W-:Y:S01]  /*39a0*/  UMOV UR6, URZ ;  /* 0x000000ff00067c82 */ /* 0x000fe20008000000 */
[----:B------:R-:W-:Y:S02]  /*39b0*/  ISETP.GE.U32.AND.EX P0, PT, R0, RZ, PT, P0 ;  /* 0x000000ff0000720c */ /* 0x000fe40003f06100 */
[----:B------:R-:W-:Y:S01]  /*39c0*/  IADD3.X R12, PT, PT, R5, UR7, RZ, P1, !PT ;  /* 0x00000007050c7c10 */ /* 0x000fe20008ffe4ff */
[----:B------:R-:W-:Y:S01]  /*39d0*/  IMAD.MOV.U32 R5, RZ, RZ, RZ ;  /* 0x000000ffff057224 */ /* 0x000fe200078e00ff */
[----:B0-----:R-:W-:-:S02]  /*39e0*/  LEA R4, R7, R4, 0x18 ;  /* 0x0000000407047211 */ /* 0x001fc400078ec0ff */
[----:B------:R-:W-:-:S03]  /*39f0*/  CS2R R6, SRZ ;  /* 0x0000000000067805 */ /* 0x000fc6000001ff00 */
[----:B--2---:R-:W-:-:S05]  /*3a00*/  IMAD R9, R18, 0x4, R4 ;  /* 0x0000000412097824 */ /* 0x004fca00078e0204 */
        /* <DEDUP_REMOVED lines=18> */
[----:B------:R-:W-:Y:S02]  /*3b30*/  IMAD.SHL.U32 R13, R18, 0x20, RZ ;  /* 0x00000020120d7824 */ /* 0x000fe400078e00ff */
[----:B------:R-:W-:-:S03]  /*3b40*/  IMAD.MOV.U32 R16, RZ, RZ, RZ ;  /* 0x000000ffff107224 */ /* 0x000fc600078e00ff */
[----:B------:R-:W-:-:S05]  /*3b50*/  LOP3.LUT R13, R13, 0x7c00, RZ, 0xc0, !PT ;  /* 0x00007c000d0d7812 */ /* 0x000fca00078ec0ff */
[----:B------:R-:W-:Y:S02]  /*3b60*/  IMAD.IADD R17, R4, 0x1, R13 ;  /* 0x0000000104117824 */ /* 0x000fe400078e020d */
[----:B------:R-:W-:Y:S02]  /*3b70*/  IMAD.MOV.U32 R13, RZ, RZ, RZ ;  /* 0x000000ffff0d7224 */ /* 0x000fe400078e00ff */
[----:B-1----:R-:W-:-:S07]  /*3b80*/  IMAD R17, R30, 0x4, R17 ;  /* 0x000000041e117824 */ /* 0x002fce00078e0211 */
.L_x_271:
[----:B-1----:R-:W-:-:S05]  /*3b90*/  UMOV UR4, URZ ;  /* 0x000000ff00047c82 */ /* 0x002fca0008000000 */
.L_x_266:
        /* <DEDUP_REMOVED lines=327> */
.L_x_268:
[----:B------:R-:W-:Y:S05]  /*5010*/  BSYNC.RECONVERGENT B0 ;  /* 0x0000000000007941 */ /* 0x000fea0003800200 */
.L_x_267:
        /* <DEDUP_REMOVED lines=21> */
[----:B------:R-:W-:Y:S02]  /*5170*/  IADD3 R33, P0, P1, R6, R11, R30 ;  /* 0x0000000b06217210 */ /* 0x000fe4000791e01e */
[----:B------:R-:W-:Y:S02]  /*5180*/  IADD3 R39, P2, P3, R39, R8, R40 ;  /* 0x0000000827277210 */ /* 0x000fe40007b5e028 */
[----:B--2---:R-:W-:Y:S02]  /*5190*/  PRMT R6, R34, 0x7770, RZ ;  /* 0x0000777022067816 */ /* 0x004fe400000000ff */
[----:B---3--:R-:W-:Y:S02]  /*51a0*/  PRMT R8, R35, 0x7770, RZ ;  /* 0x0000777023087816 */ /* 0x008fe400000000ff */
        /* <DEDUP_REMOVED lines=9> */
[----:B------:R-:W-:Y:S01]  /*5240*/  IADD3 R30, P4, P5, R31, R16, R29 ;  /* 0x000000101f1e7210 */ /* 0x000fe20007d9e01d */
[----:B------:R-:W0:Y:S01]  /*5250*/  LDS R11, [R17+0x2300] ;  /* 0x00230000110b7984 */ /* 0x000e220000000800 */
[----:B------:R-:W-:Y:S02]  /*5260*/  PRMT R5, R34, 0x7771, RZ ;  /* 0x0000777122057816 */ /* 0x000fe400000000ff */
[----:B------:R-:W-:Y:S01]  /*5270*/  PRMT R6, R35, 0x7771, RZ ;  /* 0x0000777123067816 */ /* 0x000fe200000000ff */
[----:B------:R-:W1:Y:S01]  /*5280*/  LDS R16, [R17+0x2380] ;  /* 0x0023800011107984 */ /* 0x000e620000000800 */
[----:B------:R-:W-:Y:S02]  /*5290*/  LOP3.LUT R5, R5, 0xff, RZ, 0xc0, !PT ;  /* 0x000000ff05057812 */ /* 0x000fe400078ec0ff */
[----:B------:R-:W-:-:S02]  /*52a0*/  LOP3.LUT R6, R6, 0xff, RZ, 0xc0, !PT ;  /* 0x000000ff06067812 */ /* 0x000fc400078ec0ff */
        /* <DEDUP_REMOVED lines=15> */
[----:B------:R-:W-:Y:S02]  /*53a0*/  PRMT R6, R36, 0x7771, RZ ;  /* 0x0000777124067816 */ /* 0x000fe400000000ff */
[C---:B-----5:R-:W-:Y:S02]  /*53b0*/  PRMT R7, R37.reuse, 0x7770, RZ ;  /* 0x0000777025077816 */ /* 0x060fe400000000ff */
[----:B------:R-:W-:-:S02]  /*53c0*/  PRMT R8, R37, 0x7771, RZ ;  /* 0x0000777125087816 */ /* 0x000fc400000000ff */
[----:B------:R-:W-:Y:S02]  /*53d0*/  LOP3.LUT R30, R5, 0xff, RZ, 0xc0, !PT ;  /* 0x000000ff051e7812 */ /* 0x000fe400078ec0ff */
[----:B------:R-:W-:Y:S02]  /*53e0*/  LOP3.LUT R13, R6, 0xff, RZ, 0xc0, !PT ;  /* 0x000000ff060d7812 */ /* 0x000fe400078ec0ff */
[----:B------:R-:W-:Y:S02]  /*53f0*/  PRMT R5, R36, 0x7772, RZ ;  /* 0x0000777224057816 */ /* 0x000fe400000000ff */
[----:B------:R-:W-:Y:S02]  /*5400*/  PRMT R6, R37, 0x7772, RZ ;  /* 0x0000777225067816 */ /* 0x000fe400000000ff */
[----:B------:R-:W-:Y:S02]  /*5410*/  LOP3.LUT R7, R7, 0xff, RZ, 0xc0, !PT ;  /* 0x000000ff07077812 */ /* 0x000fe400078ec0ff */
[----:B------:R-:W-:-:S02]  /*5420*/  LOP3.LUT R8, R8, 0xff, RZ, 0xc0, !PT ;  /* 0x000000ff08087812 */ /* 0x000fc400078ec0ff */
[----:B------:R-:W-:Y:S02]  /*5430*/  IADD3.X R33, PT, PT, RZ, R40, RZ, P0, P1 ;  /* 0x00000028ff217210 */ /* 0x000fe400007e24ff */
[----:B------:R-:W-:Y:S02]  /*5440*/  PRMT R36, R36, 0x7773, RZ ;  /* 0x0000777324247816 */ /* 0x000fe400000000ff */
[----:B------:R-:W-:Y:S02]  /*5450*/  PRMT R37, R37, 0x7773, RZ ;  /* 0x0000777325257816 */ /* 0x000fe400000000ff */
[----:B------:R-:W-:Y:S02]  /*5460*/  LOP3.LUT R5, R5, 0xff, RZ, 0xc0, !PT ;  /* 0x000000ff05057812 */ /* 0x000fe400078ec0ff */
[----:B------:R-:W-:Y:S02]  /*5470*/  LOP3.LUT R6, R6, 0xff, RZ, 0xc0, !PT ;  /* 0x000000ff06067812 */ /* 0x000fe400078ec0ff */
[----:B------:R-:W-:-:S02]  /*5480*/  IADD3 R30, P1, P0, R7, R32, R30 ;  /* 0x00000020071e7210 */ /* 0x000fc4000783e01e */
[----:B------:R-:W-:Y:S02]  /*5490*/  IADD3.X R32, PT, PT, RZ, R38, RZ, P4, P5 ;  /* 0x00000026ff207210 */ /* 0x000fe400027ea4ff */
[----:B------:R-:W-:Y:S02]  /*54a0*/  IADD3 R13, P5, P4, R8, R29, R13 ;  /* 0x0000001d080d7210 */ /* 0x000fe40007cbe00d */
[----:B------:R-:W-:Y:S02]  /*54b0*/  IADD3.X R35, PT, PT, RZ, R35, RZ, P2, P3 ;  /* 0x00000023ff237210 */ /* 0x000fe400017e64ff */
[----:B------:R-:W-:Y:S02]  /*54c0*/  LOP3.LUT R36, R36, 0xff, RZ, 0xc0, !PT ;  /* 0x000000ff24247812 */ /* 0x000fe400078ec0ff */
[----:B------:R-:W-:Y:S02]  /*54d0*/  LOP3.LUT R29, R37, 0xff, RZ, 0xc0, !PT ;  /* 0x000000ff251d7812 */ /* 0x000fe400078ec0ff */
[----:B------:R-:W-:-:S02]  /*54e0*/  IADD3 R31, P2, P3, R6, R31, R5 ;  /* 0x0000001f061f7210 */ /* 0x000fc40007b5e005 */
[C---:B0-----:R-:W-:Y:S02]  /*54f0*/  PRMT R5, R11.reuse, 0x7770, RZ ;  /* 0x000077700b057816 */ /* 0x041fe400000000ff */
[C---:B-1----:R-:W-:Y:S02]  /*5500*/  PRMT R7, R16.reuse, 0x7770, RZ ;  /* 0x0000777010077816 */ /* 0x042fe400000000ff */
        /* <DEDUP_REMOVED lines=27> */
.L_x_270:
[----:B------:R-:W-:Y:S05]  /*56c0*/  BSYNC.RECONVERGENT B0 ;  /* 0x0000000000007941 */ /* 0x000fea0003800200 */
.L_x_269:
        /* <DEDUP_REMOVED lines=22> */
.L_x_265:
[----:B------:R-:W-:Y:S01]  /*5830*/  IADD3 R33, P1, PT, R3, -UR5, RZ ;  /* 0x8000000503217c10 */ /* 0x000fe2000ff3e0ff */
[----:B------:R-:W-:-:S03]  /*5840*/  IMAD.MOV.U32 R17, RZ, RZ, R13 ;  /* 0x000000ffff117224 */ /* 0x000fc600078e000d */
[----:B------:R-:W-:Y:S02]  /*5850*/  ISETP.GE.U32.AND P0, PT, R33, 0x1700, PT ;  /* 0x000017002100780c */ /* 0x000fe40003f06070 */
[----:B------:R-:W-:-:S04]  /*5860*/  IADD3.X R30, PT, PT, R0, ~UR6, RZ, P1, !PT ;  /* 0x80000006001e7c10 */ /* 0x000fc80008ffe4ff */
[----:B------:R-:W-:-:S13]  /*5870*/  ISETP.GE.AND.EX P0, PT, R30, RZ, PT, P0 ;  /* 0x000000ff1e00720c */ /* 0x000fda0003f06300 */
[----:B------:R-:W-:Y:S05]  /*5880*/  @!P0 BRA `(.L_x_272) ;  /* 0x0000000c00788947 */ /* 0x000fea0003800000 */
.L_x_273:
        /* <DEDUP_REMOVED lines=222> */
.L_x_272:
        /* <DEDUP_REMOVED lines=33> */
.L_x_278:
[----:B------:R-:W-:-:S04]  /*6880*/  IADD3 R5, P1, PT, R28, UR5, RZ ;  /* 0x000000051c057c10 */ /* 0x000fc8000ff3e0ff */
[----:B--2---:R-:W-:Y:S02]  /*6890*/  IADD3.X R24, PT, PT, R29, UR6, RZ, P1, !PT ;  /* 0x000000061d187c10 */ /* 0x004fe40008ffe4ff */
        /* <DEDUP_REMOVED lines=9> */
[----:B--2---:R-:W-:-:S04]  /*6930*/  LOP3.LUT R5, R40, R22, RZ, 0xc0, !PT ;  /* 0x0000001628057212 */ /* 0x004fc800078ec0ff */
[C---:B------:R-:W-:Y:S01]  /*6940*/  LOP3.LUT R24, R5.reuse, 0x3, RZ, 0xc0, !PT ;  /* 0x0000000305187812 */ /* 0x040fe200078ec0ff */
[----:B------:R-:W-:-:S05]  /*6950*/  IMAD.SHL.U32 R13, R5, 0x100, RZ ;  /* 0x00000100050d7824 */ /* 0x000fca00078e00ff */
[----:B------:R-:W-:-:S04]  /*6960*/  LOP3.LUT R13, R13, 0xfffffc00, RZ, 0xc0, !PT ;  /* 0xfffffc000d0d7812 */ /* 0x000fc800078ec0ff */
[----:B------:R-:W-:-:S05]  /*6970*/  IADD3 R13, PT, PT, R24, R9, R13 ;  /* 0x00000009180d7210 */ /* 0x000fca0007ffe00d */
[----:B------:R-:W2:Y:S02]  /*6980*/  LDS.U8 R5, [R13] ;  /* 0x000000000d057984 */ /* 0x000ea40000000000 */
[----:B--2---:R-:W-:-:S05]  /*6990*/  VIADD R24, R5, 0x1 ;  /* 0x0000000105187836 */ /* 0x004fca0000000000 */
[----:B------:R2:W-:Y:S01]  /*69a0*/  STS.U8 [R13], R24 ;  /* 0x000000180d007388 */ /* 0x0005e20000000000 */
[----:B------:R-:W-:Y:S05]  /*69b0*/  @P1 BRA `(.L_x_278) ;  /* 0xfffffffc00b01947 */ /* 0x000fea000383ffff */
.L_x_277:
[----:B------:R-:W-:Y:S05]  /*69c0*/  BSYNC.RECONVERGENT B1 ;  /* 0x0000000000017941 */ /* 0x000fea0003800200 */
.L_x_276:
[----:B------:R-:W-:Y:S05]  /*69d0*/  @!P0 BRA `(.L_x_275) ;  /* 0x0000000000b48947 */ /* 0x000fea0003800000 */
.L_x_279:
[----:B------:R-:W-:-:S04]  /*69e0*/  IADD3 R5, P0, PT, R28, UR5, RZ ;  /* 0x000000051c057c10 */ /* 0x000fc8000ff1e0ff */
[----:B--2---:R-:W-:Y:S02]  /*69f0*/  IADD3.X R24, PT, PT, R29, UR6, RZ, P0, !PT ;  /* 0x000000061d187c10 */ /* 0x004fe400087fe4ff */
[----:B------:R-:W-:-:S04]  /*6a00*/  LEA R22, P0, R5, R20, 0x2 ;  /* 0x0000001405167211 */ /* 0x000fc800078010ff */
[----:B------:R-:W-:-:S05]  /*6a10*/  LEA.HI.X R23, R5, R19, R24, 0x2, P0 ;  /* 0x0000001305177211 */ /* 0x000fca00000f1418 */
[----:B------:R-:W2:Y:S04]  /*6a20*/  LDG.E R5, desc[UR8][R22.64] ;  /* 0x0000000816057981 */ /* 0x000ea8000c1e1900 */
[----:B---3--:R-:W3:Y:S04]  /*6a30*/  LDG.E R21, desc[UR8][R22.64+0x400] ;  /* 0x0004000816157981 */ /* 0x008ee8000c1e1900 */
[----:B------:R-:W4:Y:S04]  /*6a40*/  LDG.E R26, desc[UR8][R22.64+0x800] ;  /* 0x00080008161a7981 */ /* 0x000f28000c1e1900 */
[----:B------:R-:W5:Y:S01]  /*6a50*/  LDG.E R27, desc[UR8][R22.64+0xc00] ;  /* 0x000c0008161b7981 */ /* 0x000f62000c1e1900 */
[----:B------:R-:W-:-:S04]  /*6a60*/  IADD3 R28, P1, PT, R28, 0x400, RZ ;  /* 0x000004001c1c7810 */ /* 0x000fc80007f3e0ff */
[----:B------:R-:W-:Y:S01]  /*6a70*/  ISETP.GE.U32.AND P0, PT, R28, R33, PT ;  /* 0x000000211c00720c */ /* 0x000fe20003f06070 */
[----:B------:R-:W-:-:S05]  /*6a80*/  IMAD.X R29, RZ, RZ, R29, P1 ;  /* 0x000000ffff1d7224 */ /* 0x000fca00008e061d */
[----:B------:R-:W-:Y:S02]  /*6a90*/  ISETP.GE.AND.EX P0, PT, R29, R30, PT, P0 ;  /* 0x0000001e1d00720c */ /* 0x000fe40003f06300 */
[----:B--2---:R-:W-:-:S04]  /*6aa0*/  LOP3.LUT R5, R40, R5, RZ, 0xc0, !PT ;  /* 0x0000000528057212 */ /* 0x004fc800078ec0ff */
[C---:B------:R-:W-:Y:S01]  /*6ab0*/  LOP3.LUT R24, R5.reuse, 0x3, RZ, 0xc0, !PT ;  /* 0x0000000305187812 */ /* 0x040fe200078ec0ff */
[----:B------:R-:W-:Y:S01]  /*6ac0*/  IMAD.SHL.U32 R13, R5, 0x100, RZ ;  /* 0x00000100050d7824 */ /* 0x000fe200078e00ff */
[C---:B---3--:R-:W-:Y:S02]  /*6ad0*/  LOP3.LUT R21, R40.reuse, R21, RZ, 0xc0, !PT ;  /* 0x0000001528157212 */ /* 0x048fe400078ec0ff */
[C---:B----4-:R-:W-:Y:S02]  /*6ae0*/  LOP3.LUT R26, R40.reuse, R26, RZ, 0xc0, !PT ;  /* 0x0000001a281a7212 */ /* 0x050fe400078ec0ff */
[----:B------:R-:W-:Y:S01]  /*6af0*/  LOP3.LUT R13, R13, 0xfffffc00, RZ, 0xc0, !PT ;  /* 0xfffffc000d0d7812 */ /* 0x000fe200078ec0ff */
[----:B------:R-:W-:Y:S01]  /*6b00*/  IMAD.SHL.U32 R25, R21, 0x100, RZ ;  /* 0x0000010015197824 */ /* 0x000fe200078e00ff */
[----:B-----5:R-:W-:Y:S02]  /*6b10*/  LOP3.LUT R27, R40, R27, RZ, 0xc0, !PT ;  /* 0x0000001b281b7212 */ /* 0x020fe400078ec0ff */
[----:B------:R-:W-:-:S02]  /*6b20*/  IADD3 R13, PT, PT, R24, R9, R13 ;  /* 0x00000009180d7210 */ /* 0x000fc40007ffe00d */
[----:B------:R-:W-:Y:S01]  /*6b30*/  LOP3.LUT R24, R21, 0x3, RZ, 0xc0, !PT ;  /* 0x0000000315187812 */ /* 0x000fe200078ec0ff */
[C---:B------:R-:W-:Y:S01]  /*6b40*/  IMAD.SHL.U32 R21, R26.reuse, 0x100, RZ ;  /* 0x000001001a157824 */ /* 0x040fe200078e00ff */
[----:B------:R-:W-:Y:S01]  /*6b50*/  LOP3.LUT R25, R25, 0xfffffc00, RZ, 0xc0, !PT ;  /* 0xfffffc0019197812 */ /* 0x000fe200078ec0ff */
[----:B------:R-:W2:Y:S01]  /*6b60*/  LDS.U8 R5, [R13] ;  /* 0x000000000d057984 */ /* 0x000ea20000000000 */
[----:B------:R-:W-:Y:S02]  /*6b70*/  LOP3.LUT R26, R26, 0x3, RZ, 0xc0, !PT ;  /* 0x000000031a1a7812 */ /* 0x000fe400078ec0ff */
[----:B------:R-:W-:Y:S02]  /*6b80*/  IADD3 R24, PT, PT, R24, R9, R25 ;  /* 0x0000000918187210 */ /* 0x000fe40007ffe019 */
[----:B------:R-:W-:-:S04]  /*6b90*/  LOP3.LUT R21, R21, 0xfffffc00, RZ, 0xc0, !PT ;  /* 0xfffffc0015157812 */ /* 0x000fc800078ec0ff */
[----:B------:R-:W-:Y:S02]  /*6ba0*/  IADD3 R21, PT, PT, R26, R9, R21 ;  /* 0x000000091a157210 */ /* 0x000fe40007ffe015 */
[----:B------:R-:W-:Y:S01]  /*6bb0*/  LOP3.LUT R26, R27, 0x3, RZ, 0xc0, !PT ;  /* 0x000000031b1a7812 */ /* 0x000fe200078ec0ff */
[----:B--2---:R-:W-:-:S05]  /*6bc0*/  VIADD R22, R5, 0x1 ;  /* 0x0000000105167836 */ /* 0x004fca0000000000 */
[----:B------:R2:W-:Y:S04]  /*6bd0*/  STS.U8 [R13], R22 ;  /* 0x000000160d007388 */ /* 0x0005e80000000000 */
[----:B------:R-:W3:Y:S01]  /*6be0*/  LDS.U8 R5, [R24] ;  /* 0x0000000018057984 */ /* 0x000ee20000000000 */
[----:B--2---:R-:W-:-:S05]  /*6bf0*/  IMAD.SHL.U32 R13, R27, 0x100, RZ ;  /* 0x000001001b0d7824 */ /* 0x004fca00078e00ff */
        /* <DEDUP_REMOVED lines=11> */
.L_x_275:
[----:B------:R-:W-:Y:S05]  /*6cb0*/  BSYNC.RECONVERGENT B0 ;  /* 0x0000000000007941 */ /* 0x000fea0003800200 */
.L_x_274:
        /* <DEDUP_REMOVED lines=23> */
[----:B------:R-:W-:Y:S02]  /*6e30*/  LOP3.LUT R42, R21, 0xff, RZ, 0xc0, !PT ;  /* 0x000000ff152a7812 */ /* 0x000fe400078ec0ff */
[----:B------:R-:W-:Y:S02]  /*6e40*/  LOP3.LUT R40, R23, 0xff, RZ, 0xc0, !PT ;  /* 0x000000ff17287812 */ /* 0x000fe400078ec0ff */
[----:B------:R-:W-:Y:S02]  /*6e50*/  LOP3.LUT R45, R25, 0xff, RZ, 0xc0, !PT ;  /* 0x000000ff192d7812 */ /* 0x000fe400078ec0ff */
[----:B------:R-:W-:-:S02]  /*6e60*/  PRMT R26, R24, 0x7771, RZ ;  /* 0x00007771181a7816 */ /* 0x000fc400000000ff */
[----:B------:R-:W-:Y:S02]  /*6e70*/  PRMT R21, R5, 0x7772, RZ ;  /* 0x0000777205157816 */ /* 0x000fe400000000ff */
        /* <DEDUP_REMOVED lines=9> */
[----:B------:R-:W-:Y:S01]  /*6f10*/  IADD3 R26, P4, P5, R23, R34, R21 ;  /* 0x00000022171a7210 */ /* 0x000fe20007d9e015 */
[----:B------:R-:W-:Y:S01]  /*6f20*/  LDS R25, [R22+0x380] ;  /* 0x0003800016197984 */ /* 0x000fe20000000800 */
[----:B------:R-:W-:-:S02]  /*6f30*/  LOP3.LUT R24, R24, 0xff, RZ, 0xc0, !PT ;  /* 0x000000ff18187812 */ /* 0x000fc400078ec0ff */
[----:B------:R-:W-:Y:S02]  /*6f40*/  LOP3.LUT R23, R5, 0xff, RZ, 0xc0, !PT ;  /* 0x000000ff05177812 */ /* 0x000fe400078ec0ff */
[----:B------:R-:W-:Y:S02]  /*6f50*/  IADD3.X R41, PT, PT, RZ, R41, RZ, P2, P3 ;  /* 0x00000029ff297210 */ /* 0x000fe400017e64ff */
[----:B------:R-:W-:Y:S02]  /*6f60*/  IADD3 R31, P2, P3, R24, R31, R23 ;  /* 0x0000001f181f7210 */ /* 0x000fe40007b5e017 */
[----:B------:R1:W2:Y:S01]  /*6f70*/  LDS R24, [R22+0x300] ;  /* 0x0003000016187984 */ /* 0x0002a20000000800 */
[----:B----4-:R-:W-:Y:S02]  /*6f80*/  PRMT R5, R27, 0x7770, RZ ;  /* 0x000077701b057816 */ /* 0x010fe400000000ff */
[----:B-----5:R-:W-:Y:S02]  /*6f90*/  PRMT R21, R28, 0x7770, RZ ;  /* 0x000077701c157816 */ /* 0x020fe400000000ff */
        /* <DEDUP_REMOVED lines=8> */
[C---:B------:R-:W-:Y:S02]  /*7020*/  PRMT R5, R27.reuse, 0x7772, RZ ;  /* 0x000077721b057816 */ /* 0x040fe400000000ff */
[----:B------:R-:W-:Y:S02]  /*7030*/  PRMT R21, R28, 0x7772, RZ ;  /* 0x000077721c157816 */ /* 0x000fe400000000ff */
[----:B------:R-:W-:Y:S02]  /*7040*/  IADD3.X R39, PT, PT, RZ, R39, RZ, P4, P5 ;  /* 0x00000027ff277210 */ /* 0x000fe400027ea4ff */
[----:B------:R-:W-:Y:S02]  /*7050*/  IADD3 R38, P4, P5, R38, R42, R23 ;  /* 0x0000002a26267210 */ /* 0x000fe40007d9e017 */
[----:B------:R-:W-:-:S02]  /*7060*/  PRMT R27, R27, 0x7773, RZ ;  /* 0x000077731b1b7816 */ /* 0x000fc400000000ff */
[----:B------:R-:W-:Y:S02]  /*7070*/  PRMT R28, R28, 0x7773, RZ ;  /* 0x000077731c1c7816 */ /* 0x000fe400000000ff */
[----:B------:R-:W-:Y:S02]  /*7080*/  LOP3.LUT R34, R5, 0xff, RZ, 0xc0, !PT ;  /* 0x000000ff05227812 */ /* 0x000fe400078ec0ff */
[----:B------:R-:W-:Y:S02]  /*7090*/  LOP3.LUT R21, R21, 0xff, RZ, 0xc0, !PT ;  /* 0x000000ff15157812 */ /* 0x000fe400078ec0ff */
[----:B0-----:R-:W-:Y:S02]  /*70a0*/  PRMT R5, R29, 0x7770, RZ ;  /* 0x000077701d057816 */ /* 0x001fe400000000ff */
[----:B-1----:R-:W-:Y:S02]  /*70b0*/  PRMT R22, R30, 0x7770, RZ ;  /* 0x000077701e167816 */ /* 0x002fe400000000ff */
[----:B------:R-:W-:-:S02]  /*70c0*/  IADD3.X R43, PT, PT, RZ, R43, RZ, P4, P5 ;  /* 0x0000002bff2b7210 */ /* 0x000fc400027ea4ff */
[----:B------:R-:W-:Y:S02]  /*70d0*/  LOP3.LUT R27, R27, 0xff, RZ, 0xc0, !PT ;  /* 0x000000ff1b1b7812 */ /* 0x000fe400078ec0ff */
[----:B------:R-:W-:Y:S02]  /*70e0*/  LOP3.LUT R28, R28, 0xff, RZ, 0xc0, !PT ;  /* 0x000000ff1c1c7812 */ /* 0x000fe400078ec0ff */
[----:B------:R-:W-:Y:S02]  /*70f0*/  IADD3 R34, P4, P5, R21, R26, R34 ;  /* 0x0000001a15227210 */ /* 0x000fe40007d9e022 */
[----:B------:R-:W-:Y:S02]  /*7100*/  PRMT R21, R29, 0x7771, RZ ;  /* 0x000077711d157816 */ /* 0x000fe400000000ff */
[----:B------:R-:W-:Y:S02]  /*7110*/  PRMT R23, R30, 0x7771, RZ ;  /* 0x000077711e177816 */ /* 0x000fe400000000ff */
[----:B------:R-:W-:-:S02]  /*7120*/  LOP3.LUT R5, R5, 0xff, RZ, 0xc0, !PT ;  /* 0x000000ff05057812 */ /* 0x000fc400078ec0ff */
[----:B------:R-:W-:Y:S02]  /*7130*/  LOP3.LUT R22, R22, 0xff, RZ, 0xc0, !PT ;  /* 0x000000ff16167812 */ /* 0x000fe400078ec0ff */
[----:B------:R-:W-:Y:S02]  /*7140*/  IADD3.X R41, PT, PT, RZ, R41, RZ, P2, P3 ;  /* 0x00000029ff297210 */ /* 0x000fe400017e64ff */
[----:B------:R-:W-:Y:S02]  /*7150*/  IADD3 R31, P2, P3, R28, R31, R27 ;  /* 0x0000001f1c1f7210 */ /* 0x000fe40007b5e01b */
[----:B------:R-:W-:Y:S02]  /*7160*/  IADD3.X R39, PT, PT, RZ, R39, RZ, P4, P5 ;  /* 0x00000027ff277210 */ /* 0x000fe400027ea4ff */
[----:B------:R-:W-:Y:S02]  /*7170*/  LOP3.LUT R26, R21, 0xff, RZ, 0xc0, !PT ;  /* 0x000000ff151a7812 */ /* 0x000fe400078ec0ff */
[----:B------:R-:W-:-:S02]  /*7180*/  LOP3.LUT R23, R23, 0xff, RZ, 0xc0, !PT ;  /* 0x000000ff17177812 */ /* 0x000fc400078ec0ff */
[----:B------:R-:W-:Y:S02]  /*7190*/  IADD3 R38, P5, P4, R22, R38, R5 ;  /* 0x0000002616267210 */ /* 0x000fe40007cbe005 */
[----:B------:R-:W-:Y:S02]  /*71a0*/  PRMT R5, R29, 0x7772, RZ ;  /* 0x000077721d057816 */ /* 0x000fe400000000ff */
[----:B------:R-:W-:Y:S02]  /*71b0*/  PRMT R21, R30, 0x7772, RZ ;  /* 0x000077721e157816 */ /* 0x000fe400000000ff */
[----:B------:R-:W-:Y:S02]  /*71c0*/  IADD3.X R32, PT, PT, RZ, R32, RZ, P2, P3 ;  /* 0x00000020ff207210 */ /* 0x000fe400017e64ff */
[----:B------:R-:W-:Y:S02]  /*71d0*/  IADD3 R27, P2, P3, R23, R36, R26 ;  /* 0x00000024171b7210 */ /* 0x000fe40007b5e01a */
[----:B------:R-:W-:-:S02]  /*71e0*/  LOP3.LUT R26, R5, 0xff, RZ, 0xc0, !PT ;  /* 0x000000ff051a7812 */ /* 0x000fc400078ec0ff */
[----:B------:R-:W-:Y:S02]  /*71f0*/  LOP3.LUT R21, R21, 0xff, RZ, 0xc0, !PT ;  /* 0x000000ff15157812 */ /* 0x000fe400078ec0ff */
[----:B------:R-:W-:Y:S02]  /*7200*/  PRMT R29, R29, 0x7773, RZ ;  /* 0x000077731d1d7816 */ /* 0x000fe400000000ff */
[----:B------:R-:W-:Y:S02]  /*7210*/  PRMT R30, R30, 0x7773, RZ ;  /* 0x000077731e1e7816 */ /* 0x000fe400000000ff */
[----:B--2---:R-:W-:Y:S02]  /*7220*/  PRMT R5, R24, 0x7770, RZ ;  /* 0x0000777018057816 */ /* 0x004fe400000000ff */
[----:B------:R-:W-:Y:S02]  /*7230*/  PRMT R22, R25, 0x7770, RZ ;  /* 0x0000777019167816 */ /* 0x000fe400000000ff */
[----:B------:R-:W-:-:S02]  /*7240*/  IADD3.X R43, PT, PT, RZ, R43, RZ, P5, P4 ;  /* 0x0000002bff2b7210 */ /* 0x000fc40002fe84ff */
[----:B------:R-:W-:Y:S02]  /*7250*/  IADD3 R26, P5, P4, R21, R34, R26 ;  /* 0x00000022151a7210 */ /* 0x000fe40007cbe01a */
[----:B------:R-:W-:Y:S02]  /*7260*/  LOP3.LUT R29, R29, 0xff, RZ, 0xc0, !PT ;  /* 0x000000ff1d1d7812 */ /* 0x000fe400078ec0ff */
[----:B------:R-:W-:Y:S02]  /*7270*/  LOP3.LUT R30, R30, 0xff, RZ, 0xc0, !PT ;  /* 0x000000ff1e1e7812 */ /* 0x000fe400078ec0ff */
[----:B------:R-:W-:Y:S02]  /*7280*/  PRMT R21, R24, 0x7771, RZ ;  /* 0x0000777118157816 */ /* 0x000fe400000000ff */
[----:B------:R-:W-:Y:S02]  /*7290*/  LOP3.LUT R5, R5, 0xff, RZ, 0xc0, !PT ;  /* 0x000000ff05057812 */ /* 0x000fe400078ec0ff */
[----:B------:R-:W-:-:S02]  /*72a0*/  LOP3.LUT R22, R22, 0xff, RZ, 0xc0, !PT ;  /* 0x000000ff16167812 */ /* 0x000fc400078ec0ff */
[----:B------:R-:W-:Y:S02]  /*72b0*/  PRMT R23, R25, 0x7771, RZ ;  /* 0x0000777119177816 */ /* 0x000fe400000000ff */
[----:B------:R-:W-:Y:S02]  /*72c0*/  IADD3.X R41, PT, PT, RZ, R41, RZ, P2, P3 ;  /* 0x00000029ff297210 */ /* 0x000fe400017e64ff */
[----:B------:R-:W-:Y:S02]  /*72d0*/  IADD3.X R39, PT, PT, RZ, R39, RZ, P5, P4 ;  /* 0x00000027ff277210 */ /* 0x000fe40002fe84ff */
[----:B------:R-:W-:Y:S02]  /*72e0*/  IADD3 R31, P2, P3, R30, R31, R29 ;  /* 0x0000001f1e1f7210 */ /* 0x000fe40007b5e01d */
[----:B------:R-:W-:Y:S02]  /*72f0*/  LOP3.LUT R36, R21, 0xff, RZ, 0xc0, !PT ;  /* 0x000000ff15247812 */ /* 0x000fe400078ec0ff */
[----:B------:R-:W-:-:S02]  /*7300*/  IADD3 R38, P5, P4, R22, R38, R5 ;  /* 0x0000002616267210 */ /* 0x000fc40007cbe005 */
[----:B------:R-:W-:Y:S02]  /*7310*/  LOP3.LUT R23, R23, 0xff, RZ, 0xc0, !PT ;  /* 0x000000ff17177812 */ /* 0x000fe400078ec0ff */
[C---:B------:R-:W-:Y:S02]  /*7320*/  PRMT R5, R24.reuse, 0x7772, RZ ;  /* 0x0000777218057816 */ /* 0x040fe400000000ff */
[C---:B------:R-:W-:Y:S02]  /*7330*/  PRMT R21, R25.reuse, 0x7772, RZ ;  /* 0x0000777219157816 */ /* 0x040fe400000000ff */
        /* <DEDUP_REMOVED lines=14> */
.L_x_281:
[----:B------:R-:W-:Y:S05]  /*7420*/  BSYNC.RECONVERGENT B0 ;  /* 0x0000000000007941 */ /* 0x000fea0003800200 */
.L_x_280:
[----:B------:R-:W-:Y:S04]  /*7430*/  BSSY.RECONVERGENT B0, `(.L_x_282) ;  /* 0x000006c000007945 */ /* 0x000fe80003800200 */
[----:B------:R-:W-:Y:S05]  /*7440*/  @P1 BRA `(.L_x_283) ;  /* 0x0000000400a81947 */ /* 0x000fea0003800000 */
        /* <DEDUP_REMOVED lines=26> */
[----:B------:R-:W-:Y:S01]  /*75f0*/  LOP3.LUT R8, R5, 0xff, RZ, 0xc0, !PT ;  /* 0x000000ff05087812 */ /* 0x000fe200078ec0ff */
[----:B------:R-:W-:Y:S01]  /*7600*/  LDS R11, [R42+0x2380] ;  /* 0x002380002a0b7984 */ /* 0x000fe20000000800 */
[----:B------:R-:W-:-:S02]  /*7610*/  LOP3.LUT R23, R23, 0xff, RZ, 0xc0, !PT ;  /* 0x000000ff17177812 */ /* 0x000fc400078ec0ff */
[----:B----4-:R-:W-:Y:S02]  /*7620*/  PRMT R5, R26, 0x7770, RZ ;  /* 0x000077701a057816 */ /* 0x010fe400000000ff */
[----:B-----5:R-:W-:Y:S02]  /*7630*/  PRMT R6, R27, 0x7770, RZ ;  /* 0x000077701b067816 */ /* 0x020fe400000000ff */
[----:B------:R-:W-:Y:S02]  /*7640*/  IADD3.X R7, PT, PT, RZ, R7, RZ, P2, P3 ;  /* 0x00000007ff077210 */ /* 0x000fe400017e64ff */
[----:B------:R-:W-:Y:S02]  /*7650*/  IADD3 R16, P2, P3, R23, R16, R8 ;  /* 0x0000001017107210 */ /* 0x000fe40007b5e008 */
[----:B------:R-:W-:Y:S02]  /*7660*/  IADD3.X R30, PT, PT, RZ, R10, RZ, P4, P5 ;  /* 0x0000000aff1e7210 */ /* 0x000fe400027ea4ff */
[----:B------:R-:W-:Y:S01]  /*7670*/  LOP3.LUT R8, R5, 0xff, RZ, 0xc0, !PT ;  /* 0x000000ff05087812 */ /* 0x000fe200078ec0ff */
[----:B------:R-:W2:Y:S01]  /*7680*/  LDS R10, [R42+0x2300] ;  /* 0x002300002a0a7984 */ /* 0x000ea20000000800 */
        /* <DEDUP_REMOVED lines=9> */
[----:B------:R-:W-:Y:S02]  /*7720*/  PRMT R26, R26, 0x7773, RZ ;  /* 0x000077731a1a7816 */ /* 0x000fe400000000ff */
[----:B------:R-:W-:Y:S02]  /*7730*/  PRMT R27, R27, 0x7773, RZ ;  /* 0x000077731b1b7816 */ /* 0x000fe400000000ff */
[----:B------:R-:W-:Y:S02]  /*7740*/  IADD3 R21, P4, P5, R21, R40, R8 ;  /* 0x0000002815157210 */ /* 0x000fe40007d9e008 */
[----:B------:R-:W-:-:S02]  /*7750*/  LOP3.LUT R23, R5, 0xff, RZ, 0xc0, !PT ;  /* 0x000000ff05177812 */ /* 0x000fc400078ec0ff */
[----:B------:R-:W-:Y:S02]  /*7760*/  LOP3.LUT R6, R6, 0xff, RZ, 0xc0, !PT ;  /* 0x000000ff06067812 */ /* 0x000fe400078ec0ff */
[----:B------:R-:W-:Y:S02]  /*7770*/  LOP3.LUT R5, R26, 0xff, RZ, 0xc0, !PT ;  /* 0x000000ff1a057812 */ /* 0x000fe400078ec0ff */
[----:B------:R-:W-:Y:S02]  /*7780*/  LOP3.LUT R24, R27, 0xff, RZ, 0xc0, !PT ;  /* 0x000000ff1b187812 */ /* 0x000fe400078ec0ff */
[----:B------:R-:W-:Y:S02]  /*7790*/  IADD3.X R37, PT, PT, RZ, R37, RZ, P4, P5 ;  /* 0x00000025ff257210 */ /* 0x000fe400027ea4ff */
[----:B------:R-:W-:Y:S02]  /*77a0*/  IADD3 R23, P4, P5, R6, R25, R23 ;  /* 0x0000001906177210 */ /* 0x000fe40007d9e017 */
[----:B------:R-:W-:-:S02]  /*77b0*/  IADD3.X R25, PT, PT, RZ, R7, RZ, P2, P3 ;  /* 0x00000007ff197210 */ /* 0x000fc400017e64ff */
[----:B------:R-:W-:Y:S02]  /*77c0*/  IADD3 R24, P2, P3, R24, R16, R5 ;  /* 0x0000001018187210 */ /* 0x000fe40007b5e005 */
[C---:B0-----:R-:W-:Y:S02]  /*77d0*/  PRMT R5, R28.reuse, 0x7770, RZ ;  /* 0x000077701c057816 */ /* 0x041fe400000000ff */
[----:B------:R-:W-:Y:S02]  /*77e0*/  PRMT R6, R28, 0x7771, RZ ;  /* 0x000077711c067816 */ /* 0x000fe400000000ff */
[----:B-1----:R-:W-:Y:S02]  /*77f0*/  PRMT R8, R29, 0x7771, RZ ;  /* 0x000077711d087816 */ /* 0x002fe400000000ff */
[----:B------:R-:W-:Y:S02]  /*7800*/  LOP3.LUT R16, R5, 0xff, RZ, 0xc0, !PT ;  /* 0x000000ff05107812 */ /* 0x000fe400078ec0ff */
[----:B------:R-:W-:-:S02]  /*7810*/  PRMT R7, R29, 0x7770, RZ ;  /* 0x000077701d077816 */ /* 0x000fc400000000ff */
[----:B------:R-:W-:Y:S02]  /*7820*/  LOP3.LUT R5, R6, 0xff, RZ, 0xc0, !PT ;  /* 0x000000ff06057812 */ /* 0x000fe400078ec0ff */
[----:B------:R-:W-:Y:S02]  /*7830*/  LOP3.LUT R8, R8, 0xff, RZ, 0xc0, !PT ;  /* 0x000000ff08087812 */ /* 0x000fe400078ec0ff */
[----:B------:R-:W-:Y:S02]  /*7840*/  IADD3.X R26, PT, PT, RZ, R17, RZ, P2, P3 ;  /* 0x00000011ff1a7210 */ /* 0x000fe400017e64ff */
[----:B------:R-:W-:Y:S02]  /*7850*/  LOP3.LUT R7, R7, 0xff, RZ, 0xc0, !PT ;  /* 0x000000ff07077812 */ /* 0x000fe400078ec0ff */
[----:B------:R-:W-:Y:S02]  /*7860*/  IADD3 R22, P2, P3, R8, R22, R5 ;  /* 0x0000001608167210 */ /* 0x000fe40007b5e005 */
[----:B------:R-:W-:-:S02]  /*7870*/  PRMT R5, R28, 0x7772, RZ ;  /* 0x000077721c057816 */ /* 0x000fc400000000ff */
[----:B------:R-:W-:Y:S02]  /*7880*/  PRMT R6, R29, 0x7772, RZ ;  /* 0x000077721d067816 */ /* 0x000fe400000000ff */
[----:B------:R-:W-:Y:S02]  /*7890*/  IADD3.X R27, PT, PT, RZ, R30, RZ, P4, P5 ;  /* 0x0000001eff1b7210 */ /* 0x000fe400027ea4ff */
[----:B------:R-:W-:Y:S02]  /*78a0*/  IADD3 R21, P5, P4, R7, R21, R16 ;  /* 0x0000001507157210 */ /* 0x000fe40007cbe010 */
[----:B------:R-:W-:Y:S02]  /*78b0*/  LOP3.LUT R5, R5, 0xff, RZ, 0xc0, !PT ;  /* 0x000000ff05057812 */ /* 0x000fe400078ec0ff */
[----:B------:R-:W-:Y:S02]  /*78c0*/  LOP3.LUT R6, R6, 0xff, RZ, 0xc0, !PT ;  /* 0x000000ff06067812 */ /* 0x000fe400078ec0ff */
[----:B------:R-:W-:-:S02]  /*78d0*/  PRMT R28, R28, 0x7773, RZ ;  /* 0x000077731c1c7816 */ /* 0x000fc400000000ff */
[----:B------:R-:W-:Y:S02]  /*78e0*/  PRMT R29, R29, 0x7773, RZ ;  /* 0x000077731d1d7816 */ /* 0x000fe400000000ff */
[----:B------:R-:W-:Y:S02]  /*78f0*/  IADD3.X R37, PT, PT, RZ, R37, RZ, P5, P4 ;  /* 0x00000025ff257210 */ /* 0x000fe40002fe84ff */
[----:B------:R-:W-:Y:S02]  /*7900*/  IADD3 R23, P5, P4, R6, R23, R5 ;  /* 0x0000001706177210 */ /* 0x000fe40007cbe005 */
[----:B--2---:R-:W-:Y:S02]  /*7910*/  PRMT R5, R10, 0x7770, RZ ;  /* 0x000077700a057816 */ /* 0x004fe400000000ff */
[----:B------:R-:W-:Y:S02]  /*7920*/  PRMT R7, R11, 0x7770, RZ ;  /* 0x000077700b077816 */ /* 0x000fe400000000ff */
[----:B------:R-:W-:-:S02]  /*7930*/  LOP3.LUT R28, R28, 0xff, RZ, 0xc0, !PT ;  /* 0x000000ff1c1c7812 */ /* 0x000fc400078ec0ff */
[----:B------:R-:W-:Y:S02]  /*7940*/  LOP3.LUT R17, R29, 0xff, RZ, 0xc0, !PT ;  /* 0x000000ff1d117812 */ /* 0x000fe400078ec0ff */
[----:B------:R-:W-:Y:S02]  /*7950*/  PRMT R6, R10, 0x7771, RZ ;  /* 0x000077710a067816 */ /* 0x000fe400000000ff */
[----:B------:R-:W-:Y:S02]  /*7960*/  PRMT R8, R11, 0x7771, RZ ;  /* 0x000077710b087816 */ /* 0x000fe400000000ff */
[----:B------:R-:W-:Y:S02]  /*7970*/  IADD3.X R25, PT, PT, RZ, R25, RZ, P2, P3 ;  /* 0x00000019ff197210 */ /* 0x000fe400017e64ff */
[----:B------:R-:W-:Y:S02]  /*7980*/  LOP3.LUT R16, R5, 0xff, RZ, 0xc0, !PT ;  /* 0x000000ff05107812 */ /* 0x000fe400078ec0ff */
[----:B------:R-:W-:-:S02]  /*7990*/  LOP3.LUT R7, R7, 0xff, RZ, 0xc0, !PT ;  /* 0x000000ff07077812 */ /* 0x000fc400078ec0ff */
        /* <DEDUP_REMOVED lines=19> */
[----:B------:R-:W-:Y:S02]  /*7ad0*/  IADD3.X R10, PT, PT, RZ, R24, RZ, P5, P4 ;  /* 0x00000018ff0a7210 */ /* 0x000fe40002fe84ff */
[----:B------:R-:W-:-:S09]  /*7ae0*/  IADD3.X R17, PT, PT, RZ, R21, RZ, P2, P3 ;  /* 0x00000015ff117210 */ /* 0x000fd200017e64ff */
.L_x_283:
[----:B------:R-:W-:Y:S05]  /*7af0*/  BSYNC.RECONVERGENT B0 ;  /* 0x0000000000007941 */ /* 0x000fea0003800200 */
.L_x_282:
[----:B------:R-:W-:Y:S01]  /*7b00*/  BAR.SYNC.DEFER_BLOCKING 0x0 ;  /* 0x0000000000007b1d */ /* 0x000fe20000010000 */
[----:B------:R-:W-:Y:S01]  /*7b10*/  IMAD.MOV.U32 R26, RZ, RZ, R31 ;  /* 0x000000ffff1a7224 */ /* 0x000fe200078e001f */
[----:B------:R-:W-:Y:S01]  /*7b20*/  LEA.HI R5, R18, R18, RZ, 0x1d ;  /* 0x0000001212057211 */ /* 0x000fe200078fe8ff */
[----:B------:R-:W-:Y:S02]  /*7b30*/  IMAD.MOV.U32 R27, RZ, RZ, R32 ;  /* 0x000000ffff1b7224 */ /* 0x000fe400078e0020 */
[----:B------:R-:W-:Y:S01]  /*7b40*/  IMAD.MOV.U32 R30, RZ, RZ, R36 ;  /* 0x000000ffff1e7224 */ /* 0x000fe200078e0024 */
[----:B------:R-:W-:Y:S01]  /*7b50*/  BSSY.RECONVERGENT B0, `(.L_x_284) ;  /* 0x0000057000007945 */ /* 0x000fe20003800200 */
[----:B------:R-:W-:Y:S02]  /*7b60*/  IMAD.MOV.U32 R31, RZ, RZ, R41 ;  /* 0x000000ffff1f7224 */ /* 0x000fe400078e0029 */
[----:B------:R-:W-:Y:S02]  /*7b70*/  IMAD.MOV.U32 R28, RZ, RZ, R38 ;  /* 0x000000ffff1c7224 */ /* 0x000fe400078e0026 */
[----:B------:R-:W-:-:S02]  /*7b80*/  IMAD.MOV.U32 R29, RZ, RZ, R43 ;  /* 0x000000ffff1d7224 */ /* 0x000fc400078e002b */
[----:B------:R-:W-:Y:S02]  /*7b90*/  IMAD.MOV.U32 R24, RZ, RZ, R34 ;  /* 0x000000ffff187224 */ /* 0x000fe400078e0022 */
[----:B------:R-:W-:Y:S02]  /*7ba0*/  IMAD.MOV.U32 R25, RZ, RZ, R39 ;  /* 0x000000ffff197224 */ /* 0x000fe400078e0027 */
[----:B------:R-:W-:Y:S01]  /*7bb0*/  IMAD R21, R5, 0x8, R4 ;  /* 0x0000000805157824 */ /* 0x000fe200078e0204 */
[----:B------:R-:W-:Y:S04]  /*7bc0*/  @!P0 STS.128 [R33], R28 ;  /* 0x0000001c21008388 */ /* 0x000fe80000000c00 */
[----:B------:R2:W-:Y:S01]  /*7bd0*/  @!P0 STS.128 [R33+0x10], R24 ;  /* 0x0000101821008388 */ /* 0x0005e20000000c00 */
[----:B------:R-:W-:Y:S01]  /*7be0*/  ISETP.GT.U32.AND P0, PT, R18, 0x3f, PT ;  /* 0x0000003f1200780c */ /* 0x000fe20003f04070 */
[----:B--2---:R-:W-:-:S02]  /*7bf0*/  IMAD.MOV.U32 R26, RZ, RZ, R8 ;  /* 0x000000ffff1a7224 */ /* 0x004fc400078e0008 */
[----:B------:R-:W-:Y:S02]  /*7c00*/  IMAD.MOV.U32 R27, RZ, RZ, R7 ;  /* 0x000000ffff1b7224 */ /* 0x000fe400078e0007 */
[----:B------:R-:W-:Y:S02]  /*7c10*/  IMAD.MOV.U32 R24, RZ, RZ, R6 ;  /* 0x000000ffff187224 */ /* 0x000fe400078e0006 */
[----:B------:R-:W-:-:S05]  /*7c20*/  IMAD.MOV.U32 R25, RZ, RZ, R37 ;  /* 0x000000ffff197224 */ /* 0x000fca00078e0025 */
[----:B------:R2:W-:Y:S02]  /*7c30*/  @!P1 STS.128 [R35+0x100], R24 ;  /* 0x0001001823009388 */ /* 0x0005e40000000c00 */
[----:B--2---:R-:W-:Y:S02]  /*7c40*/  IMAD.MOV.U32 R26, RZ, RZ, R16 ;  /* 0x000000ffff1a7224 */ /* 0x004fe400078e0010 */
[----:B------:R-:W-:Y:S02]  /*7c50*/  IMAD.MOV.U32 R27, RZ, RZ, R17 ;  /* 0x000000ffff1b7224 */ /* 0x000fe400078e0011 */
[----:B------:R-:W-:Y:S02]  /*7c60*/  IMAD.MOV.U32 R24, RZ, RZ, R11 ;  /* 0x000000ffff187224 */ /* 0x000fe400078e000b */
[----:B------:R-:W-:Y:S02]  /*7c70*/  IMAD.MOV.U32 R25, RZ, RZ, R10 ;  /* 0x000000ffff197224 */ /* 0x000fe400078e000a */
[----:B------:R-:W-:-:S03]  /*7c80*/  IMAD R11, R18, 0x4, R9 ;  /* 0x00000004120b7824 */ /* 0x000fc600078e0209 */
[----:B------:R2:W-:Y:S01]  /*7c90*/  @!P1 STS.128 [R35+0x110], R24 ;  /* 0x0001101823009388 */ /* 0x0005e20000000c00 */
[----:B------:R-:W-:Y:S06]  /*7ca0*/  BAR.SYNC.DEFER_BLOCKING 0x0 ;  /* 0x0000000000007b1d */ /* 0x000fec0000010000 */
[----:B------:R-:W-:Y:S05]  /*7cb0*/  @P0 BRA `(.L_x_285) ;  /* 0x0000000400000947 */ /* 0x000fea0003800000 */
[----:B------:R-:W-:Y:S04]  /*7cc0*/  LDS.64 R6, [R11] ;  /* 0x000000000b067984 */ /* 0x000fe80000000a00 */
[----:B------:R-:W-:Y:S04]  /*7cd0*/  LDS.64 R16, [R11+0x200] ;  /* 0x000200000b107984 */ /* 0x000fe80000000a00 */
[----:B------:R-:W3:Y:S04]  /*7ce0*/  LDS.64 R22, [R11+0x400] ;  /* 0x000400000b167984 */ /* 0x000ee80000000a00 */
[----:B--2---:R-:W-:Y:S04]  /*7cf0*/  LDS.64 R24, [R11+0x600] ;  /* 0x000600000b187984 */ /* 0x004fe80000000a00 */
[----:B------:R-:W2:Y:S04]  /*7d00*/  LDS.64 R26, [R11+0x800] ;  /* 0x000800000b1a7984 */ /* 0x000ea80000000a00 */
        /* <DEDUP_REMOVED lines=8> */
[----:B---3--:R-:W-:-:S03]  /*7d90*/  IADD3 R69, P0, P1, R22, R16, R6 ;  /* 0x0000001016457210 */ /* 0x008fc6000791e006 */
[----:B------:R-:W-:Y:S01]  /*7da0*/  LDS.64 R44, [R11+0x1a00] ;  /* 0x001a00000b2c7984 */ /* 0x000fe20000000a00 */
[----:B------:R-:W-:-:S03]  /*7db0*/  IADD3.X R23, PT, PT, R23, R17, R7, P0, P1 ;  /* 0x0000001117177210 */ /* 0x000fc600007e2407 */
[----:B------:R-:W3:Y:S01]  /*7dc0*/  LDS.64 R46, [R11+0x1c00] ;  /* 0x001c00000b2e7984 */ /* 0x000ee20000000a00 */
[----:B--2---:R-:W-:-:S03]  /*7dd0*/  IADD3 R69, P2, P3, R26, R24, R69 ;  /* 0x000000181a457210 */ /* 0x004fc60007b5e045 */
[----:B------:R-:W-:Y:S01]  /*7de0*/  LDS.64 R48, [R11+0x1e00] ;  /* 0x001e00000b307984 */ /* 0x000fe20000000a00 */
[----:B------:R-:W-:-:S03]  /*7df0*/  IADD3.X R27, PT, PT, R27, R25, R23, P2, P3 ;  /* 0x000000191b1b7210 */ /* 0x000fc600017e6417 */
[----:B------:R-:W2:Y:S01]  /*7e00*/  LDS.64 R50, [R11+0x2000] ;  /* 0x002000000b327984 */ /* 0x000ea20000000a00 */
        /* <DEDUP_REMOVED lines=35> */
[----:B---3--:R-:W-:-:S04]  /*8040*/  IADD3 R33, P0, P1, R16, R6, R33 ;  /* 0x0000000610217210 */ /* 0x008fc8000791e021 */
[----:B------:R-:W-:Y:S02]  /*8050*/  IADD3.X R17, PT, PT, R17, R7, R65, P0, P1 ;  /* 0x0000000711117210 */ /* 0x000fe400007e2441 */
[----:B--2---:R-:W-:-:S04]  /*8060*/  IADD3 R33, P2, P3, R24, R22, R33 ;  /* 0x0000001618217210 */ /* 0x004fc80007b5e021 */
[----:B------:R-:W-:Y:S02]  /*8070*/  IADD3.X R23, PT, PT, R25, R23, R17, P2, P3 ;  /* 0x0000001719177210 */ /* 0x000fe400017e6411 */
[----:B----4-:R-:W-:-:S04]  /*8080*/  IADD3 R7, P0, P1, R28, R26, R33 ;  /* 0x0000001a1c077210 */ /* 0x010fc8000791e021 */
[----:B-----5:R-:W-:Y:S02]  /*8090*/  IADD3 R6, P2, PT, R30, R7, RZ ;  /* 0x000000071e067210 */ /* 0x020fe40007f5e0ff */
[----:B------:R-:W-:-:S05]  /*80a0*/  IADD3.X R7, PT, PT, R29, R27, R23, P0, P1 ;  /* 0x0000001b1d077210 */ /* 0x000fca00007e2417 */
[----:B------:R-:W-:-:S07]  /*80b0*/  IMAD.X R7, R31, 0x1, R7, P2 ;  /* 0x000000011f077824 */ /* 0x000fce00010e0607 */
.L_x_285:
[----:B------:R-:W-:Y:S05]  /*80c0*/  BSYNC.RECONVERGENT B0 ;  /* 0x0000000000007941 */ /* 0x000fea0003800200 */
.L_x_284:
[----:B------:R-:W-:Y:S01]  /*80d0*/  BAR.SYNC.DEFER_BLOCKING 0x0 ;  /* 0x0000000000007b1d */ /* 0x000fe20000010000 */
[----:B------:R-:W-:Y:S01]  /*80e0*/  ISETP.GT.U32.AND P0, PT, R18, 0x1f, PT ;  /* 0x0000001f1200780c */ /* 0x000fe20003f04070 */
[----:B------:R-:W-:-:S04]  /*80f0*/  VIADD R4, R4, 0x410 ;  /* 0x0000041004047836 */ /* 0x000fc80000000000 */
[----:B------:R-:W-:Y:S01]  /*8100*/  IMAD R8, R5, 0x8, R4 ;  /* 0x0000000805087824 */ /* 0x000fe200078e0204 */
[----:B------:R3:W-:Y:S01]  /*8110*/  STS.64 [R21+0x410], R6 ;  /* 0x0004100615007388 */ /* 0x0007e20000000a00 */
[----:B------:R-:W-:Y:S06]  /*8120*/  BAR.SYNC.DEFER_BLOCKING 0x0 ;  /* 0x0000000000007b1d */ /* 0x000fec0000010000 */
[----:B------:R-:W-:Y:S05]  /*8130*/  @P0 BRA `(.L_x_286) ;  /* 0x0000000400300947 */ /* 0x000fea0003800000 */
[----:B---3--:R-:W-:Y:S01]  /*8140*/  IMAD R21, R18, 0x48, R4 ;  /* 0x0000004812157824 */ /* 0x008fe200078e0204 */
[----:B------:R-:W-:-:S04]  /*8150*/  UMOV UR4, 0xffffffff ;  /* 0xffffffff00047882 */ /* 0x000fc80000000000 */
[----:B------:R-:W-:Y:S04]  /*8160*/  LDS.64 R4, [R21] ;  /* 0x0000000015047984 */ /* 0x000fe80000000a00 */
[----:B------:R-:W-:Y:S04]  /*8170*/  LDS.64 R6, [R21+0x8] ;  /* 0x0000080015067984 */ /* 0x000fe80000000a00 */
[----:B------:R-:W3:Y:S04]  /*8180*/  LDS.64 R16, [R21+0x10] ;  /* 0x0000100015107984 */ /* 0x000ee80000000a00 */
[----:B------:R-:W-:Y:S04]  /*8190*/  LDS.64 R22, [R21+0x18] ;  /* 0x0000180015167984 */ /* 0x000fe80000000a00 */
[----:B--2---:R-:W2:Y:S04]  /*81a0*/  LDS.64 R24, [R21+0x20] ;  /* 0x0000200015187984 */ /* 0x004ea80000000a00 */
[----:B------:R-:W-:Y:S04]  /*81b0*/  LDS.64 R26, [R21+0x28] ;  /* 0x00002800151a7984 */ /* 0x000fe80000000a00 */
[----:B------:R-:W4:Y:S04]  /*81c0*/  LDS.64 R28, [R21+0x30] ;  /* 0x00003000151c7984 */ /* 0x000f280000000a00 */
[----:B------:R-:W5:Y:S01]  /*81d0*/  LDS.64 R30, [R21+0x38] ;  /* 0x00003800151e7984 */ /* 0x000f620000000a00 */
[----:B---3--:R-:W-:-:S04]  /*81e0*/  IADD3 R39, P0, P1, R16, R6, R4 ;  /* 0x0000000610277210 */ /* 0x008fc8000791e004 */
[----:B------:R-:W-:Y:S02]  /*81f0*/  IADD3.X R41, PT, PT, R17, R7, R5, P0, P1 ;  /* 0x0000000711297210 */ /* 0x000fe400007e2405 */
[----:B--2---:R-:W-:-:S04]  /*8200*/  IADD3 R39, P2, P3, R24, R39, R22 ;  /* 0x0000002718277210 */ /* 0x004fc80007b5e016 */
        /* <DEDUP_REMOVED lines=36> */
.L_x_424:
        /* <DEDUP_REMOVED lines=27> */
.L_x_286:
[----:B------:R-:W-:Y:S05]  /*8600*/  WARPSYNC.ALL ;  /* 0x0000000000007948 */ /* 0x000fea0003800000 */
[----:B------:R-:W-:Y:S06]  /*8610*/  BAR.SYNC.DEFER_BLOCKING 0x0 ;  /* 0x0000000000007b1d */ /* 0x000fec0000010000 */
[----:B------:R-:W-:Y:S01]  /*8620*/  BSSY B0, `(.L_x_288) ;  /* 0x0000826000007945 */ /* 0x000fe20003800000 */
        /* <DEDUP_REMOVED lines=10> */
[----:B---3--:R-:W-:Y:S02]  /*86d0*/  IMAD.MOV.U32 R21, RZ, RZ, R23 ;  /* 0x000000ffff157224 */ /* 0x008fe400078e0017 */
[----:B--2---:R-:W-:Y:S02]  /*86e0*/  IMAD R25, R18, 0x54, R11 ;  /* 0x0000005412197824 */ /* 0x004fe400078e020b */
[----:B------:R-:W-:Y:S02]  /*86f0*/  IMAD.MOV.U32 R30, RZ, RZ, RZ ;  /* 0x000000ffff1e7224 */ /* 0x000fe400078e00ff */
[----:B------:R-:W-:-:S07]  /*8700*/  IMAD.MOV.U32 R29, RZ, RZ, RZ ;  /* 0x000000ffff1d7224 */ /* 0x000fce00078e00ff */
.L_x_290:
        /* <DEDUP_REMOVED lines=27> */
[----:B------:R-:W-:Y:S01]  /*88c0*/  ISETP.NE.AND P1, PT, R13, 0x1f, PT ;  /* 0x0000001f0d00780c */ /* 0x000fe20003f25270 */
[----:B------:R-:W-:Y:S05]  /*88d0*/  WARPSYNC.ALL ;  /* 0x0000000000007948 */ /* 0x000fea0003800000 */
[----:B------:R-:W-:-:S07]  /*88e0*/  LOP3.LUT R99, R99, 0xfffffffb, RZ, 0xc0, !PT ;  /* 0xfffffffb63637812 */ /* 0x000fce00078ec0ff */
[----:B------:R-:W-:Y:S01]  /*88f0*/  @P1 LOP3.LUT R99, R99, 0x4, RZ, 0xfc, !PT ;  /* 0x0000000463631812 */ /* 0x000fe200078efcff */
        /* <DEDUP_REMOVED lines=23> */
[----:B------:R-:W-:Y:S01]  /*8a70*/  BAR.SYNC.DEFER_BLOCKING 0x0 ;  /* 0x0000000000007b1d */ /* 0x000fe20000010000 */
[----:B------:R-:W-:Y:S01]  /*8a80*/  UBMSK UR7, URZ, 0x6 ;  /* 0x00000006ff07789b */ /* 0x000fe20008000000 */
[----:B------:R-:W-:Y:S01]  /*8a90*/  IMAD R23, R18, 0x7c, R11 ;  /* 0x0000007c12177824 */ /* 0x000fe200078e020b */
[----:B------:R-:W-:-:S02]  /*8aa0*/  ISETP.NE.AND P4, PT, R13, RZ, PT ;  /* 0x000000ff0d00720c */ /* 0x000fc40003f85270 */
[----:B------:R-:W-:-:S03]  /*8ab0*/  LOP3.LUT R99, R99, 0xfffffff7, RZ, 0xc0, !PT ;  /* 0xfffffff763637812 */ /* 0x000fc600078ec0ff */
[----:B------:R-:W2:Y:S01]  /*8ac0*/  S2UR UR5, SR_CgaCtaId ;  /* 0x00000000000579c3 */ /* 0x000ea20000008800 */
[----:B------:R-:W-:-:S07]  /*8ad0*/  UMOV UR4, 0x400 ;  /* 0x0000040000047882 */ /* 0x000fce0000000000 */
[----:B------:R-:W-:-:S04]  /*8ae0*/  @P4 LOP3.LUT R99, R99, 0x8, RZ, 0xfc, !PT ;  /* 0x0000000863634812 */ /* 0x000fc800078efcff */
[----:B------:R-:W-:Y:S01]  /*8af0*/  LOP3.LUT R99, R99, 0xfffffffe, RZ, 0xc0, !PT ;  /* 0xfffffffe63637812 */ /* 0x000fe200078ec0ff */
[----:B------:R-:W3:Y:S04]  /*8b00*/  LDS R52, [R25] ;  /* 0x0000000019347984 */ /* 0x000ee80000000800 */
[----:B------:R-:W-:Y:S01]  /*8b10*/  LDS R32, [R25+0x58] ;  /* 0x0000580019207984 */ /* 0x000fe20000000800 */
[----:B--2---:R-:W-:-:S03]  /*8b20*/  ULEA UR4, UR5, UR4, 0x18 ;  /* 0x0000000405047291 */ /* 0x004fc6000f8ec0ff */
[----:B------:R-:W2:Y:S04]  /*8b30*/  LDS R51, [R25+0x4] ;  /* 0x0000040019337984 */ /* 0x000ea80000000800 */
[----:B------:R-:W4:Y:S04]  /*8b40*/  LDS R50, [R25+0x8] ;  /* 0x0000080019327984 */ /* 0x000f280000000800 */
[----:B------:R-:W-:Y:S04]  /*8b50*/  LDS R49, [R25+0xc] ;  /* 0x00000c0019317984 */ /* 0x000fe80000000800 */
[----:B------:R-:W-:Y:S04]  /*8b60*/  LDS R48, [R25+0x10] ;  /* 0x0000100019307984 */ /* 0x000fe80000000800 */
[----:B------:R-:W-:Y:S04]  /*8b70*/  LDS R47, [R25+0x14] ;  /* 0x00001400192f7984 */ /* 0x000fe80000000800 */
[----:B------:R-:W-:Y:S04]  /*8b80*/  LDS R46, [R25+0x18] ;  /* 0x00001800192e7984 */ /* 0x000fe80000000800 */
[----:B------:R-:W-:Y:S04]  /*8b90*/  LDS R45, [R25+0x1c] ;  /* 0x00001c00192d7984 */ /* 0x000fe80000000800 */
[----:B------:R-:W-:Y:S04]  /*8ba0*/  LDS R44, [R25+0x20] ;  /* 0x00002000192c7984 */ /* 0x000fe80000000800 */
[----:B------:R-:W-:Y:S01]  /*8bb0*/  LDS R43, [R25+0x24] ;  /* 0x00002400192b7984 */ /* 0x000fe20000000800 */
[----:B---3--:R-:W-:-:S03]  /*8bc0*/  LOP3.LUT R4, R52, UR7, RZ, 0xc0, !PT ;  /* 0x0000000734047c12 */ /* 0x008fc6000f8ec0ff */
        /* <DEDUP_REMOVED lines=16> */
[----:B------:R-:W-:Y:S02]  /*8cd0*/  LOP3.LUT R57, R4, 0xffffffe, RZ, 0xc0, !PT ;  /* 0x0ffffffe04397812 */ /* 0x000fe400078ec0ff */
[----:B----4-:R-:W-:Y:S01]  /*8ce0*/  LOP3.LUT R5, R50, UR7, RZ, 0xc0, !PT ;  /* 0x0000000732057c12 */ /* 0x010fe2000f8ec0ff */
[----:B------:R-:W-:Y:S01]  /*8cf0*/  LDS R35, [R25+0x44] ;  /* 0x0000440019237984 */ /* 0x000fe20000000800 */
[----:B------:R-:W-:-:S03]  /*8d00*/  IADD3 R57, PT, PT, R57, R9, R6 ;  /* 0x0000000939397210 */ /* 0x000fc60007ffe006 */
[----:B------:R-:W-:Y:S01]  /*8d10*/  LDS R34, [R25+0x48] ;  /* 0x0000480019227984 */ /* 0x000fe20000000800 */
[----:B------:R-:W-:Y:S01]  /*8d20*/  IMAD.SHL.U32 R6, R5, 0x400, RZ ;  /* 0x0000040005067824 */ /* 0x000fe200078e00ff */
[----:B------:R-:W-:Y:S02]  /*8d30*/  SHF.R.U32.HI R5, RZ, 0x4, R5 ;  /* 0x00000004ff057819 */ /* 0x000fe40000011605 */
[----:B------:R-:W-:Y:S02]  /*8d40*/  LDS R33, [R25+0x4c] ;  /* 0x00004c0019217984 */ /* 0x000fe40000000800 */
[----:B------:R-:W-:Y:S02]  /*8d50*/  LOP3.LUT R8, R6, 0x7c00, RZ, 0xc0, !PT ;  /* 0x00007c0006087812 */ /* 0x000fe400078ec0ff */
[----:B------:R-:W-:Y:S01]  /*8d60*/  LDS R54, [R25+0x50] ;  /* 0x0000500019367984 */ /* 0x000fe20000000800 */
[----:B------:R-:W-:-:S03]  /*8d70*/  LOP3.LUT R5, R5, 0xffffffe, RZ, 0xc0, !PT ;  /* 0x0ffffffe05057812 */ /* 0x000fc600078ec0ff */
[----:B------:R-:W-:Y:S01]  /*8d80*/  LDS R53, [R25+0x54] ;  /* 0x0000540019357984 */ /* 0x000fe20000000800 */
[----:B------:R-:W-:Y:S01]  /*8d90*/  IADD3 R59, PT, PT, R5, R9, R8 ;  /* 0x00000009053b7210 */ /* 0x000fe20007ffe008 */
[----:B------:R-:W-:Y:S06]  /*8da0*/  BAR.SYNC.DEFER_BLOCKING 0x0 ;  /* 0x0000000000007b1d */ /* 0x000fec0000010000 */
        /* <DEDUP_REMOVED lines=33> */
[----:B------:R-:W2:Y:S02]  /*8fc0*/  LDS.U16 R55, [R27] ;  /* 0x000000001b377984 */ /* 0x000ea40000000400 */
[----:B--2---:R-:W-:-:S05]  /*8fd0*/  VIADD R4, R55, 0x1 ;  /* 0x0000000137047836 */ /* 0x004fca0000000000 */
[----:B------:R2:W-:Y:S04]  /*8fe0*/  STS.U16 [R27], R4 ;  /* 0x000000041b007388 */ /* 0x0005e80000000400 */
[----:B------:R-:W3:Y:S01]  /*8ff0*/  LDS.U16 R56, [R57] ;  /* 0x0000000039387984 */ /* 0x000ee20000000400 */
[----:B--2---:R-:W-:-:S05]  /*9000*/  LOP3.LUT R4, R49, UR7, RZ, 0xc0, !PT ;  /* 0x0000000731047c12 */ /* 0x004fca000f8ec0ff */
[----:B------:R-:W-:Y:S01]  /*9010*/  IMAD.SHL.U32 R5, R4, 0x400, RZ ;  /* 0x0000040004057824 */ /* 0x000fe200078e00ff */
[----:B------:R-:W-:-:S04]  /*9020*/  SHF.R.U32.HI R4, RZ, 0x4, R4 ;  /* 0x00000004ff047819 */ /* 0x000fc80000011604 */
[----:B------:R-:W-:Y:S02]  /*9030*/  LOP3.LUT R8, R5, 0x7c00, RZ, 0xc0, !PT ;  /* 0x00007c0005087812 */ /* 0x000fe400078ec0ff */
[----:B------:R-:W-:Y:S02]  /*9040*/  LOP3.LUT R61, R4, 0xffffffe, RZ, 0xc0, !PT ;  /* 0x0ffffffe043d7812 */ /* 0x000fe400078ec0ff */
[----:B------:R-:W-:Y:S02]  /*9050*/  LOP3.LUT R5, R48, UR7, RZ, 0xc0, !PT ;  /* 0x0000000730057c12 */ /* 0x000fe4000f8ec0ff */
[----:B------:R-:W-:Y:S01]  /*9060*/  IADD3 R61, PT, PT, R61, R9, R8 ;  /* 0x000000093d3d7210 */ /* 0x000fe20007ffe008 */
[----:B---3--:R-:W-:-:S05]  /*9070*/  VIADD R6, R56, 0x1 ;  /* 0x0000000138067836 */ /* 0x008fca0000000000 */
[----:B------:R2:W-:Y:S04]  /*9080*/  STS.U16 [R57], R6 ;  /* 0x0000000639007388 */ /* 0x0005e80000000400 */
[----:B------:R-:W3:Y:S01]  /*9090*/  LDS.U16 R58, [R59] ;  /* 0x000000003b3a7984 */ /* 0x000ee20000000400 */
[----:B--2---:R-:W-:Y:S01]  /*90a0*/  IMAD.SHL.U32 R6, R5, 0x400, RZ ;  /* 0x0000040005067824 */ /* 0x004fe200078e00ff */
[----:B------:R-:W-:-:S04]  /*90b0*/  SHF.R.U32.HI R5, RZ, 0x4, R5 ;  /* 0x00000004ff057819 */ /* 0x000fc80000011605 */
[----:B------:R-:W-:Y:S02]  /*90c0*/  LOP3.LUT R8, R6, 0x7c00, RZ, 0xc0, !PT ;  /* 0x00007c0006087812 */ /* 0x000fe400078ec0ff */
[----:B------:R-:W-:-:S04]  /*90d0*/  LOP3.LUT R5, R5, 0xffffffe, RZ, 0xc0, !PT ;  /* 0x0ffffffe05057812 */ /* 0x000fc800078ec0ff */
[----:B------:R-:W-:Y:S01]  /*90e0*/  IADD3 R63, PT, PT, R5, R9, R8 ;  /* 0x00000009053f7210 */ /* 0x000fe20007ffe008 */
[----:B---3--:R-:W-:-:S05]  /*90f0*/  VIADD R4, R58, 0x1 ;  /* 0x000000013a047836 */ /* 0x008fca0000000000 */
        /* <DEDUP_REMOVED lines=132> */
[----:B------:R-:W-:-:S04]  /*9940*/  LOP3.LUT R5, R4, 0xffffffe, RZ, 0xc0, !PT ;  /* 0x0ffffffe04057812 */ /* 0x000fc800078ec0ff */
[----:B------:R-:W-:Y:S02]  /*9950*/  IADD3 R94, PT, PT, R5, R9, R94 ;  /* 0x00000009055e7210 */ /* 0x000fe40007ffe05e */
[----:B------:R-:W-:Y:S01]  /*9960*/  LOP3.LUT R5, R54, UR7, RZ, 0xc0, !PT ;  /* 0x0000000736057c12 */ /* 0x000fe2000f8ec0ff */
        /* <DEDUP_REMOVED lines=27> */
[----:B------:R-:W-:Y:S04]  /*9b20*/  STS.U16 [R97], R4 ;  /* 0x0000000461007388 */ /* 0x000fe80000000400 */
[----:B------:R-:W2:Y:S02]  /*9b30*/  LDS.U16 R95, [R98] ;  /* 0x00000000625f7984 */ /* 0x000ea40000000400 */
[----:B--2---:R-:W-:-:S05]  /*9b40*/  VIADD R5, R95, 0x1 ;  /* 0x000000015f057836 */ /* 0x004fca0000000000 */
[----:B------:R-:W-:Y:S04]  /*9b50*/  STS.U16 [R98], R5 ;  /* 0x0000000562007388 */ /* 0x000fe80000000400 */
[----:B------:R-:W2:Y:S02]  /*9b60*/  LDS.U16 R96, [R100] ;  /* 0x0000000064607984 */ /* 0x000ea40000000400 */
[----:B--2---:R-:W-:-:S05]  /*9b70*/  VIADD R7, R96, 0x1 ;  /* 0x0000000160077836 */ /* 0x004fca0000000000 */
[----:B------:R-:W-:Y:S01]  /*9b80*/  STS.U16 [R100], R7 ;  /* 0x0000000764007388 */ /* 0x000fe20000000400 */
[----:B------:R-:W-:Y:S06]  /*9b90*/  BAR.SYNC.DEFER_BLOCKING 0x0 ;  /* 0x0000000000007b1d */ /* 0x000fec0000010000 */
[----:B------:R-:W-:Y:S04]  /*9ba0*/  LDS R101, [R23] ;  /* 0x0000000017657984 */ /* 0x000fe80000000800 */
[----:B------:R-:W2:Y:S04]  /*9bb0*/  LDS R4, [R23+0x4] ;  /* 0x0000040017047984 */ /* 0x000ea80000000800 */
[----:B------:R-:W3:Y:S04]  /*9bc0*/  LDS R6, [R23+0x8] ;  /* 0x0000080017067984 */ /* 0x000ee80000000800 */
[----:B------:R-:W4:Y:S04]  /*9bd0*/  LDS R8, [R23+0xc] ;  /* 0x00000c0017087984 */ /* 0x000f280000000800 */
[----:B01----:R-:W0:Y:S04]  /*9be0*/  LDS R9, [R23+0x10] ;  /* 0x0000100017097984 */ /* 0x003e280000000800 */
[----:B------:R-:W1:Y:S04]  /*9bf0*/  LDS R5, [R23+0x14] ;  /* 0x0000140017057984 */ /* 0x000e680000000800 */
[----:B------:R-:W5:Y:S04]  /*9c00*/  LDS R10, [R23+0x18] ;  /* 0x00001800170a7984 */ /* 0x000f680000000800 */
[----:B------:R-:W5:Y:S04]  /*9c10*/  LDS R11, [R23+0x1c] ;  /* 0x00001c00170b7984 */ /* 0x000f680000000800 */
[----:B------:R-:W5:Y:S04]  /*9c20*/  LDS R18, [R23+0x20] ;  /* 0x0000200017127984 */ /* 0x000f680000000800 */
[----:B------:R-:W5:Y:S04]  /*9c30*/  LDS R7, [R23+0x24] ;  /* 0x0000240017077984 */ /* 0x000f680000000800 */
[----:B------:R-:W5:Y:S04]  /*9c40*/  LDS R24, [R23+0x28] ;  /* 0x0000280017187984 */ /* 0x000f680000000800 */
[----:B------:R-:W5:Y:S01]  /*9c50*/  LDS R102, [R23+0x2c] ;  /* 0x00002c0017667984 */ /* 0x000f620000000800 */
[----:B--2---:R-:W-:-:S03]  /*9c60*/  IMAD.IADD R103, R101, 0x1, R4 ;  /* 0x0000000165677824 */ /* 0x004fc600078e0204 */
[----:B------:R-:W2:Y:S01]  /*9c70*/  LDS R4, [R23+0x30] ;  /* 0x0000300017047984 */ /* 0x000ea20000000800 */
[----:B---3--:R-:W-:-:S03]  /*9c80*/  IMAD.IADD R105, R6, 0x1, R103 ;  /* 0x0000000106697824 */ /* 0x008fc600078e0267 */
[----:B------:R-:W3:Y:S01]  /*9c90*/  LDS R6, [R23+0x34] ;  /* 0x0000340017067984 */ /* 0x000ee20000000800 */
[----:B----4-:R-:W-:-:S03]  /*9ca0*/  IMAD.IADD R104, R8, 0x1, R105 ;  /* 0x0000000108687824 */ /* 0x010fc600078e0269 */
[----:B------:R-:W4:Y:S01]  /*9cb0*/  LDS R8, [R23+0x38] ;  /* 0x0000380017087984 */ /* 0x000f220000000800 */
[----:B0-----:R-:W-:-:S03]  /*9cc0*/  IMAD.IADD R106, R9, 0x1, R104 ;  /* 0x00000001096a7824 */ /* 0x001fc600078e0268 */
[----:B------:R-:W0:Y:S01]  /*9cd0*/  LDS R9, [R23+0x3c] ;  /* 0x00003c0017097984 */ /* 0x000e220000000800 */
[----:B-1----:R-:W-:-:S03]  /*9ce0*/  IMAD.IADD R107, R5, 0x1, R106 ;  /* 0x00000001056b7824 */ /* 0x002fc600078e026a */
[----:B------:R-:W1:Y:S01]  /*9cf0*/  LDS R5, [R23+0x40] ;  /* 0x0000400017057984 */ /* 0x000e620000000800 */
        /* <DEDUP_REMOVED lines=33> */
[----:B--2---:R-:W-:-:S04]  /*9f10*/  IMAD.IADD R131, R4, 0x1, R129 ;  /* 0x0000000104837824 */ /* 0x004fc800078e0281 */
[----:B---3--:R-:W-:-:S04]  /*9f20*/  IMAD.IADD R133, R6, 0x1, R131 ;  /* 0x0000000106857824 */ /* 0x008fc800078e0283 */
[----:B----4-:R-:W-:-:S04]  /*9f30*/  IMAD.IADD R102, R8, 0x1, R133 ;  /* 0x0000000108667824 */ /* 0x010fc800078e0285 */
[----:B0-----:R-:W-:-:S04]  /*9f40*/  IMAD.IADD R120, R9, 0x1, R102 ;  /* 0x0000000109787824 */ /* 0x001fc800078e0266 */
[----:B-1----:R-:W-:-:S04]  /*9f50*/  IMAD.IADD R135, R5, 0x1, R120 ;  /* 0x0000000105877824 */ /* 0x002fc800078e0278 */
[----:B-----5:R-:W-:-:S04]  /*9f60*/  IMAD.IADD R122, R10, 0x1, R135 ;  /* 0x000000010a7a7824 */ /* 0x020fc800078e0287 */
[----:B------:R-:W-:-:S04]  /*9f70*/  IMAD.IADD R137, R11, 0x1, R122 ;  /* 0x000000010b897824 */ /* 0x000fc800078e027a */
[----:B------:R-:W-:Y:S02]  /*9f80*/  IMAD.IADD R124, R18, 0x1, R137 ;  /* 0x00000001127c7824 */ /* 0x000fe400078e0289 */
[----:B------:R-:W0:Y:S02]  /*9f90*/  S2R R18, SR_TID.X ;  /* 0x0000000000127919 */ /* 0x000e240000002100 */
[----:B------:R-:W-:-:S04]  /*9fa0*/  IMAD.IADD R139, R7, 0x1, R124 ;  /* 0x00000001078b7824 */ /* 0x000fc800078e027c */
[----:B------:R-:W-:-:S05]  /*9fb0*/  IMAD.IADD R126, R24, 0x1, R139 ;  /* 0x00000001187e7824 */ /* 0x000fca00078e028b */
[----:B------:R-:W1:Y:S01]  /*9fc0*/  SHFL.UP P0, R5, R126, 0x1, RZ ;  /* 0x042000007e057989 */ /* 0x000e6200000000ff */
[--C-:B0-----:R-:W-:Y:S02]  /*9fd0*/  @!P1 SHF.R.U32.HI R6, RZ, 0x3, R18.reuse ;  /* 0x00000003ff069819 */ /* 0x101fe40000011612 */
[----:B------:R-:W-:Y:S01]  /*9fe0*/  SHF.R.U32.HI R24, RZ, 0x5, R18 ;  /* 0x00000005ff187819 */ /* 0x000fe20000011612 */
[----:B-1----:R-:W-:Y:S01]  /*9ff0*/  @P0 IMAD.IADD R5, R126, 0x1, R5 ;  /* 0x000000017e050824 */ /* 0x002fe200078e0205 */
[----:B------:R-:W-:Y:S02]  /*a000*/  @!P1 LOP3.LUT R130, R6, 0x7c, RZ, 0xc0, !PT ;  /* 0x0000007c06829812 */ /* 0x000fe400078ec0ff */
[C---:B------:R-:W-:Y:S02]  /*a010*/  ISETP.NE.AND P5, PT, R24.reuse, 0x6, PT ;  /* 0x000000061800780c */ /* 0x040fe40003fa5270 */
[----:B------:R-:W0:Y:S01]  /*a020*/  SHFL.UP P0, R4, R5, 0x2, RZ ;  /* 0x0440000005047989 */ /* 0x000e2200000000ff */
[----:B------:R-:W-:-:S02]  /*a030*/  ISETP.NE.AND P2, PT, R24, 0x4, PT ;  /* 0x000000041800780c */ /* 0x000fc40003f45270 */
[----:B------:R-:W-:Y:S02]  /*a040*/  ISETP.NE.AND P3, PT, R24, 0x5, PT ;  /* 0x000000051800780c */ /* 0x000fe40003f65270 */
[----:B------:R-:W-:-:S06]  /*a050*/  ISETP.NE.AND P6, PT, R18, RZ, PT ;  /* 0x000000ff1200720c */ /* 0x000fcc0003fc5270 */
[----:B------:R-:W-:-:S04]  /*a060*/  @P5 LOP3.LUT R99, R99, 0x1, RZ, 0xfc, !PT ;  /* 0x0000000163635812 */ /* 0x000fc800078efcff */
[----:B------:R-:W-:Y:S01]  /*a070*/  LOP3.LUT R99, R99, 0xfffffffd, RZ, 0xc0, !PT ;  /* 0xfffffffd63637812 */ /* 0x000fe200078ec0ff */
        /* <DEDUP_REMOVED lines=10> */
[----:B------:R-:W-:Y:S01]  /*a120*/  BAR.SYNC.DEFER_BLOCKING 0x0 ;  /* 0x0000000000007b1d */ /* 0x000fe20000010000 */
[----:B------:R-:W-:-:S05]  /*a130*/  ISETP.NE.AND P1, PT, R24, 0x3, PT ;  /* 0x000000031800780c */ /* 0x000fca0003f25270 */
[----:B------:R-:W0:Y:S04]  /*a140*/  LDS.128 R4, [UR4+0x8400] ;  /* 0x00840004ff047984 */ /* 0x000e280008000c00 */
[----:B------:R-:W1:Y:S01]  /*a150*/  LDS.128 R8, [UR4+0x8410] ;  /* 0x00841004ff087984 */ /* 0x000e620008000c00 */
[C---:B0-----:R-:W-:Y:S01]  /*a160*/  SEL R31, R4.reuse, R31, !P0 ;  /* 0x0000001f041f7207 */ /* 0x041fe20004000000 */
[----:B------:R-:W-:Y:S01]  /*a170*/  IMAD.IADD R5, R4, 0x1, R5 ;  /* 0x0000000104057824 */ /* 0x000fe200078e0205 */
[----:B------:R-:W-:Y:S02]  /*a180*/  ISETP.NE.AND P0, PT, R24, 0x2, PT ;  /* 0x000000021800780c */ /* 0x000fe40003f05270 */
[----:B------:R-:W-:Y:S01]  /*a190*/  SEL R4, R126, RZ, P4 ;  /* 0x000000ff7e047207 */ /* 0x000fe20002000000 */
[----:B------:R-:W-:Y:S01]  /*a1a0*/  IMAD.IADD R6, R6, 0x1, R5 ;  /* 0x0000000106067824 */ /* 0x000fe200078e0205 */
[----:B------:R-:W-:-:S02]  /*a1b0*/  SEL R31, R5, R31, !P0 ;  /* 0x0000001f051f7207 */ /* 0x000fc40004000000 */
[----:B------:R-:W-:Y:S01]  /*a1c0*/  ISETP.GT.U32.OR P4, PT, R18, 0x1f, P4 ;  /* 0x0000001f1200780c */ /* 0x000fe20002784470 */
[----:B------:R-:W-:Y:S01]  /*a1d0*/  IMAD.IADD R7, R7, 0x1, R6 ;  /* 0x0000000107077824 */ /* 0x000fe200078e0206 */
[----:B------:R-:W-:-:S03]  /*a1e0*/  SEL R31, R6, R31, !P1 ;  /* 0x0000001f061f7207 */ /* 0x000fc60004800000 */
[C---:B-1----:R-:W-:Y:S01]  /*a1f0*/  IMAD.IADD R8, R7.reuse, 0x1, R8 ;  /* 0x0000000107087824 */ /* 0x042fe200078e0208 */
[----:B------:R-:W-:-:S03]  /*a200*/  SEL R31, R7, R31, !P2 ;  /* 0x0000001f071f7207 */ /* 0x000fc60005000000 */
[----:B------:R-:W-:Y:S01]  /*a210*/  IMAD.IADD R9, R9, 0x1, R8 ;  /* 0x0000000109097824 */ /* 0x000fe200078e0208 */
[----:B------:R-:W-:-:S03]  /*a220*/  SEL R31, R8, R31, !P3 ;  /* 0x0000001f081f7207 */ /* 0x000fc60005800000 */
[----:B------:R-:W-:Y:S01]  /*a230*/  IMAD.IADD R10, R10, 0x1, R9 ;  /* 0x000000010a0a7824 */ /* 0x000fe200078e0209 */
[----:B------:R-:W-:Y:S02]  /*a240*/  SEL R31, R9, R31, !P5 ;  /* 0x0000001f091f7207 */ /* 0x000fe40006800000 */
[----:B------:R-:W-:Y:S01]  /*a250*/  ISETP.NE.AND P5, PT, R24, 0x7, PT ;  /* 0x000000071800780c */ /* 0x000fe20003fa5270 */
[----:B------:R-:W-:Y:S01]  /*a260*/  IMAD.IADD R11, R11, 0x1, R10 ;  /* 0x000000010b0b7824 */ /* 0x000fe200078e020a */
[----:B------:R-:W-:Y:S02]  /*a270*/  LEA R9, R18, UR4, 0x2 ;  /* 0x0000000412097c11 */ /* 0x000fe4000f8e10ff */
[----:B------:R-:W-:-:S09]  /*a280*/  SEL R31, R10, R31, !P5 ;  /* 0x0000001f0a1f7207 */ /* 0x000fd20006800000 */
[----:B------:R-:W-:Y:S02]  /*a290*/  @P5 LOP3.LUT R99, R99, 0x2, RZ, 0xfc, !PT ;  /* 0x0000000263635812 */ /* 0x000fe400078efcff */
[----:B------:R-:W-:Y:S02]  /*a2a0*/  ISETP.GT.U32.AND P5, PT, R18, 0x1f, PT ;  /* 0x0000001f1200780c */ /* 0x000fe40003fa4070 */
[----:B------:R-:W-:-:S11]  /*a2b0*/  LOP3.LUT R99, R99, 0xffffffdf, RZ, 0xc0, !PT ;  /* 0xffffffdf63637812 */ /* 0x000fd600078ec0ff */
[----:B------:R-:W-:Y:S01]  /*a2c0*/  @P5 IMAD.IADD R126, R31, 0x1, R4 ;  /* 0x000000011f7e5824 */ /* 0x000fe200078e0204 */
[----:B------:R-:W-:Y:S01]  /*a2d0*/  @P5 LOP3.LUT R99, R99, 0x20, RZ, 0xfc, !PT ;  /* 0x0000002063635812 */ /* 0x000fe200078efcff */
[----:B------:R-:W-:Y:S01]  /*a2e0*/  @!P4 IMAD.U32 R126, R11, 0x10000, RZ ;  /* 0x000100000b7ec824 */ /* 0x000fe200078e00ff */
[C---:B------:R-:W-:Y:S01]  /*a2f0*/  ISETP.GT.U32.AND P5, PT, R18.reuse, 0x3f, PT ;  /* 0x0000003f1200780c */ /* 0x040fe20003fa4070 */
[C---:B------:R-:W-:Y:S01]  /*a300*/  IMAD R11, R18.reuse, 0x4, R9 ;  /* 0x00000004120b7824 */ /* 0x040fe200078e0209 */
[----:B------:R-:W-:Y:S02]  /*a310*/  LOP3.LUT R99, R99, 0xffffffef, RZ, 0xc0, !PT ;  /* 0xffffffef63637812 */ /* 0x000fe400078ec0ff */
[----:B------:R-:W-:Y:S02]  /*a320*/  @!P4 STS [UR4+0x8428], R126 ;  /* 0x0084287eff00c988 */ /* 0x000fe40008000804 */
[----:B------:R-:W-:Y:S01]  /*a330*/  @P6 LOP3.LUT R99, R99, 0x10, RZ, 0xfc, !PT ;  /* 0x0000001063636812 */ /* 0x000fe200078efcff */
[----:B------:R-:W-:Y:S06]  /*a340*/  BAR.SYNC.DEFER_BLOCKING 0x0 ;  /* 0x0000000000007b1d */ /* 0x000fec0000010000 */
[----:B------:R-:W-:Y:S01]  /*a350*/  @!P5 IMAD.SHL.U32 R6, R18, 0x400, RZ ;  /* 0x000004001206d824 */ /* 0x000fe200078e00ff */
[----:B------:R-:W-:Y:S01]  /*a360*/  @!P5 SHF.R.U32.HI R7, RZ, 0x4, R18 ;  /* 0x00000004ff07d819 */ /* 0x000fe20000011612 */
[----:B------:R-:W-:-:S03]  /*a370*/  @!P5 IMAD.MOV.U32 R28, RZ, RZ, 0x1700 ;  /* 0x00001700ff1cd424 */ /* 0x000fc600078e00ff */
[----:B------:R-:W-:Y:S02]  /*a380*/  @!P5 LOP3.LUT R6, R6, 0x7c00, RZ, 0xc0, !PT ;  /* 0x00007c000606d812 */ /* 0x000fe400078ec0ff */
[----:B------:R-:W-:-:S04]  /*a390*/  @!P5 LOP3.LUT R7, R7, 0x3e, RZ, 0xc0, !PT ;  /* 0x0000003e0707d812 */ /* 0x000fc800078ec0ff */
[----:B------:R-:W-:Y:S01]  /*a3a0*/  @!P5 IADD3 R7, PT, PT, R7, UR4, R6 ;  /* 0x000000040707dc10 */ /* 0x000fe2000fffe006 */
[----:B------:R-:W0:Y:S02]  /*a3b0*/  LDS R4, [UR4+0x8428] ;  /* 0x00842804ff047984 */ /* 0x000e240008000800 */
[----:B0-----:R-:W-:Y:S02]  /*a3c0*/  SEL R5, R4, RZ, P6 ;  /* 0x000000ff04057207 */ /* 0x001fe40003000000 */
        /* <DEDUP_REMOVED lines=69> */
[----:B------:R0:W1:Y:S04]  /*a820*/  LDS.U16 R6, [R27] ;  /* 0x000000001b067984 */ /* 0x0000680000000400 */
        /* <DEDUP_REMOVED lines=9> */
[----:B0-----:R-:W-:-:S02]  /*a8c0*/  @!P5 SHF.R.S32.HI R27, RZ, 0x1f, R26 ;  /* 0x0000001fff1bd819 */ /* 0x001fc4000001141a */
[----:B------:R-:W-:Y:S01]  /*a8d0*/  @!P5 SHF.R.S32.HI R10, RZ, 0x1f, R26 ;  /* 0x0000001fff0ad819 */ /* 0x000fe2000001141a */
        /* <DEDUP_REMOVED lines=12> */
[----:B-----5:R-:W-:-:S03]  /*a9a0*/  IMAD.IADD R63, R62, 0x1, R63 ;  /* 0x000000013e3f7824 */ /* 0x020fc600078e023f */
        /* <DEDUP_REMOVED lines=10> */
[----:B------:R-:W-:Y:S01]  /*aa50*/  IMAD.IADD R71, R70, 0x1, R71 ;  /* 0x0000000146477824 */ /* 0x000fe200078e0247 */
[----:B------:R-:W-:Y:S02]  /*aa60*/  LEA R58, R69, UR4, 0x2 ;  /* 0x00000004453a7c11 */ /* 0x000fe4000f8e10ff */
[----:B------:R-:W5:Y:S01]  /*aa70*/  LDS.U16 R7, [R94] ;  /* 0x000000005e077984 */ /* 0x000f620000000400 */
[----:B------:R-:W-:Y:S01]  /*aa80*/  IMAD.IADD R73, R72, 0x1, R73 ;  /* 0x0000000148497824 */ /* 0x000fe200078e0249 */
[----:B------:R-:W-:Y:S02]  /*aa90*/  LEA R71, R71, UR4, 0x2 ;  /* 0x0000000447477c11 */ /* 0x000fe4000f8e10ff */
[----:B------:R-:W5:Y:S01]  /*aaa0*/  LDS.U16 R8, [R97] ;  /* 0x0000000061087984 */ /* 0x000f620000000400 */
[----:B0-----:R-:W-:-:S03]  /*aab0*/  IMAD.IADD R75, R74, 0x1, R75 ;  /* 0x000000014a4b7824 */ /* 0x001fc600078e024b */
[----:B------:R-:W0:Y:S01]  /*aac0*/  LDS.U16 R98, [R98] ;  /* 0x0000000062627984 */ /* 0x000e220000000400 */
[----:B-1----:R-:W-:Y:S01]  /*aad0*/  IMAD.IADD R77, R76, 0x1, R77 ;  /* 0x000000014c4d7824 */ /* 0x002fe200078e024d */
[----:B------:R-:W-:Y:S02]  /*aae0*/  LEA R75, R75, UR4, 0x2 ;  /* 0x000000044b4b7c11 */ /* 0x000fe4000f8e10ff */
[----:B------:R-:W1:Y:S01]  /*aaf0*/  LDS.U16 R101, [R100] ;  /* 0x0000000064657984 */ /* 0x000e620000000400 */
[----:B--2---:R-:W-:Y:S01]  /*ab00*/  IMAD.IADD R79, R78, 0x1, R79 ;  /* 0x000000014e4f7824 */ /* 0x004fe200078e024f */
[----:B------:R-:W-:Y:S01]  /*ab10*/  BAR.SYNC.DEFER_BLOCKING 0x0 ;  /* 0x0000000000007b1d */ /* 0x000fe20000010000 */
[----:B---3--:R-:W-:-:S03]  /*ab20*/  IMAD.IADD R81, R80, 0x1, R81 ;  /* 0x0000000150517824 */ /* 0x008fc600078e0251 */
[----:B------:R-:W-:Y:S01]  /*ab30*/  LEA R79, R79, UR4, 0x2 ;  /* 0x000000044f4f7c11 */ /* 0x000fe2000f8e10ff */
[----:B----4-:R-:W-:Y:S02]  /*ab40*/  IMAD.IADD R83, R82, 0x1, R83 ;  /* 0x0000000152537824 */ /* 0x010fe400078e0253 */
[----:B-----5:R-:W-:-:S03]  /*ab50*/  IMAD.IADD R85, R84, 0x1, R85 ;  /* 0x0000000154557824 */ /* 0x020fc600078e0255 */
[----:B------:R-:W-:Y:S01]  /*ab60*/  LEA R83, R83, UR4, 0x2 ;  /* 0x0000000453537c11 */ /* 0x000fe2000f8e10ff */
[----:B------:R-:W-:Y:S02]  /*ab70*/  IMAD.IADD R87, R86, 0x1, R87 ;  /* 0x0000000156577824 */ /* 0x000fe400078e0257 */
[----:B------:R-:W-:-:S03]  /*ab80*/  IMAD.IADD R89, R88, 0x1, R89 ;  /* 0x0000000158597824 */ /* 0x000fc600078e0259 */
[----:B------:R-:W-:Y:S01]  /*ab90*/  LEA R87, R87, UR4, 0x2 ;  /* 0x0000000457577c11 */ /* 0x000fe2000f8e10ff */
[----:B------:R-:W-:Y:S01]  /*aba0*/  IMAD.IADD R91, R90, 0x1, R91 ;  /* 0x000000015a5b7824 */ /* 0x000fe200078e025b */
[----:B------:R-:W-:Y:S01]  /*abb0*/  @!P5 STS.64 [R11], R26 ;  /* 0x0000001a0b00d388 */ /* 0x000fe20000000a00 */
[----:B------:R-:W-:-:S03]  /*abc0*/  IMAD.IADD R7, R92, 0x1, R7 ;  /* 0x000000015c077824 */ /* 0x000fc600078e0207 */
[----:B------:R-:W-:Y:S01]  /*abd0*/  LEA R91, R91, UR4, 0x2 ;  /* 0x000000045b5b7c11 */ /* 0x000fe2000f8e10ff */
[----:B------:R-:W-:Y:S01]  /*abe0*/  BAR.SYNC.DEFER_BLOCKING 0x0 ;  /* 0x0000000000007b1d */ /* 0x000fe20000010000 */
[----:B------:R-:W-:Y:S02]  /*abf0*/  IMAD.IADD R8, R93, 0x1, R8 ;  /* 0x000000015d087824 */ /* 0x000fe400078e0208 */
[----:B0-----:R-:W-:Y:S02]  /*ac00*/  IMAD.IADD R98, R95, 0x1, R98 ;  /* 0x000000015f627824 */ /* 0x001fe400078e0262 */
[----:B-1----:R-:W-:-:S03]  /*ac10*/  IMAD.IADD R101, R96, 0x1, R101 ;  /* 0x0000000160657824 */ /* 0x002fc600078e0265 */
[----:B------:R-:W-:Y:S02]  /*ac20*/  LEA R98, R98, UR4, 0x2 ;  /* 0x0000000462627c11 */ /* 0x000fe4000f8e10ff */
[----:B------:R-:W-:Y:S01]  /*ac30*/  LEA R101, R101, UR4, 0x2 ;  /* 0x0000000465657c11 */ /* 0x000fe2000f8e10ff */
[----:B------:R-:W0:Y:S01]  /*ac40*/  @!P6 LDS R28, [R11+0x8] ;  /* 0x000008000b1ce984 */ /* 0x000e220000000800 */
[----:B------:R-:W-:Y:S01]  /*ac50*/  BAR.SYNC.DEFER_BLOCKING 0x0 ;  /* 0x0000000000007b1d */ /* 0x000fe20000010000 */
[----:B------:R-:W-:-:S05]  /*ac60*/  @!P5 IADD3 R4, P6, PT, -R26, R22, RZ ;  /* 0x000000161a04d210 */ /* 0x000fca0007fde1ff */
[----:B------:R-:W-:Y:S01]  /*ac70*/  @!P5 IMAD.X R5, R21, 0x1, ~R10, P6 ;  /* 0x000000011505d824 */ /* 0x000fe200030e0e0a */
[----:B------:R-:W-:-:S04]  /*ac80*/  LEA R10, R61, UR4, 0x2 ;  /* 0x000000043d0a7c11 */ /* 0x000fc8000f8e10ff */
[----:B------:R1:W-:Y:S01]  /*ac90*/  @!P5 STS.64 [R11+0x5c00], R4 ;  /* 0x005c00040b00d388 */ /* 0x0003e20000000a00 */
[----:B------:R-:W-:Y:S01]  /*aca0*/  BAR.SYNC.DEFER_BLOCKING 0x0 ;  /* 0x0000000000007b1d */ /* 0x000fe20000010000 */
[C---:B0-----:R-:W-:Y:S02]  /*acb0*/  @!P5 IADD3 R22, P6, PT, R28.reuse, R4, RZ ;  /* 0x000000041c16d210 */ /* 0x041fe40007fde0ff */
[----:B-1----:R-:W-:Y:S02]  /*acc0*/  LEA R4, R73, UR4, 0x2 ;  /* 0x0000000449047c11 */ /* 0x002fe4000f8e10ff */
[----:B------:R-:W-:Y:S01]  /*acd0*/  @!P5 LEA.HI.X.SX32 R21, R28, R5, 0x1, P6 ;  /* 0x000000051c15d211 */ /* 0x000fe200030f0eff */
[----:B------:R-:W-:Y:S04]  /*ace0*/  STS [R55], R52 ;  /* 0x0000003437007388 */ /* 0x000fe80000000800 */
[----:B------:R0:W-:Y:S04]  /*acf0*/  STS [R6], R51 ;  /* 0x0000003306007388 */ /* 0x0001e80000000800 */
[----:B------:R-:W-:Y:S04]  /*ad00*/  STS [R59], R50 ;  /* 0x000000323b007388 */ /* 0x000fe80000000800 */
[----:B------:R1:W-:Y:S01]  /*ad10*/  STS [R10], R49 ;  /* 0x000000310a007388 */ /* 0x0003e20000000800 */
[----:B0-----:R-:W-:-:S03]  /*ad20*/  LEA R6, R77, UR4, 0x2 ;  /* 0x000000044d067c11 */ /* 0x001fc6000f8e10ff */
[----:B------:R0:W-:Y:S04]  /*ad30*/  STS [R63], R48 ;  /* 0x000000303f007388 */ /* 0x0001e80000000800 */
[----:B------:R-:W-:Y:S01]  /*ad40*/  STS [R56], R47 ;  /* 0x0000002f38007388 */ /* 0x000fe20000000800 */
[----:B-1----:R-:W-:-:S03]  /*ad50*/  LEA R10, R81, UR4, 0x2 ;  /* 0x00000004510a7c11 */ /* 0x002fc6000f8e10ff */
[----:B------:R1:W-:Y:S01]  /*ad60*/  STS [R67], R46 ;  /* 0x0000002e43007388 */ /* 0x0003e20000000800 */
[----:B0-----:R-:W-:-:S03]  /*ad70*/  LEA R48, R89, UR4, 0x2 ;  /* 0x0000000459307c11 */ /* 0x001fc6000f8e10ff */
[----:B------:R-:W-:Y:S04]  /*ad80*/  STS [R58], R45 ;  /* 0x0000002d3a007388 */ /* 0x000fe80000000800 */
[----:B------:R-:W-:Y:S01]  /*ad90*/  STS [R71], R44 ;  /* 0x0000002c47007388 */ /* 0x000fe20000000800 */
[----:B-1----:R-:W-:-:S03]  /*ada0*/  LEA R46, R85, UR4, 0x2 ;  /* 0x00000004552e7c11 */ /* 0x002fc6000f8e10ff */
[----:B------:R-:W-:Y:S04]  /*adb0*/  STS [R4], R43 ;  /* 0x0000002b04007388 */ /* 0x000fe80000000800 */
[----:B------:R-:W-:Y:S04]  /*adc0*/  STS [R75], R42 ;  /* 0x0000002a4b007388 */ /* 0x000fe80000000800 */
[----:B------:R0:W-:Y:S04]  /*add0*/  STS [R6], R41 ;  /* 0x0000002906007388 */ /* 0x0001e80000000800 */
[----:B------:R-:W-:Y:S04]  /*ade0*/  STS [R79], R40 ;  /* 0x000000284f007388 */ /* 0x000fe80000000800 */
[----:B------:R-:W-:Y:S01]  /*adf0*/  STS [R10], R39 ;  /* 0x000000270a007388 */ /* 0x000fe20000000800 */
[----:B0-----:R-:W-:-:S03]  /*ae00*/  LEA R6, R7, UR4, 0x2 ;  /* 0x0000000407067c11 */ /* 0x001fc6000f8e10ff */
[----:B------:R-:W-:Y:S01]  /*ae10*/  STS [R83], R38 ;  /* 0x0000002653007388 */ /* 0x000fe20000000800 */
[----:B------:R-:W-:-:S03]  /*ae20*/  LEA R7, R8, UR4, 0x2 ;  /* 0x0000000408077c11 */ /* 0x000fc6000f8e10ff */
        /* <DEDUP_REMOVED lines=10> */
[----:B------:R-:W-:Y:S04]  /*aed0*/  LDS R79, [R9+0x400] ;  /* 0x00040000094f7984 */ /* 0x000fe80000000800 */
[----:B------:R-:W1:Y:S04]  /*aee0*/  LDS R81, [R9+0x800] ;  /* 0x0008000009517984 */ /* 0x000e680000000800 */
        /* <DEDUP_REMOVED lines=9> */
[----:B------:R-:W-:-:S03]  /*af80*/  LEA R8, R4, UR4, 0x3 ;  /* 0x0000000404087c11 */ /* 0x000fc6000f8e18ff */
[----:B------:R-:W-:Y:S04]  /*af90*/  LDS R101, [R9+0x2c00] ;  /* 0x002c000009657984 */ /* 0x000fe80000000800 */
[----:B------:R1:W0:Y:S04]  /*afa0*/  LDS.64 R4, [R8+0x5c00] ;  /* 0x005c000008047984 */ /* 0x0002280000000a00 */
[----:B------:R-:W-:Y:S01]  /*afb0*/  LDS R103, [R9+0x3000] ;  /* 0x0030000009677984 */ /* 0x000fe20000000800 */
[----:B-1----:R-:W-:-:S03]  /*afc0*/  LOP3.LUT R8, R81, UR7, RZ, 0xc0, !PT ;  /* 0x0000000751087c12 */ /* 0x002fc6000f8ec0ff */
[----:B------:R-:W-:Y:S01]  /*afd0*/  LDS R105, [R9+0x3400] ;  /* 0x0034000009697984 */ /* 0x000fe20000000800 */
[----:B------:R-:W-:-:S03]  /*afe0*/  LEA R36, R8, UR4, 0x3 ;  /* 0x0000000408247c11 */ /* 0x000fc6000f8e18ff */
[----:B------:R-:W-:Y:S04]  /*aff0*/  LDS R107, [R9+0x3800] ;  /* 0x00380000096b7984 */ /* 0x000fe80000000800 */
[----:B------:R-:W-:Y:S04]  /*b000*/  LDS R109, [R9+0x3c00] ;  /* 0x003c0000096d7984 */ /* 0x000fe80000000800 */
[----:B------:R-:W-:Y:S04]  /*b010*/  LDS R111, [R9+0x4000] ;  /* 0x00400000096f7984 */ /* 0x000fe80000000800 */
[----:B------:R-:W-:Y:S04]  /*b020*/  LDS R113, [R9+0x4400] ;  /* 0x0044000009717984 */ /* 0x000fe80000000800 */
[----:B------:R-:W-:Y:S04]  /*b030*/  LDS R115, [R9+0x4800] ;  /* 0x0048000009737984 */ /* 0x000fe80000000800 */
[----:B------:R-:W-:Y:S04]  /*b040*/  LDS R117, [R9+0x4c00] ;  /* 0x004c000009757984 */ /* 0x000fe80000000800 */
[----:B------:R-:W-:Y:S01]  /*b050*/  LDS R119, [R9+0x5000] ;  /* 0x0050000009777984 */ /* 0x000fe20000000800 */
[----:B0-----:R-:W-:-:S03]  /*b060*/  IADD3 R35, P6, PT, R4, R18, RZ ;  /* 0x0000001204237210 */ /* 0x001fc60007fde0ff */
[----:B------:R-:W-:Y:S01]  /*b070*/  LDS R121, [R9+0x5400] ;  /* 0x0054000009797984 */ /* 0x000fe20000000800 */
[----:B------:R-:W-:Y:S01]  /*b080*/  LOP3.LUT R4, R79, UR7, RZ, 0xc0, !PT ;  /* 0x000000074f047c12 */ /* 0x000fe2000f8ec0ff */
[----:B------:R-:W-:-:S03]  /*b090*/  IMAD.X R34, RZ, RZ, R5, P6 ;  /* 0x000000ffff227224 */ /* 0x000fc600030e0605 */
[----:B------:R-:W-:Y:S01]  /*b0a0*/  LEA R10, R4, UR4, 0x3 ;  /* 0x00000004040a7c11 */ /* 0x000fe2000f8e18ff */
[----:B------:R-:W-:Y:S04]  /*b0b0*/  LDS R123, [R9+0x5800] ;  /* 0x00580000097b7984 */ /* 0x000fe80000000800 */
[----:B------:R-:W0:Y:S02]  /*b0c0*/  LDS.64 R4, [R10+0x5c00] ;  /* 0x005c00000a047984 */ /* 0x000e240000000a00 */
[----:B0-----:R-:W-:-:S05]  /*b0d0*/  IADD3 R32, P6, PT, R4, R18, RZ ;  /* 0x0000001204207210 */ /* 0x001fca0007fde0ff */
[----:B------:R-:W-:Y:S01]  /*b0e0*/  IMAD.X R5, RZ, RZ, R5, P6 ;  /* 0x000000ffff057224 */ /* 0x000fe200030e0605 */
[----:B------:R-:W-:-:S04]  /*b0f0*/  LEA R6, P6, R35, R14, 0x2 ;  /* 0x0000000e23067211 */ /* 0x000fc800078c10ff */
[----:B------:R-:W-:Y:S02]  /*b100*/  LEA.HI.X R7, R35, R15, R34, 0x2, P6 ;  /* 0x0000000f23077211 */ /* 0x000fe400030f1422 */
[----:B------:R-:W-:-:S03]  /*b110*/  LEA R4, P6, R32, R14, 0x2 ;  /* 0x0000000e20047211 */ /* 0x000fc600078c10ff */
[----:B------:R-:W-:Y:S01]  /*b120*/  STG.E desc[UR8][R6.64], R77 ;  /* 0x0000004d06007986 */ /* 0x000fe2000c101908 */
[----:B------:R-:W-:-:S03]  /*b130*/  LEA.HI.X R5, R32, R15, R5, 0x2, P6 ;  /* 0x0000000f20057211 */ /* 0x000fc600030f1405 */
[----:B------:R-:W0:Y:S04]  /*b140*/  LDS.64 R32, [R36+0x5c00] ;  /* 0x005c000024207984 */ /* 0x000e280000000a00 */
[----:B------:R-:W-:Y:S01]  /*b150*/  STG.E desc[UR8][R4.64+0x400], R79 ;  /* 0x0004004f04007986 */ /* 0x000fe2000c101908 */
[----:B0-----:R-:W-:-:S05]  /*b160*/  IADD3 R8, P6, PT, R32, R18, RZ ;  /* 0x0000001220087210 */ /* 0x001fca0007fde0ff */
[----:B------:R-:W-:Y:S01]  /*b170*/  IMAD.X R32, RZ, RZ, R33, P6 ;  /* 0x000000ffff207224 */ /* 0x000fe200030e0621 */
[----:B------:R-:W-:-:S04]  /*b180*/  LEA R34, P6, R8, R14, 0x2 ;  /* 0x0000000e08227211 */ /* 0x000fc800078c10ff */
[----:B------:R-:W-:Y:S02]  /*b190*/  LEA.HI.X R35, R8, R15, R32, 0x2, P6 ;  /* 0x0000000f08237211 */ /* 0x000fe400030f1420 */
[----:B------:R-:W-:-:S03]  /*b1a0*/  LOP3.LUT R8, R83, UR7, RZ, 0xc0, !PT ;  /* 0x0000000753087c12 */ /* 0x000fc6000f8ec0ff */
[----:B------:R-:W-:Y:S01]  /*b1b0*/  STG.E desc[UR8][R34.64+0x800], R81 ;  /* 0x0008005122007986 */ /* 0x000fe2000c101908 */
[----:B------:R-:W-:-:S05]  /*b1c0*/  LEA R10, R8, UR4, 0x3 ;  /* 0x00000004080a7c11 */ /* 0x000fca000f8e18ff */
[----:B------:R-:W0:Y:S02]  /*b1d0*/  LDS.64 R32, [R10+0x5c00] ;  /* 0x005c00000a207984 */ /* 0x000e240000000a00 */
        /* <DEDUP_REMOVED lines=150> */
[----:B------:R-:W-:-:S06]  /*bb40*/  LEA R32, R8, UR4, 0x3 ;  /* 0x0000000408207c11 */ /* 0x000fcc000f8e18ff */
[----:B------:R-:W0:Y:S02]  /*bb50*/  LDS.64 R32, [R32+0x5c00] ;  /* 0x005c000020207984 */ /* 0x000e240000000a00 */
[----:B0-----:R-:W-:-:S05]  /*bb60*/  IADD3 R8, P6, PT, R32, R18, RZ ;  /* 0x0000001220087210 */ /* 0x001fca0007fde0ff */
[----:B------:R-:W-:Y:S01]  /*bb70*/  IMAD.X R33, RZ, RZ, R33, P6 ;  /* 0x000000ffff217224 */ /* 0x000fe200030e0621 */
[----:B------:R-:W-:-:S04]  /*bb80*/  LEA R74, P6, R8, R14, 0x2 ;  /* 0x0000000e084a7211 */ /* 0x000fc800078c10ff */
[----:B------:R-:W-:Y:S02]  /*bb90*/  LEA.HI.X R75, R8, R15, R33, 0x2, P6 ;  /* 0x0000000f084b7211 */ /* 0x000fe400030f1421 */
[----:B------:R-:W-:-:S03]  /*bba0*/  IADD3 R30, P6, PT, R30, 0x1700, RZ ;  /* 0x000017001e1e7810 */ /* 0x000fc60007fde0ff */
[----:B------:R2:W-:Y:S02]  /*bbb0*/  STG.E desc[UR8][R74.64+0x5800], R123 ;  /* 0x0058007b4a007986 */ /* 0x0005e4000c101908 */
[----:B------:R-:W-:Y:S01]  /*bbc0*/  IMAD.X R29, RZ, RZ, R29, P6 ;  /* 0x000000ffff1d7224 */ /* 0x000fe200030e061d */
[----:B------:R-:W-:Y:S01]  /*bbd0*/  BAR.SYNC.DEFER_BLOCKING 0x0 ;  /* 0x0000000000007b1d */ /* 0x000fe20000010000 */
[----:B------:R-:W-:-:S05]  /*bbe0*/  IADD3 R33, P6, PT, -R30, R3, RZ ;  /* 0x000000031e217210 */ /* 0x000fca0007fde1ff */
[----:B------:R-:W-:Y:S01]  /*bbf0*/  IMAD.X R8, R0, 0x1, ~R29, P6 ;  /* 0x0000000100087824 */ /* 0x000fe200030e0e1d */
[----:B------:R-:W-:-:S04]  /*bc00*/  ISETP.GT.U32.AND P6, PT, R33, 0x16ff, PT ;  /* 0x000016ff2100780c */ /* 0x000fc80003fc4070 */
[----:B------:R-:W-:-:S13]  /*bc10*/  ISETP.GT.AND.EX P6, PT, R8, RZ, PT, P6 ;  /* 0x000000ff0800720c */ /* 0x000fda0003fc4360 */
[----:B--2---:R-:W-:Y:S05]  /*bc20*/  @P6 BRA `(.L_x_290) ;  /* 0xffffffc800b86947 */ /* 0x004fea000383ffff */
[----:B------:R-:W-:-:S04]  /*bc30*/  ISETP.GT.U32.AND P6, PT, R3, R30, PT ;  /* 0x0000001e0300720c */ /* 0x000fc80003fc4070 */
[----:B------:R-:W-:-:S13]  /*bc40*/  ISETP.GT.AND.EX P6, PT, R0, R29, PT, P6 ;  /* 0x0000001d0000720c */ /* 0x000fda0003fc4360 */
[----:B------:R-:W-:Y:S05]  /*bc50*/  @!P6 BRA `(.L_x_291) ;  /* 0x0000004c0008e947 */ /* 0x000fea0003800000 */
[----:B------:R-:W-:-:S03]  /*bc60*/  UMOV UR5, 0xffffffff ;  /* 0xffffffff00057882 */ /* 0x000fc60000000000 */
[----:B------:R-:W-:Y:S05]  /*bc70*/  BRA.DIV UR5, `(.L_x_292) ;  /* 0x0000012e051c7947 */ /* 0x000fea000b800000 */
[----:B------:R0:W1:Y:S02]  /*bc80*/  SHFL.IDX PT, R5, R33, RZ, 0x1f ;  /* 0x00001fff21057589 */ /* 0x00006400000e0000 */
.L_x_426:
[C---:B-1----:R-:W-:Y:S01]  /*bc90*/  ISETP.GE.AND P6, PT, R18.reuse, R5, PT ;  /* 0x000000051200720c */ /* 0x042fe20003fc6270 */
[----:B------:R-:W-:Y:S02]  /*bca0*/  IMAD.MOV.U32 R4, RZ, RZ, -0x1 ;  /* 0xffffffffff047424 */ /* 0x000fe400078e00ff */
[----:B------:R-:W-:Y:S02]  /*bcb0*/  VIADD R62, R18, 0x100 ;  /* 0x00000100123e7836 */ /* 0x000fe40000000000 */
[----:B------:R-:W-:-:S08]  /*bcc0*/  IMAD.MOV.U32 R6, RZ, RZ, -0x1 ;  /* 0xffffffffff067424 */ /* 0x000fd000078e00ff */
[----:B------:R-:W2:Y:S01]  /*bcd0*/  @!P6 LDG.E R4, desc[UR8][R16.64+0x5c00] ;  /* 0x005c00081004e981 */ /* 0x000ea2000c1e1900 */
[----:B------:R-:W-:Y:S01]  /*bce0*/  ISETP.GE.AND P6, PT, R62, R5, PT ;  /* 0x000000053e00720c */ /* 0x000fe20003fc6270 */
[----:B------:R-:W-:Y:S02]  /*bcf0*/  VIADD R64, R18, 0x200 ;  /* 0x0000020012407836 */ /* 0x000fe40000000000 */
[----:B------:R-:W-:-:S10]  /*bd00*/  IMAD.MOV.U32 R66, RZ, RZ, -0x1 ;  /* 0xffffffffff427424 */ /* 0x000fd400078e00ff */
[----:B------:R-:W3:Y:S01]  /*bd10*/  @!P6 LDG.E R6, desc[UR8][R16.64+0x6000] ;  /* 0x006000081006e981 */ /* 0x000ee2000c1e1900 */
[----:B------:R-:W-:Y:S01]  /*bd20*/  ISETP.GE.AND P6, PT, R64, R5, PT ;  /* 0x000000054000720c */ /* 0x000fe20003fc6270 */
[----:B------:R-:W-:Y:S02]  /*bd30*/  VIADD R58, R18, 0x300 ;  /* 0x00000300123a7836 */ /* 0x000fe40000000000 */
[----:B------:R-:W-:-:S10]  /*bd40*/  IMAD.MOV.U32 R68, RZ, RZ, -0x1 ;  /* 0xffffffffff447424 */ /* 0x000fd400078e00ff */
[----:B------:R-:W4:Y:S01]  /*bd50*/  @!P6 LDG.E R66, desc[UR8][R16.64+0x6400] ;  /* 0x006400081042e981 */ /* 0x000f22000c1e1900 */
[----:B------:R-:W-:Y:S02]  /*bd60*/  ISETP.GE.AND P6, PT, R58, R5, PT ;  /* 0x000000053a00720c */ /* 0x000fe40003fc6270 */
[----:B------:R-:W-:Y:S01]  /*bd70*/  LOP3.LUT R60, R18, 0x400, RZ, 0xfc, !PT ;  /* 0x00000400123c7812 */ /* 0x000fe200078efcff */
[----:B------:R-:W-:-:S10]  /*bd80*/  IMAD.MOV.U32 R70, RZ, RZ, -0x1 ;  /* 0xffffffffff467424 */ /* 0x000fd400078e00ff */
[----:B------:R-:W5:Y:S01]  /*bd90*/  @!P6 LDG.E R68, desc[UR8][R16.64+0x6800] ;  /* 0x006800081044e981 */ /* 0x000f62000c1e1900 */
[----:B------:R-:W-:Y:S01]  /*bda0*/  ISETP.GE.AND P6, PT, R60, R5, PT ;  /* 0x000000053c00720c */ /* 0x000fe20003fc6270 */
[----:B------:R-:W-:Y:S02]  /*bdb0*/  VIADD R54, R18, 0x500 ;  /* 0x0000050012367836 */ /* 0x000fe40000000000 */
        /* <DEDUP_REMOVED lines=70> */
[----:B------:R-:W-:-:S13]  /*c220*/  ISETP.GE.AND P6, PT, R10, R5, PT ;  /* 0x000000050a00720c */ /* 0x000fda0003fc6270 */
[----:B------:R-:W5:Y:S01]  /*c230*/  @!P6 LDG.E R106, desc[UR8][R16.64+0xb400] ;  /* 0x00b40008106ae981 */ /* 0x000f62000c1e1900 */
[----:B------:R-:W-:Y:S01]  /*c240*/  UMOV UR5, 0xffffffff ;  /* 0xffffffff00057882 */ /* 0x000fe20000000000 */
[----:B------:R-:W-:Y:S02]  /*c250*/  IMAD R7, R18, 0x54, R11 ;  /* 0x0000005412077824 */ /* 0x000fe400078e020b */
[----:B--2---:R1:W-:Y:S04]  /*c260*/  STS [R9], R4 ;  /* 0x0000000409007388 */ /* 0x0043e80000000800 */
[----:B---3--:R1:W-:Y:S04]  /*c270*/  STS [R9+0x400], R6 ;  /* 0x0004000609007388 */ /* 0x0083e80000000800 */
[----:B----4-:R1:W-:Y:S04]  /*c280*/  STS [R9+0x800], R66 ;  /* 0x0008004209007388 */ /* 0x0103e80000000800 */
[----:B-----5:R1:W-:Y:S04]  /*c290*/  STS [R9+0xc00], R68 ;  /* 0x000c004409007388 */ /* 0x0203e80000000800 */
        /* <DEDUP_REMOVED lines=20> */
.L_x_429:
[----:B------:R-:W-:Y:S05]  /*c3e0*/  WARPSYNC.ALL ;  /* 0x0000000000007948 */ /* 0x000fea0003800000 */
[----:B------:R-:W-:Y:S06]  /*c3f0*/  BAR.SYNC.DEFER_BLOCKING 0x0 ;  /* 0x0000000000007b1d */ /* 0x000fec0000010000 */
[----:B------:R-:W-:Y:S01]  /*c400*/  BSSY.RECONVERGENT B1, `(.L_x_294) ;  /* 0x000023a000017945 */ /* 0x000fe20003800200 */
[----:B------:R-:W1:Y:S04]  /*c410*/  LDS R61, [R7] ;  /* 0x00000000073d7984 */ /* 0x000e680000000800 */
        /* <DEDUP_REMOVED lines=28> */
[----:B---3--:R-:W-:Y:S01]  /*c5e0*/  LOP3.LUT R5, R57, UR7, RZ, 0xc0, !PT ;  /* 0x0000000739057c12 */ /* 0x008fe2000f8ec0ff */
        /* <DEDUP_REMOVED lines=45> */
[----:B------:R-:W1:Y:S02]  /*c8c0*/  LDS.U16 R66, [R67] ;  /* 0x0000000043427984 */ /* 0x000e640000000400 */
[----:B-1----:R-:W-:-:S05]  /*c8d0*/  VIADD R4, R66, 0x1 ;  /* 0x0000000142047836 */ /* 0x002fca0000000000 */
[----:B------:R1:W-:Y:S04]  /*c8e0*/  STS.U16 [R67], R4 ;  /* 0x0000000443007388 */ /* 0x0003e80000000400 */
[----:B------:R-:W2:Y:S01]  /*c8f0*/  LDS.U16 R68, [R69] ;  /* 0x0000000045447984 */ /* 0x000ea20000000400 */
[----:B-1----:R-:W-:-:S05]  /*c900*/  LOP3.LUT R4, R55, UR7, RZ, 0xc0, !PT ;  /* 0x0000000737047c12 */ /* 0x002fca000f8ec0ff */
[----:B------:R-:W-:Y:S01]  /*c910*/  IMAD.SHL.U32 R5, R4, 0x400, RZ ;  /* 0x0000040004057824 */ /* 0x000fe200078e00ff */
[----:B------:R-:W-:-:S04]  /*c920*/  SHF.R.U32.HI R4, RZ, 0x4, R4 ;  /* 0x00000004ff047819 */ /* 0x000fc80000011604 */
[----:B------:R-:W-:Y:S02]  /*c930*/  LOP3.LUT R72, R5, 0x7c00, RZ, 0xc0, !PT ;  /* 0x00007c0005487812 */ /* 0x000fe400078ec0ff */
[----:B------:R-:W-:Y:S02]  /*c940*/  LOP3.LUT R73, R4, 0xffffffe, RZ, 0xc0, !PT ;  /* 0x0ffffffe04497812 */ /* 0x000fe400078ec0ff */
[----:B------:R-:W-:Y:S02]  /*c950*/  LOP3.LUT R5, R53, UR7, RZ, 0xc0, !PT ;  /* 0x0000000735057c12 */ /* 0x000fe4000f8ec0ff */
[----:B------:R-:W-:Y:S01]  /*c960*/  IADD3 R73, PT, PT, R73, R9, R72 ;  /* 0x0000000949497210 */ /* 0x000fe20007ffe048 */
[----:B--2---:R-:W-:-:S05]  /*c970*/  VIADD R6, R68, 0x1 ;  /* 0x0000000144067836 */ /* 0x004fca0000000000 */
[----:B------:R1:W-:Y:S04]  /*c980*/  STS.U16 [R69], R6 ;  /* 0x0000000645007388 */ /* 0x0003e80000000400 */
[----:B------:R-:W2:Y:S01]  /*c990*/  LDS.U16 R70, [R71] ;  /* 0x0000000047467984 */ /* 0x000ea20000000400 */
[----:B-1----:R-:W-:Y:S01]  /*c9a0*/  IMAD.SHL.U32 R6, R5, 0x400, RZ ;  /* 0x0000040005067824 */ /* 0x002fe200078e00ff */
[----:B------:R-:W-:-:S04]  /*c9b0*/  SHF.R.U32.HI R5, RZ, 0x4, R5 ;  /* 0x00000004ff057819 */ /* 0x000fc80000011605 */
[----:B------:R-:W-:Y:S02]  /*c9c0*/  LOP3.LUT R74, R6, 0x7c00, RZ, 0xc0, !PT ;  /* 0x00007c00064a7812 */ /* 0x000fe400078ec0ff */
[----:B------:R-:W-:-:S04]  /*c9d0*/  LOP3.LUT R5, R5, 0xffffffe, RZ, 0xc0, !PT ;  /* 0x0ffffffe05057812 */ /* 0x000fc800078ec0ff */
[----:B------:R-:W-:Y:S01]  /*c9e0*/  IADD3 R75, PT, PT, R5, R9, R74 ;  /* 0x00000009054b7210 */ /* 0x000fe20007ffe04a */
[----:B--2---:R-:W-:-:S05]  /*c9f0*/  VIADD R4, R70, 0x1 ;  /* 0x0000000146047836 */ /* 0x004fca0000000000 */
        /* <DEDUP_REMOVED lines=120> */
[----:B-1----:R-:W-:Y:S01]  /*d180*/  IMAD.SHL.U32 R6, R4, 0x400, RZ ;  /* 0x0000040004067824 */ /* 0x002fe200078e00ff */
        /* <DEDUP_REMOVED lines=24> */
[----:B------:R-:W1:Y:S02]  /*d310*/  LDS.U16 R103, [R104] ;  /* 0x0000000068677984 */ /* 0x000e640000000400 */
[----:B-1----:R-:W-:-:S05]  /*d320*/  VIADD R5, R103, 0x1 ;  /* 0x0000000167057836 */ /* 0x002fca0000000000 */
[----:B------:R1:W-:Y:S04]  /*d330*/  STS.U16 [R104], R5 ;  /* 0x0000000568007388 */ /* 0x0003e80000000400 */
[----:B------:R-:W2:Y:S01]  /*d340*/  LDS.U16 R105, [R106] ;  /* 0x000000006a697984 */ /* 0x000ea20000000400 */
[----:B-1----:R-:W-:-:S05]  /*d350*/  IMAD.SHL.U32 R5, R4, 0x400, RZ ;  /* 0x0000040004057824 */ /* 0x002fca00078e00ff */
        /* <DEDUP_REMOVED lines=10> */
[----:B------:R-:W1:Y:S02]  /*d400*/  LDS.U16 R107, [R108] ;  /* 0x000000006c6b7984 */ /* 0x000e640000000400 */
[----:B-1----:R-:W-:-:S05]  /*d410*/  VIADD R5, R107, 0x1 ;  /* 0x000000016b057836 */ /* 0x002fca0000000000 */
[----:B------:R-:W-:Y:S04]  /*d420*/  STS.U16 [R108], R5 ;  /* 0x000000056c007388 */ /* 0x000fe80000000400 */
[----:B------:R-:W1:Y:S02]  /*d430*/  LDS.U16 R109, [R111] ;  /* 0x000000006f6d7984 */ /* 0x000e640000000400 */
[----:B-1----:R-:W-:-:S05]  /*d440*/  VIADD R4, R109, 0x1 ;  /* 0x000000016d047836 */ /* 0x002fca0000000000 */
[----:B------:R-:W-:Y:S04]  /*d450*/  STS.U16 [R111], R4 ;  /* 0x000000046f007388 */ /* 0x000fe80000000400 */
[----:B------:R-:W1:Y:S02]  /*d460*/  LDS.U16 R110, [R112] ;  /* 0x00000000706e7984 */ /* 0x000e640000000400 */
[----:B-1----:R-:W-:-:S05]  /*d470*/  VIADD R5, R110, 0x1 ;  /* 0x000000016e057836 */ /* 0x002fca0000000000 */
[----:B------:R-:W-:Y:S01]  /*d480*/  STS.U16 [R112], R5 ;  /* 0x0000000570007388 */ /* 0x000fe20000000400 */
[----:B------:R-:W-:Y:S06]  /*d490*/  BAR.SYNC.DEFER_BLOCKING 0x0 ;  /* 0x0000000000007b1d */ /* 0x000fec0000010000 */
[----:B------:R-:W-:Y:S04]  /*d4a0*/  LDS R113, [R23] ;  /* 0x0000000017717984 */ /* 0x000fe80000000800 */
[----:B------:R-:W1:Y:S04]  /*d4b0*/  LDS R6, [R23+0x4] ;  /* 0x0000040017067984 */ /* 0x000e680000000800 */
[----:B------:R-:W2:Y:S04]  /*d4c0*/  LDS R7, [R23+0x8] ;  /* 0x0000080017077984 */ /* 0x000ea80000000800 */
[----:B------:R-:W3:Y:S04]  /*d4d0*/  LDS R114, [R23+0xc] ;  /* 0x00000c0017727984 */ /* 0x000ee80000000800 */
[----:B------:R-:W4:Y:S04]  /*d4e0*/  LDS R115, [R23+0x10] ;  /* 0x0000100017737984 */ /* 0x000f280000000800 */
[----:B------:R-:W5:Y:S04]  /*d4f0*/  LDS R116, [R23+0x14] ;  /* 0x0000140017747984 */ /* 0x000f680000000800 */
[----:B------:R-:W0:Y:S04]  /*d500*/  LDS R4, [R23+0x18] ;  /* 0x0000180017047984 */ /* 0x000e280000000800 */
[----:B------:R-:W0:Y:S04]  /*d510*/  LDS R117, [R23+0x1c] ;  /* 0x00001c0017757984 */ /* 0x000e280000000800 */
[----:B------:R-:W0:Y:S04]  /*d520*/  LDS R118, [R23+0x20] ;  /* 0x0000200017767984 */ /* 0x000e280000000800 */
[----:B------:R-:W0:Y:S04]  /*d530*/  LDS R5, [R23+0x24] ;  /* 0x0000240017057984 */ /* 0x000e280000000800 */
[----:B------:R-:W0:Y:S04]  /*d540*/  LDS R119, [R23+0x28] ;  /* 0x0000280017777984 */ /* 0x000e280000000800 */
        /* <DEDUP_REMOVED lines=11> */
[----:B0-----:R-:W-:-:S03]  /*d600*/  IMAD.IADD R126, R4, 0x1, R125 ;  /* 0x00000001047e7824 */ /* 0x001fc600078e027d */
[----:B------:R-:W0:Y:S01]  /*d610*/  LDS R4, [R23+0x44] ;  /* 0x0000440017047984 */ /* 0x000e220000000800 */
[----:B------:R-:W-:-:S03]  /*d620*/  IMAD.IADD R127, R117, 0x1, R126 ;  /* 0x00000001757f7824 */ /* 0x000fc600078e027e */
        /* <DEDUP_REMOVED lines=29> */
[----:B------:R-:W-:-:S04]  /*d800*/  IMAD.IADD R143, R120, 0x1, R141 ;  /* 0x00000001788f7824 */ /* 0x000fc800078e028d */
[----:B-1----:R-:W-:-:S04]  /*d810*/  IMAD.IADD R120, R6, 0x1, R143 ;  /* 0x0000000106787824 */ /* 0x002fc800078e028f */
[----:B--2---:R-:W-:-:S04]  /*d820*/  IMAD.IADD R145, R7, 0x1, R120 ;  /* 0x0000000107917824 */ /* 0x004fc800078e0278 */
[----:B---3--:R-:W-:-:S04]  /*d830*/  IMAD.IADD R114, R114, 0x1, R145 ;  /* 0x0000000172727824 */ /* 0x008fc800078e0291 */
[----:B----4-:R-:W-:-:S04]  /*d840*/  IMAD.IADD R115, R115, 0x1, R114 ;  /* 0x0000000173737824 */ /* 0x010fc800078e0272 */
[----:B-----5:R-:W-:-:S04]  /*d850*/  IMAD.IADD R147, R116, 0x1, R115 ;  /* 0x0000000174937824 */ /* 0x020fc800078e0273 */
[----:B0-----:R-:W-:-:S04]  /*d860*/  IMAD.IADD R116, R4, 0x1, R147 ;  /* 0x0000000104747824 */ /* 0x001fc800078e0293 */
        /* <DEDUP_REMOVED lines=15> */
[----:B------:R-:W-:-:S10]  /*d960*/  IMAD.IADD R119, R146, 0x1, -R119 ;  /* 0x0000000192777824 */ /* 0x000fd400078e0a77 */
[----:B------:R-:W-:-:S04]  /*d970*/  @!P6 SHF.R.U32.HI R5, RZ, 0x3, R18 ;  /* 0x00000003ff05e819 */ /* 0x000fc80000011612 */
[----:B------:R-:W-:-:S05]  /*d980*/  @!P6 LOP3.LUT R153, R5, 0x7c, RZ, 0xc0, !PT ;  /* 0x0000007c0599e812 */ /* 0x000fca00078ec0ff */
[----:B------:R-:W-:Y:S01]  /*d990*/  @!P6 STS [R153+UR4+0x8400], R146 ;  /* 0x008400929900e988 */ /* 0x000fe20008000804 */
[----:B------:R-:W-:Y:S01]  /*d9a0*/  BAR.SYNC.DEFER_BLOCKING 0x0 ;  /* 0x0000000000007b1d */ /* 0x000fe20000010000 */
[----:B------:R-:W-:-:S05]  /*d9b0*/  ISETP.NE.AND P6, PT, R24, 0x6, PT ;  /* 0x000000061800780c */ /* 0x000fca0003fc5270 */
[----:B------:R-:W0:Y:S02]  /*d9c0*/  LDS.128 R4, [UR4+0x8400] ;  /* 0x00840004ff047984 */ /* 0x000e240008000c00 */
[----:B0-----:R-:W-:-:S04]  /*d9d0*/  IMAD.IADD R5, R4, 0x1, R5 ;  /* 0x0000000104057824 */ /* 0x001fc800078e0205 */
[----:B------:R-:W-:Y:S01]  /*d9e0*/  IMAD.IADD R6, R6, 0x1, R5 ;  /* 0x0000000106067824 */ /* 0x000fe200078e0205 */
[----:B------:R-:W-:Y:S02]  /*d9f0*/  SEL R4, R5, R4, !P0 ;  /* 0x0000000405047207 */ /* 0x000fe40004000000 */
[----:B------:R-:W-:Y:S01]  /*da00*/  ISETP.NE.AND P0, PT, R24, 0x7, PT ;  /* 0x000000071800780c */ /* 0x000fe20003f05270 */
[----:B------:R-:W-:Y:S01]  /*da10*/  IMAD.IADD R149, R7, 0x1, R6 ;  /* 0x0000000107957824 */ /* 0x000fe200078e0206 */
[----:B------:R-:W-:Y:S02]  /*da20*/  SEL R4, R6, R4, !P1 ;  /* 0x0000000406047207 */ /* 0x000fe40004800000 */
[----:B------:R-:W-:Y:S02]  /*da30*/  ISETP.NE.AND P1, PT, R13, RZ, PT ;  /* 0x000000ff0d00720c */ /* 0x000fe40003f25270 */
[----:B------:R-:W-:Y:S02]  /*da40*/  SEL R144, R149, R4, !P2 ;  /* 0x0000000495907207 */ /* 0x000fe40005000000 */
[----:B------:R-:W0:Y:S01]  /*da50*/  LDS.128 R4, [UR4+0x8410] ;  /* 0x00841004ff047984 */ /* 0x000e220008000c00 */
[----:B------:R-:W-:Y:S01]  /*da60*/  ISETP.GT.U32.AND P2, PT, R33, R60, PT ;  /* 0x0000003c2100720c */ /* 0x000fe20003f44070 */
[----:B0-----:R-:W-:-:S04]  /*da70*/  IMAD.IADD R4, R149, 0x1, R4 ;  /* 0x0000000195047824 */ /* 0x001fc800078e0204 */
[----:B------:R-:W-:Y:S01]  /*da80*/  IMAD.IADD R5, R5, 0x1, R4 ;  /* 0x0000000105057824 */ /* 0x000fe200078e0204 */
[----:B------:R-:W-:Y:S02]  /*da90*/  SEL R144, R4, R144, !P3 ;  /* 0x0000009004907207 */ /* 0x000fe40005800000 */
[----:B------:R-:W-:Y:S01]  /*daa0*/  ISETP.GT.U32.AND P3, PT, R33, R54, PT ;  /* 0x000000362100720c */ /* 0x000fe20003f64070 */
[----:B------:R-:W-:Y:S01]  /*dab0*/  IMAD.IADD R6, R6, 0x1, R5 ;  /* 0x0000000106067824 */ /* 0x000fe200078e0205 */
[----:B------:R-:W-:Y:S02]  /*dac0*/  SEL R144, R5, R144, !P6 ;  /* 0x0000009005907207 */ /* 0x000fe40007000000 */
[----:B------:R-:W-:Y:S01]  /*dad0*/  ISETP.GT.U32.AND P6, PT, R18, 0x1f, PT ;  /* 0x0000001f1200780c */ /* 0x000fe20003fc4070 */
[----:B------:R-:W-:Y:S01]  /*dae0*/  IMAD.IADD R7, R7, 0x1, R6 ;  /* 0x0000000107077824 */ /* 0x000fe200078e0206 */
[----:B------:R-:W-:Y:S02]  /*daf0*/  SEL R5, R119, RZ, P1 ;  /* 0x000000ff77057207 */ /* 0x000fe40000800000 */
[----:B------:R-:W-:-:S02]  /*db00*/  SEL R144, R6, R144, !P0 ;  /* 0x0000009006907207 */ /* 0x000fc40004000000 */
[----:B------:R-:W-:Y:S02]  /*db10*/  @!P5 SHF.R.U32.HI R6, RZ, 0x4, R18 ;  /* 0x00000004ff06d819 */ /* 0x000fe40000011612 */
[C---:B------:R-:W-:Y:S02]  /*db20*/  ISETP.GT.U32.AND P1, PT, R33.reuse, R58, PT ;  /* 0x0000003a2100720c */ /* 0x040fe40003f24070 */
[----:B------:R-:W-:Y:S02]  /*db30*/  @!P5 LOP3.LUT R6, R6, 0x3e, RZ, 0xc0, !PT ;  /* 0x0000003e0606d812 */ /* 0x000fe400078ec0ff */
[----:B------:R-:W-:Y:S01]  /*db40*/  ISETP.GT.U32.AND P0, PT, R33, R64, PT ;  /* 0x000000402100720c */ /* 0x000fe20003f04070 */
[----:B------:R-:W-:Y:S01]  /*db50*/  @P6 IMAD.IADD R119, R144, 0x1, R5 ;  /* 0x0000000190776824 */ /* 0x000fe200078e0205 */
[C---:B------:R-:W-:Y:S01]  /*db60*/  ISETP.NE.AND P6, PT, R18.reuse, RZ, PT ;  /* 0x000000ff1200720c */ /* 0x040fe20003fc5270 */
[----:B------:R-:W-:Y:S02]  /*db70*/  @!P4 IMAD.U32 R119, R7, 0x10000, RZ ;  /* 0x000100000777c824 */ /* 0x000fe400078e00ff */
[----:B------:R-:W-:-:S03]  /*db80*/  @!P5 IMAD.SHL.U32 R5, R18, 0x400, RZ ;  /* 0x000004001205d824 */ /* 0x000fc600078e00ff */
[----:B------:R-:W-:Y:S02]  /*db90*/  @!P4 STS [UR4+0x8428], R119 ;  /* 0x00842877ff00c988 */ /* 0x000fe40008000804 */
[----:B------:R-:W-:Y:S01]  /*dba0*/  @!P5 LOP3.LUT R5, R5, 0x7c00, RZ, 0xc0, !PT ;  /* 0x00007c000505d812 */ /* 0x000fe200078ec0ff */
[----:B------:R-:W-:Y:S03]  /*dbb0*/  BAR.SYNC.DEFER_BLOCKING 0x0 ;  /* 0x0000000000007b1d */ /* 0x000fe60000010000 */
[----:B------:R-:W-:-:S03]  /*dbc0*/  @!P5 IADD3 R5, PT, PT, R6, UR4, R5 ;  /* 0x000000040605dc10 */ /* 0x000fc6000fffe005 */
[----:B------:R-:W0:Y:S02]  /*dbd0*/  LDS R4, [UR4+0x8428] ;  /* 0x00842804ff047984 */ /* 0x000e240008000800 */
[----:B0-----:R-:W-:Y:S02]  /*dbe0*/  SEL R4, R4, RZ, P6 ;  /* 0x000000ff04047207 */ /* 0x001fe40003000000 */
[----:B------:R-:W-:-:S03]  /*dbf0*/  ISETP.GT.U32.AND P6, PT, R33, R62, PT ;  /* 0x0000003e2100720c */ /* 0x000fc60003fc4070 */
[----:B------:R-:W-:Y:S01]  /*dc00*/  IMAD.IADD R4, R4, 0x1, R119 ;  /* 0x0000000104047824 */ /* 0x000fe200078e0277 */
[----:B------:R-:W-:-:S03]  /*dc10*/  ISETP.GT.AND.EX P6, PT, R8, RZ, PT, P6 ;  /* 0x000000ff0800720c */ /* 0x000fc60003fc4360 */
        /* <DEDUP_REMOVED lines=66> */
[----:B------:R0:W1:Y:S04]  /*e040*/  @!P5 LDS.U16 R24, [R5] ;  /* 0x000000000518d984 */ /* 0x0000680000000400 */
[----:B------:R-:W2:Y:S04]  /*e050*/  LDS.U16 R67, [R67] ;  /* 0x0000000043437984 */ /* 0x000ea80000000400 */
[----:B------:R-:W3:Y:S01]  /*e060*/  LDS.U16 R69, [R69] ;  /* 0x0000000045457984 */ /* 0x000ee20000000400 */
[----:B0-----:R-:W-:-:S02]  /*e070*/  CS2R R4, SRZ ;  /* 0x0000000000047805 */ /* 0x001fc4000001ff00 */
[----:B------:R-:W-:Y:S01]  /*e080*/  @!P5 IMAD.MOV.U32 R5, RZ, RZ, RZ ;  /* 0x000000ffff05d224 */ /* 0x000fe200078e00ff */
[----:B------:R-:W0:Y:S04]  /*e090*/  LDS.U16 R71, [R71] ;  /* 0x0000000047477984 */ /* 0x000e280000000400 */
[----:B------:R-:W4:Y:S04]  /*e0a0*/  LDS.U16 R73, [R73] ;  /* 0x0000000049497984 */ /* 0x000f280000000400 */
[----:B------:R-:W5:Y:S04]  /*e0b0*/  LDS.U16 R75, [R75] ;  /* 0x000000004b4b7984 */ /* 0x000f680000000400 */
[----:B------:R-:W5:Y:S04]  /*e0c0*/  LDS.U16 R77, [R77] ;  /* 0x000000004d4d7984 */ /* 0x000f680000000400 */
[----:B------:R-:W5:Y:S04]  /*e0d0*/  LDS.U16 R79, [R79] ;  /* 0x000000004f4f7984 */ /* 0x000f680000000400 */
[----:B------:R-:W5:Y:S04]  /*e0e0*/  LDS.U16 R81, [R81] ;  /* 0x0000000051517984 */ /* 0x000f680000000400 */
[----:B------:R-:W5:Y:S04]  /*e0f0*/  LDS.U16 R83, [R83] ;  /* 0x0000000053537984 */ /* 0x000f680000000400 */
[----:B------:R-:W5:Y:S01]  /*e100*/  LDS.U16 R85, [R85] ;  /* 0x0000000055557984 */ /* 0x000f620000000400 */
[----:B-1----:R-:W-:-:S03]  /*e110*/  @!P5 IMAD.MOV.U32 R4, RZ, RZ, R24 ;  /* 0x000000ffff04d224 */ /* 0x002fc600078e0018 */
[----:B------:R-:W1:Y:S01]  /*e120*/  LDS.U16 R87, [R87] ;  /* 0x0000000057577984 */ /* 0x000e620000000400 */
[----:B--2---:R-:W-:Y:S01]  /*e130*/  IMAD.IADD R67, R66, 0x1, R67 ;  /* 0x0000000142437824 */ /* 0x004fe200078e0243 */
[----:B------:R-:W-:Y:S02]  /*e140*/  @!P5 IADD3 R22, P4, PT, -R4, R22, RZ ;  /* 0x000000160416d210 */ /* 0x000fe40007f9e1ff */
[----:B------:R-:W2:Y:S01]  /*e150*/  LDS.U16 R89, [R89] ;  /* 0x0000000059597984 */ /* 0x000ea20000000400 */
[----:B---3--:R-:W-:Y:S01]  /*e160*/  IMAD.IADD R69, R68, 0x1, R69 ;  /* 0x0000000144457824 */ /* 0x008fe200078e0245 */
[----:B------:R-:W-:Y:S01]  /*e170*/  LEA R24, R67, UR4, 0x2 ;  /* 0x0000000443187c11 */ /* 0x000fe2000f8e10ff */
[----:B------:R-:W-:Y:S01]  /*e180*/  @!P5 IMAD.X R23, R21, 0x1, ~R5, P4 ;  /* 0x000000011517d824 */ /* 0x000fe200020e0e05 */
[----:B------:R-:W3:Y:S01]  /*e190*/  LDS.U16 R91, [R91] ;  /* 0x000000005b5b7984 */ /* 0x000ee20000000400 */
[----:B0-----:R-:W-:Y:S01]  /*e1a0*/  IMAD.IADD R71, R70, 0x1, R71 ;  /* 0x0000000146477824 */ /* 0x001fe200078e0247 */
[----:B------:R-:W-:-:S02]  /*e1b0*/  ISETP.GT.U32.AND P4, PT, R33, R56, PT ;  /* 0x000000382100720c */ /* 0x000fc40003f84070 */
[----:B------:R-:W0:Y:S01]  /*e1c0*/  LDS.U16 R93, [R93] ;  /* 0x000000005d5d7984 */ /* 0x000e220000000400 */
[----:B----4-:R-:W-:Y:S01]  /*e1d0*/  IMAD.IADD R73, R72, 0x1, R73 ;  /* 0x0000000148497824 */ /* 0x010fe200078e0249 */
[----:B------:R-:W-:Y:S02]  /*e1e0*/  LEA R54, R69, UR4, 0x2 ;  /* 0x0000000445367c11 */ /* 0x000fe4000f8e10ff */
[----:B------:R-:W4:Y:S01]  /*e1f0*/  LDS.U16 R95, [R95] ;  /* 0x000000005f5f7984 */ /* 0x000f220000000400 */
[----:B-----5:R-:W-:Y:S01]  /*e200*/  IMAD.IADD R75, R74, 0x1, R75 ;  /* 0x000000014a4b7824 */ /* 0x020fe200078e024b */
[----:B------:R-:W-:Y:S02]  /*e210*/  LEA R56, R71, UR4, 0x2 ;  /* 0x0000000447387c11 */ /* 0x000fe4000f8e10ff */
[----:B------:R-:W5:Y:S01]  /*e220*/  LDS.U16 R97, [R97] ;  /* 0x0000000061617984 */ /* 0x000f620000000400 */
[----:B------:R-:W-:Y:S01]  /*e230*/  IMAD.IADD R77, R76, 0x1, R77 ;  /* 0x000000014c4d7824 */ /* 0x000fe200078e024d */
[----:B------:R-:W-:-:S02]  /*e240*/  LEA R58, R73, UR4, 0x2 ;  /* 0x00000004493a7c11 */ /* 0x000fc4000f8e10ff */
        /* <DEDUP_REMOVED lines=12> */
[----:B-1----:R-:W-:-:S03]  /*e310*/  IMAD.IADD R87, R86, 0x1, R87 ;  /* 0x0000000156577824 */ /* 0x002fc600078e0257 */
[----:B------:R-:W1:Y:S01]  /*e320*/  LDS.U16 R6, [R111] ;  /* 0x000000006f067984 */ /* 0x000e620000000400 */
[----:B--2---:R-:W-:-:S03]  /*e330*/  IMAD.IADD R89, R88, 0x1, R89 ;  /* 0x0000000158597824 */ /* 0x004fc600078e0259 */
[----:B------:R-:W2:Y:S01]  /*e340*/  LDS.U16 R113, [R112] ;  /* 0x0000000070717984 */ /* 0x000ea20000000400 */
[----:B---3--:R-:W-:Y:S01]  /*e350*/  IMAD.IADD R91, R90, 0x1, R91 ;  /* 0x000000015a5b7824 */ /* 0x008fe200078e025b */
[----:B------:R-:W-:Y:S01]  /*e360*/  BAR.SYNC.DEFER_BLOCKING 0x0 ;  /* 0x0000000000007b1d */ /* 0x000fe20000010000 */
[----:B0-----:R-:W-:Y:S02]  /*e370*/  IMAD.IADD R93, R92, 0x1, R93 ;  /* 0x000000015c5d7824 */ /* 0x001fe400078e025d */
[----:B----4-:R-:W-:Y:S02]  /*e380*/  IMAD.IADD R95, R94, 0x1, R95 ;  /* 0x000000015e5f7824 */ /* 0x010fe400078e025f */
[----:B-----5:R-:W-:Y:S02]  /*e390*/  IMAD.IADD R97, R96, 0x1, R97 ;  /* 0x0000000160617824 */ /* 0x020fe400078e0261 */
[----:B------:R-:W-:Y:S02]  /*e3a0*/  IMAD.IADD R7, R98, 0x1, R7 ;  /* 0x0000000162077824 */ /* 0x000fe400078e0207 */
[----:B------:R-:W-:-:S02]  /*e3b0*/  IMAD.IADD R102, R101, 0x1, R102 ;  /* 0x0000000165667824 */ /* 0x000fc400078e0266 */
[----:B------:R-:W-:-:S03]  /*e3c0*/  IMAD.IADD R104, R103, 0x1, R104 ;  /* 0x0000000167687824 */ /* 0x000fc600078e0268 */
[----:B------:R-:W-:Y:S01]  /*e3d0*/  LEA R102, R102, UR4, 0x2 ;  /* 0x0000000466667c11 */ /* 0x000fe2000f8e10ff */
[----:B------:R0:W-:Y:S01]  /*e3e0*/  @!P5 STS.64 [R11], R4 ;  /* 0x000000040b00d388 */ /* 0x0001e20000000a00 */
[----:B------:R-:W-:Y:S01]  /*e3f0*/  IMAD.IADD R106, R105, 0x1, R106 ;  /* 0x00000001696a7824 */ /* 0x000fe200078e026a */
[----:B------:R-:W-:Y:S01]  /*e400*/  LEA R104, R104, UR4, 0x2 ;  /* 0x0000000468687c11 */ /* 0x000fe2000f8e10ff */
[----:B------:R-:W-:-:S03]  /*e410*/  IMAD.IADD R108, R107, 0x1, R108 ;  /* 0x000000016b6c7824 */ /* 0x000fc600078e026c */
[----:B------:R-:W-:Y:S01]  /*e420*/  LEA R106, R106, UR4, 0x2 ;  /* 0x000000046a6a7c11 */ /* 0x000fe2000f8e10ff */
[----:B-1----:R-:W-:Y:S01]  /*e430*/  IMAD.IADD R6, R109, 0x1, R6 ;  /* 0x000000016d067824 */ /* 0x002fe200078e0206 */
[----:B0-----:R-:W-:Y:S01]  /*e440*/  LEA R4, R75, UR4, 0x2 ;  /* 0x000000044b047c11 */ /* 0x001fe2000f8e10ff */
[----:B--2---:R-:W-:Y:S01]  /*e450*/  IMAD.IADD R113, R110, 0x1, R113 ;  /* 0x000000016e717824 */ /* 0x004fe200078e0271 */
[----:B------:R-:W-:Y:S02]  /*e460*/  LEA R5, R108, UR4, 0x2 ;  /* 0x000000046c057c11 */ /* 0x000fe4000f8e10ff */
[----:B------:R-:W-:Y:S01]  /*e470*/  LEA R6, R6, UR4, 0x2 ;  /* 0x0000000406067c11 */ /* 0x000fe2000f8e10ff */
[----:B------:R-:W-:Y:S08]  /*e480*/  BAR.SYNC.DEFER_BLOCKING 0x0 ;  /* 0x0000000000007b1d */ /* 0x000ff00000010000 */
[----:B------:R-:W-:Y:S06]  /*e490*/  BAR.SYNC.DEFER_BLOCKING 0x0 ;  /* 0x0000000000007b1d */ /* 0x000fec0000010000 */
[----:B------:R0:W-:Y:S02]  /*e4a0*/  @!P5 STS.64 [R11+0x5c00], R22 ;  /* 0x005c00160b00d388 */ /* 0x0001e40000000a00 */
[----:B------:R-:W-:Y:S01]  /*e4b0*/  BAR.SYNC.DEFER_BLOCKING 0x0 ;  /* 0x0000000000007b1d */ /* 0x000fe20000010000 */
[----:B------:R-:W-:-:S04]  /*e4c0*/  ISETP.GT.U32.AND P5, PT, R33, R18, PT ;  /* 0x000000122100720c */ /* 0x000fc80003fa4070 */
[----:B------:R-:W-:Y:S02]  /*e4d0*/  ISETP.GT.AND.EX P5, PT, R8, RZ, PT, P5 ;  /* 0x000000ff0800720c */ /* 0x000fe40003fa4350 */
[----:B0-----:R-:W-:Y:S01]  /*e4e0*/  LEA R22, R77, UR4, 0x2 ;  /* 0x000000044d167c11 */ /* 0x001fe2000f8e10ff */
[----:B------:R0:W-:Y:S04]  /*e4f0*/  STS [R24], R61 ;  /* 0x0000003d18007388 */ /* 0x0001e80000000800 */
[----:B------:R1:W-:Y:S04]  /*e500*/  STS [R54], R59 ;  /* 0x0000003b36007388 */ /* 0x0003e80000000800 */
[----:B------:R2:W-:Y:S01]  /*e510*/  STS [R56], R57 ;  /* 0x0000003938007388 */ /* 0x0005e20000000800 */
[----:B0-----:R-:W-:-:S03]  /*e520*/  LEA R24, R85, UR4, 0x2 ;  /* 0x0000000455187c11 */ /* 0x001fc6000f8e10ff */
[----:B------:R0:W-:Y:S01]  /*e530*/  STS [R58], R55 ;  /* 0x000000373a007388 */ /* 0x0001e20000000800 */
[----:B-1----:R-:W-:-:S03]  /*e540*/  LEA R54, R87, UR4, 0x2 ;  /* 0x0000000457367c11 */ /* 0x002fc6000f8e10ff */
[----:B------:R1:W-:Y:S01]  /*e550*/  STS [R4], R53 ;  /* 0x0000003504007388 */ /* 0x0003e20000000800 */
[----:B--2---:R-:W-:-:S03]  /*e560*/  LEA R56, R89, UR4, 0x2 ;  /* 0x0000000459387c11 */ /* 0x004fc6000f8e10ff */
[----:B------:R2:W-:Y:S01]  /*e570*/  STS [R22], R51 ;  /* 0x0000003316007388 */ /* 0x0005e20000000800 */
[----:B0-----:R-:W-:-:S03]  /*e580*/  LEA R58, R91, UR4, 0x2 ;  /* 0x000000045b3a7c11 */ /* 0x001fc6000f8e10ff */
[----:B------:R0:W-:Y:S01]  /*e590*/  STS [R60], R49 ;  /* 0x000000313c007388 */ /* 0x0001e20000000800 */
[----:B-1----:R-:W-:-:S03]  /*e5a0*/  LEA R4, R93, UR4, 0x2 ;  /* 0x000000045d047c11 */ /* 0x002fc6000f8e10ff */
[----:B------:R1:W-:Y:S01]  /*e5b0*/  STS [R62], R47 ;  /* 0x0000002f3e007388 */ /* 0x0003e20000000800 */
[----:B--2---:R-:W-:-:S03]  /*e5c0*/  LEA R22, R95, UR4, 0x2 ;  /* 0x000000045f167c11 */ /* 0x004fc6000f8e10ff */
[----:B------:R-:W-:Y:S01]  /*e5d0*/  STS [R64], R45 ;  /* 0x0000002d40007388 */ /* 0x000fe20000000800 */
[----:B0-----:R-:W-:-:S03]  /*e5e0*/  LEA R60, R97, UR4, 0x2 ;  /* 0x00000004613c7c11 */ /* 0x001fc6000f8e10ff */
[----:B------:R-:W-:Y:S01]  /*e5f0*/  STS [R24], R43 ;  /* 0x0000002b18007388 */ /* 0x000fe20000000800 */
[----:B-1----:R-:W-:-:S03]  /*e600*/  LEA R62, R7, UR4, 0x2 ;  /* 0x00000004073e7c11 */ /* 0x002fc6000f8e10ff */
[----:B------:R-:W-:Y:S04]  /*e610*/  STS [R54], R41 ;  /* 0x0000002936007388 */ /* 0x000fe80000000800 */
[----:B------:R-:W-:Y:S04]  /*e620*/  STS [R56], R39 ;  /* 0x0000002738007388 */ /* 0x000fe80000000800 */
[----:B------:R-:W-:Y:S04]  /*e630*/  STS [R58], R37 ;  /* 0x000000253a007388 */ /* 0x000fe80000000800 */
[----:B------:R0:W-:Y:S04]  /*e640*/  STS [R4], R35 ;  /* 0x0000002304007388 */ /* 0x0001e80000000800 */
[----:B------:R1:W-:Y:S04]  /*e650*/  STS [R22], R31 ;  /* 0x0000001f16007388 */ /* 0x0003e80000000800 */
        /* <DEDUP_REMOVED lines=11> */
[----:B------:R-:W1:Y:S02]  /*e710*/  LDS R7, [R9] ;  /* 0x0000000009077984 */ /* 0x000e640000000800 */
[----:B-1----:R-:W-:-:S04]  /*e720*/  LOP3.LUT R4, R7, UR7, RZ, 0xc0, !PT ;  /* 0x0000000707047c12 */ /* 0x002fc8000f8ec0ff */
[----:B------:R-:W-:-:S05]  /*e730*/  LEA R6, R4, UR4, 0x3 ;  /* 0x0000000404067c11 */ /* 0x000fca000f8e18ff */
[----:B------:R-:W0:Y:S02]  /*e740*/  LDS.64 R4, [R6+0x5c00] ;  /* 0x005c000006047984 */ /* 0x000e240000000a00 */
[----:B0-----:R-:W-:-:S05]  /*e750*/  IADD3 R11, P5, PT, R4, R18, RZ ;  /* 0x00000012040b7210 */ /* 0x001fca0007fbe0ff */
[----:B------:R-:W-:Y:S01]  /*e760*/  IMAD.X R16, RZ, RZ, R5, P5 ;  /* 0x000000ffff107224 */ /* 0x000fe200028e0605 */
[----:B------:R-:W-:-:S04]  /*e770*/  LEA R4, P5, R11, R14, 0x2 ;  /* 0x0000000e0b047211 */ /* 0x000fc800078a10ff */
[----:B------:R-:W-:-:S05]  /*e780*/  LEA.HI.X R5, R11, R15, R16, 0x2, P5 ;  /* 0x0000000f0b057211 */ /* 0x000fca00028f1410 */
[----:B------:R0:W-:Y:S04]  /*e790*/  STG.E desc[UR8][R4.64], R7 ;  /* 0x0000000704007986 */ /* 0x0001e8000c101908 */
.L_x_295:
[----:B------:R-:W-:Y:S05]  /*e7a0*/  BSYNC.RECONVERGENT B1 ;  /* 0x0000000000017941 */ /* 0x000fea0003800200 */
.L_x_294:
[----:B------:R-:W-:Y:S01]  /*e7b0*/  BSSY.RECONVERGENT B1, `(.L_x_296) ;  /* 0x000000c000017945 */ /* 0x000fe20003800200 */
[----:B------:R-:W-:-:S03]  /*e7c0*/  ISETP.GT.U32.AND P5, PT, R33, R52, PT ;  /* 0x000000342100720c */ /* 0x000fc60003fa4070 */
[----:B------:R-:W-:Y:S10]  /*e7d0*/  @!P6 BRA `(.L_x_297) ;  /* 0x000000000024e947 */ /* 0x000ff40003800000 */
[----:B0-----:R-:W1:Y:S02]  /*e7e0*/  LDS R7, [R9+0x400] ;  /* 0x0004000009077984 */ /* 0x001e640000000800 */
        /* <DEDUP_REMOVED lines=8> */
.L_x_297:
[----:B------:R-:W-:Y:S05]  /*e870*/  BSYNC.RECONVERGENT B1 ;  /* 0x0000000000017941 */ /* 0x000fea0003800200 */
.L_x_296:
[C---:B------:R-:W-:Y:S01]  /*e880*/  ISETP.GT.AND.EX P0, PT, R8.reuse, RZ, PT, P0 ;  /* 0x000000ff0800720c */ /* 0x040fe20003f04300 */
[----:B------:R-:W-:Y:S01]  /*e890*/  BSSY.RECONVERGENT B1, `(.L_x_298) ;  /* 0x000000d000017945 */ /* 0x000fe20003800200 */
[----:B------:R-:W-:Y:S02]  /*e8a0*/  ISETP.GT.U32.AND P6, PT, R33, R50, PT ;  /* 0x000000322100720c */ /* 0x000fe40003fc4070 */
[----:B------:R-:W-:-:S09]  /*e8b0*/  ISETP.GT.AND.EX P1, PT, R8, RZ, PT, P1 ;  /* 0x000000ff0800720c */ /* 0x000fd20003f24310 */
[----:B------:R-:W-:Y:S05]  /*e8c0*/  @!P0 BRA `(.L_x_299) ;  /* 0x0000000000248947 */ /* 0x000fea0003800000 */
[----:B0-2---:R-:W1:Y:S02]  /*e8d0*/  LDS R7, [R9+0x800] ;  /* 0x0008000009077984 */ /* 0x005e640000000800 */
        /* <DEDUP_REMOVED lines=8> */
.L_x_299:
[----:B------:R-:W-:Y:S05]  /*e960*/  BSYNC.RECONVERGENT B1 ;  /* 0x0000000000017941 */ /* 0x000fea0003800200 */
.L_x_298:
[----:B------:R-:W-:Y:S01]  /*e970*/  BSSY.RECONVERGENT B1, `(.L_x_300) ;  /* 0x000000c000017945 */ /* 0x000fe20003800200 */
[----:B------:R-:W-:-:S03]  /*e980*/  ISETP.GT.U32.AND P0, PT, R33, R48, PT ;  /* 0x000000302100720c */ /* 0x000fc60003f04070 */
[----:B------:R-:W-:Y:S10]  /*e990*/  @!P1 BRA `(.L_x_301) ;  /* 0x0000000000249947 */ /* 0x000ff40003800000 */
[----:B0-23--:R-:W1:Y:S02]  /*e9a0*/  LDS R7, [R9+0xc00] ;  /* 0x000c000009077984 */ /* 0x00de640000000800 */
        /* <DEDUP_REMOVED lines=8> */
.L_x_301:
[----:B------:R-:W-:Y:S05]  /*ea30*/  BSYNC.RECONVERGENT B1 ;  /* 0x0000000000017941 */ /* 0x000fea0003800200 */
.L_x_300:
[C---:B------:R-:W-:Y:S01]  /*ea40*/  ISETP.GT.AND.EX P2, PT, R8.reuse, RZ, PT, P2 ;  /* 0x000000ff0800720c */ /* 0x040fe20003f44320 */
[----:B------:R-:W-:Y:S01]  /*ea50*/  BSSY.RECONVERGENT B1, `(.L_x_302) ;  /* 0x000000d000017945 */ /* 0x000fe20003800200 */
[----:B------:R-:W-:Y:S02]  /*ea60*/  ISETP.GT.U32.AND P1, PT, R33, R46, PT ;  /* 0x0000002e2100720c */ /* 0x000fe40003f24070 */
[----:B------:R-:W-:-:S09]  /*ea70*/  ISETP.GT.AND.EX P3, PT, R8, RZ, PT, P3 ;  /* 0x000000ff0800720c */ /* 0x000fd20003f64330 */
[----:B------:R-:W-:Y:S05]  /*ea80*/  @!P2 BRA `(.L_x_303) ;  /* 0x000000000024a947 */ /* 0x000fea0003800000 */
[----:B0-234-:R-:W1:Y:S02]  /*ea90*/  LDS R7, [R9+0x1000] ;  /* 0x0010000009077984 */ /* 0x01de640000000800 */
        /* <DEDUP_REMOVED lines=8> */
.L_x_303:
[----:B------:R-:W-:Y:S05]  /*eb20*/  BSYNC.RECONVERGENT B1 ;  /* 0x0000000000017941 */ /* 0x000fea0003800200 */
.L_x_302:
[----:B------:R-:W-:Y:S01]  /*eb30*/  BSSY.RECONVERGENT B1, `(.L_x_304) ;  /* 0x000000c000017945 */ /* 0x000fe20003800200 */
[----:B------:R-:W-:-:S03]  /*eb40*/  ISETP.GT.U32.AND P2, PT, R33, R44, PT ;  /* 0x0000002c2100720c */ /* 0x000fc60003f44070 */
[----:B------:R-:W-:Y:S10]  /*eb50*/  @!P3 BRA `(.L_x_305) ;  /* 0x000000000024b947 */ /* 0x000ff40003800000 */
        /* <DEDUP_REMOVED lines=9> */
.L_x_305:
[----:B------:R-:W-:Y:S05]  /*ebf0*/  BSYNC.RECONVERGENT B1 ;  /* 0x0000000000017941 */ /* 0x000fea0003800200 */
.L_x_304:
        /* <DEDUP_REMOVED lines=14> */
.L_x_307:
[----:B------:R-:W-:Y:S05]  /*ece0*/  BSYNC.RECONVERGENT B1 ;  /* 0x0000000000017941 */ /* 0x000fea0003800200 */
.L_x_306:
        /* <DEDUP_REMOVED lines=12> */
.L_x_309:
[----:B------:R-:W-:Y:S05]  /*edb0*/  BSYNC.RECONVERGENT B1 ;  /* 0x0000000000017941 */ /* 0x000fea0003800200 */
.L_x_308:
        /* <DEDUP_REMOVED lines=14> */
.L_x_311:
[----:B------:R-:W-:Y:S05]  /*eea0*/  BSYNC.RECONVERGENT B1 ;  /* 0x0000000000017941 */ /* 0x000fea0003800200 */
.L_x_310:
        /* <DEDUP_REMOVED lines=12> */
.L_x_313:
[----:B------:R-:W-:Y:S05]  /*ef70*/  BSYNC.RECONVERGENT B1 ;  /* 0x0000000000017941 */ /* 0x000fea0003800200 */
.L_x_312:
        /* <DEDUP_REMOVED lines=14> */
.L_x_315:
[----:B------:R-:W-:Y:S05]  /*f060*/  BSYNC.RECONVERGENT B1 ;  /* 0x0000000000017941 */ /* 0x000fea0003800200 */
.L_x_314:
        /* <DEDUP_REMOVED lines=12> */
.L_x_317:
[----:B------:R-:W-:Y:S05]  /*f130*/  BSYNC.RECONVERGENT B1 ;  /* 0x0000000000017941 */ /* 0x000fea0003800200 */
.L_x_316:
        /* <DEDUP_REMOVED lines=14> */
.L_x_319:
[----:B------:R-:W-:Y:S05]  /*f220*/  BSYNC.RECONVERGENT B1 ;  /* 0x0000000000017941 */ /* 0x000fea0003800200 */
.L_x_318:
        /* <DEDUP_REMOVED lines=12> */
.L_x_321:
[----:B------:R-:W-:Y:S05]  /*f2f0*/  BSYNC.RECONVERGENT B1 ;  /* 0x0000000000017941 */ /* 0x000fea0003800200 */
.L_x_320:
        /* <DEDUP_REMOVED lines=14> */
.L_x_323:
[----:B------:R-:W-:Y:S05]  /*f3e0*/  BSYNC.RECONVERGENT B1 ;  /* 0x0000000000017941 */ /* 0x000fea0003800200 */
.L_x_322:
        /* <DEDUP_REMOVED lines=12> */
.L_x_325:
[----:B------:R-:W-:Y:S05]  /*f4b0*/  BSYNC.RECONVERGENT B1 ;  /* 0x0000000000017941 */ /* 0x000fea0003800200 */
.L_x_324:
        /* <DEDUP_REMOVED lines=19> */
.L_x_327:
[----:B------:R-:W-:Y:S05]  /*f5f0*/  BSYNC.RECONVERGENT B1 ;  /* 0x0000000000017941 */ /* 0x000fea0003800200 */
.L_x_326:
[----:B------:R-:W-:Y:S04]  /*f600*/  BSSY.RECONVERGENT B1, `(.L_x_328) ;  /* 0x000000b000017945 */ /* 0x000fe80003800200 */
        /* <DEDUP_REMOVED lines=10> */
.L_x_329:
[----:B------:R-:W-:Y:S05]  /*f6b0*/  BSYNC.RECONVERGENT B1 ;  /* 0x0000000000017941 */ /* 0x000fea0003800200 */
.L_x_328:
        /* <DEDUP_REMOVED lines=11> */
.L_x_331:
[----:B------:R-:W-:Y:S05]  /*f770*/  BSYNC.RECONVERGENT B1 ;  /* 0x0000000000017941 */ /* 0x000fea0003800200 */
.L_x_330:
        /* <DEDUP_REMOVED lines=11> */
.L_x_333:
[----:B------:R-:W-:Y:S05]  /*f830*/  BSYNC.RECONVERGENT B1 ;  /* 0x0000000000017941 */ /* 0x000fea0003800200 */
.L_x_332:
        /* <DEDUP_REMOVED lines=11> */
.L_x_335:
[----:B------:R-:W-:Y:S05]  /*f8f0*/  BSYNC.RECONVERGENT B1 ;  /* 0x0000000000017941 */ /* 0x000fea0003800200 */
.L_x_334:
        /* <DEDUP_REMOVED lines=11> */
.L_x_337:
[----:B------:R-:W-:Y:S05]  /*f9b0*/  BSYNC.RECONVERGENT B1 ;  /* 0x0000000000017941 */ /* 0x000fea0003800200 */
.L_x_336:
[----:B------:R-:W-:Y:S05]  /*f9c0*/  @!P6 BRA `(.L_x_291) ;  /* 0x0000000c00ace947 */ /* 0x000fea0003800000 */
[----:B------:R-:W0:Y:S02]  /*f9d0*/  LDS R9, [R9+0x5800] ;  /* 0x0058000009097984 */ /* 0x000e240000000800 */
[----:B01234-:R-:W-:-:S04]  /*f9e0*/  LOP3.LUT R4, R9, UR7, RZ, 0xc0, !PT ;  /* 0x0000000709047c12 */ /* 0x01ffc8000f8ec0ff */
[----:B------:R-:W-:-:S05]  /*f9f0*/  LEA R6, R4, UR4, 0x3 ;  /* 0x0000000404067c11 */ /* 0x000fca000f8e18ff */
[----:B------:R-:W0:Y:S02]  /*fa00*/  LDS.64 R4, [R6+0x5c00] ;  /* 0x005c000006047984 */ /* 0x000e240000000a00 */
[----:B0-----:R-:W-:-:S05]  /*fa10*/  IADD3 R18, P0, PT, R4, R18, RZ ;  /* 0x0000001204127210 */ /* 0x001fca0007f1e0ff */
[----:B------:R-:W-:Y:S01]  /*fa20*/  IMAD.X R5, RZ, RZ, R5, P0 ;  /* 0x000000ffff057224 */ /* 0x000fe200000e0605 */
[----:B------:R-:W-:-:S04]  /*fa30*/  LEA R4, P0, R18, R14, 0x2 ;  /* 0x0000000e12047211 */ /* 0x000fc800078010ff */
[----:B------:R-:W-:-:S05]  /*fa40*/  LEA.HI.X R5, R18, R15, R5, 0x2, P0 ;  /* 0x0000000f12057211 */ /* 0x000fca00000f1405 */
[----:B------:R0:W-:Y:S01]  /*fa50*/  STG.E desc[UR8][R4.64+0x5800], R9 ;  /* 0x0058000904007986 */ /* 0x0001e2000c101908 */
[----:B------:R-:W-:Y:S05]  /*fa60*/  BRA `(.L_x_291) ;  /* 0x0000000c00847947 */ /* 0x000fea0003800000 */
.L_x_289:
[C---:B------:R-:W-:Y:S01]  /*fa70*/  VIADD R16, R18.reuse, 0x100 ;  /* 0x0000010012107836 */ /* 0x040fe20000000000 */
[C---:B--2---:R-:W-:Y:S01]  /*fa80*/  LOP3.LUT R26, R18.reuse, 0x400, RZ, 0xfc, !PT ;  /* 0x00000400121a7812 */ /* 0x044fe200078efcff */
[C---:B------:R-:W-:Y:S01]  /*fa90*/  VIADD R22, R18.reuse, 0x200 ;  /* 0x0000020012167836 */ /* 0x040fe20000000000 */
[C---:B------:R-:W-:Y:S01]  /*faa0*/  LOP3.LUT R34, R18.reuse, 0x800, RZ, 0xfc, !PT ;  /* 0x0000080012227812 */ /* 0x040fe200078efcff */
[C---:B------:R-:W-:Y:S01]  /*fab0*/  VIADD R24, R18.reuse, 0x300 ;  /* 0x0000030012187836 */ /* 0x040fe20000000000 */
[C---:B------:R-:W-:Y:S01]  /*fac0*/  LOP3.LUT R42, R18.reuse, 0xc00, RZ, 0xfc, !PT ;  /* 0x00000c00122a7812 */ /* 0x040fe200078efcff */
[C---:B------:R-:W-:Y:S01]  /*fad0*/  VIADD R28, R18.reuse, 0x500 ;  /* 0x00000500121c7836 */ /* 0x040fe20000000000 */
[C---:B------:R-:W-:Y:S01]  /*fae0*/  LOP3.LUT R50, R18.reuse, 0x1000, RZ, 0xfc, !PT ;  /* 0x0000100012327812 */ /* 0x040fe200078efcff */
[C---:B------:R-:W-:Y:S01]  /*faf0*/  VIADD R30, R18.reuse, 0x600 ;  /* 0x00000600121e7836 */ /* 0x040fe20000000000 */
[C---:B------:R-:W-:Y:S01]  /*fb00*/  LOP3.LUT R58, R18.reuse, 0x1400, RZ, 0xfc, !PT ;  /* 0x00001400123a7812 */ /* 0x040fe200078efcff */
[----:B------:R-:W-:-:S02]  /*fb10*/  VIADD R32, R18, 0x700 ;  /* 0x0000070012207836 */ /* 0x000fc40000000000 */
[C---:B------:R-:W-:Y:S02]  /*fb20*/  VIADD R36, R18.reuse, 0x900 ;  /* 0x0000090012247836 */ /* 0x040fe40000000000 */
[C---:B------:R-:W-:Y:S02]  /*fb30*/  VIADD R38, R18.reuse, 0xa00 ;  /* 0x00000a0012267836 */ /* 0x040fe40000000000 */
[C---:B------:R-:W-:Y:S02]  /*fb40*/  VIADD R40, R18.reuse, 0xb00 ;  /* 0x00000b0012287836 */ /* 0x040fe40000000000 */
[C---:B------:R-:W-:Y:S02]  /*fb50*/  VIADD R44, R18.reuse, 0xd00 ;  /* 0x00000d00122c7836 */ /* 0x040fe40000000000 */
[C---:B------:R-:W-:Y:S02]  /*fb60*/  VIADD R46, R18.reuse, 0xe00 ;  /* 0x00000e00122e7836 */ /* 0x040fe40000000000 */
[----:B------:R-:W-:-:S02]  /*fb70*/  VIADD R48, R18, 0xf00 ;  /* 0x00000f0012307836 */ /* 0x000fc40000000000 */
[C---:B------:R-:W-:Y:S02]  /*fb80*/  VIADD R52, R18.reuse, 0x1100 ;  /* 0x0000110012347836 */ /* 0x040fe40000000000 */
[C---:B------:R-:W-:Y:S02]  /*fb90*/  VIADD R54, R18.reuse, 0x1200 ;  /* 0x0000120012367836 */ /* 0x040fe40000000000 */
[C---:B------:R-:W-:Y:S02]  /*fba0*/  VIADD R56, R18.reuse, 0x1300 ;  /* 0x0000130012387836 */ /* 0x040fe40000000000 */
[C---:B------:R-:W-:Y:S02]  /*fbb0*/  VIADD R60, R18.reuse, 0x1500 ;  /* 0x00001500123c7836 */ /* 0x040fe40000000000 */
[----:B------:R-:W-:Y:S02]  /*fbc0*/  VIADD R62, R18, 0x1600 ;  /* 0x00001600123e7836 */ /* 0x000fe40000000000 */
[----:B------:R-:W-:-:S02]  /*fbd0*/  IMAD.MOV.U32 R10, RZ, RZ, RZ ;  /* 0x000000ffff0a7224 */ /* 0x000fc400078e00ff */
[----:B------:R-:W-:-:S07]  /*fbe0*/  IMAD.MOV.U32 R61, RZ, RZ, RZ ;  /* 0x000000ffff3d7224 */ /* 0x000fce00078e00ff */
.L_x_338:
[----:B------:R-:W-:-:S05]  /*fbf0*/  IADD3 R8, P0, PT, R18, R10, RZ ;  /* 0x0000000a12087210 */ /* 0x000fca0007f1e0ff */
[----:B------:R-:W-:Y:S02]  /*fc00*/  IMAD.X R5, RZ, RZ, R61, P0 ;  /* 0x000000ffff057224 */ /* 0x000fe400000e063d */
[----:B--23--:R-:W-:-:S03]  /*fc10*/  IMAD.SHL.U32 R7, R8, 0x4, RZ ;  /* 0x0000000408077824 */ /* 0x00cfc600078e00ff */
[----:B------:R-:W-:Y:S02]  /*fc20*/  SHF.L.U64.HI R8, R8, 0x2, R5 ;  /* 0x0000000208087819 */ /* 0x000fe40000010205 */
[----:B------:R-:W-:-:S05]  /*fc30*/  IADD3 R4, P0, PT, R7, R20, RZ ;  /* 0x0000001407047210 */ /* 0x000fca0007f1e0ff */
[----:B------:R-:W-:-:S05]  /*fc40*/  IMAD.X R5, R8, 0x1, R19, P0 ;  /* 0x0000000108057824 */ /* 0x000fca00000e0613 */
[----:B01----:R-:W2:Y:S04]  /*fc50*/  LDG.E R9, desc[UR8][R4.64] ;  /* 0x0000000804097981 */ /* 0x003ea8000c1e1900 */
        /* <DEDUP_REMOVED lines=23> */
[----:B------:R-:W-:Y:S01]  /*fdd0*/  BAR.SYNC.DEFER_BLOCKING 0x0 ;  /* 0x0000000000007b1d */ /* 0x000fe20000010000 */
[----:B------:R-:W-:-:S05]  /*fde0*/  IADD3 R6, P0, PT, R7, R14, RZ ;  /* 0x0000000e07067210 */ /* 0x000fca0007f1e0ff */
[----:B------:R-:W-:Y:S01]  /*fdf0*/  IMAD.X R7, R8, 0x1, R15, P0 ;  /* 0x0000000108077824 */ /* 0x000fe200000e060f */
[----:B------:R-:W-:-:S04]  /*fe00*/  IADD3 R10, P0, PT, R10, 0x1700, RZ ;  /* 0x000017000a0a7810 */ /* 0x000fc80007f1e0ff */
[----:B------:R-:W-:Y:S01]  /*fe10*/  IADD3 R63, P1, PT, -R10, R3, RZ ;  /* 0x000000030a3f7210 */ /* 0x000fe20007f3e1ff */
[----:B------:R-:W-:-:S03]  /*fe20*/  IMAD.X R61, RZ, RZ, R61, P0 ;  /* 0x000000ffff3d7224 */ /* 0x000fc600000e063d */
[----:B------:R-:W-:Y:S01]  /*fe30*/  ISETP.GT.U32.AND P0, PT, R63, 0x16ff, PT ;  /* 0x000016ff3f00780c */ /* 0x000fe20003f04070 */
[----:B------:R-:W-:-:S05]  /*fe40*/  IMAD.X R8, R0, 0x1, ~R61, P1 ;  /* 0x0000000100087824 */ /* 0x000fca00008e0e3d */
[----:B------:R-:W-:Y:S01]  /*fe50*/  ISETP.GT.AND.EX P0, PT, R8, RZ, PT, P0 ;  /* 0x000000ff0800720c */ /* 0x000fe20003f04300 */
[----:B--2---:R2:W-:Y:S04]  /*fe60*/  STG.E desc[UR8][R6.64], R9 ;  /* 0x0000000906007986 */ /* 0x0045e8000c101908 */
[----:B---3--:R2:W-:Y:S04]  /*fe70*/  STG.E desc[UR8][R6.64+0x400], R11 ;  /* 0x0004000b06007986 */ /* 0x0085e8000c101908 */
[----:B----4-:R2:W-:Y:S04]  /*fe80*/  STG.E desc[UR8][R6.64+0x800], R17 ;  /* 0x0008001106007986 */ /* 0x0105e8000c101908 */
[----:B-----5:R2:W-:Y:S04]  /*fe90*/  STG.E desc[UR8][R6.64+0xc00], R21 ;  /* 0x000c001506007986 */ /* 0x0205e8000c101908 */
        /* <DEDUP_REMOVED lines=20> */
[----:B------:R-:W-:-:S04]  /*ffe0*/  ISETP.GT.U32.AND P0, PT, R3, R10, PT ;  /* 0x0000000a0300720c */ /* 0x000fc80003f04070 */
[----:B------:R-:W-:-:S13]  /*fff0*/  ISETP.GT.AND.EX P0, PT, R0, R61, PT, P0 ;  /* 0x0000003d0000720c */ /* 0x000fda0003f04300 */
[----:B------:R-:W-:Y:S05]  /*10000*/  @!P0 BRA `(.L_x_291) ;  /* 0x00000008001c8947 */ /* 0x000fea0003800000 */
[-C--:B------:R-:W-:Y:S02]  /*10010*/  ISETP.GE.AND P6, PT, R18, R63.reuse, PT ;  /* 0x0000003f1200720c */ /* 0x080fe40003fc6270 */
[-C--:B------:R-:W-:Y:S02]  /*10020*/  ISETP.GE.AND P5, PT, R16, R63.reuse, PT ;  /* 0x0000003f1000720c */ /* 0x080fe40003fa6270 */
[-C--:B------:R-:W-:Y:S02]  /*10030*/  ISETP.GE.AND P4, PT, R22, R63.reuse, PT ;  /* 0x0000003f1600720c */ /* 0x080fe40003f86270 */
[-C--:B------:R-:W-:Y:S02]  /*10040*/  ISETP.GE.AND P3, PT, R24, R63.reuse, PT ;  /* 0x0000003f1800720c */ /* 0x080fe40003f66270 */
[-C--:B------:R-:W-:Y:S02]  /*10050*/  ISETP.GE.AND P2, PT, R26, R63.reuse, PT ;  /* 0x0000003f1a00720c */ /* 0x080fe40003f46270 */
[----:B------:R-:W-:-:S02]  /*10060*/  ISETP.GE.AND P1, PT, R28, R63, PT ;  /* 0x0000003f1c00720c */ /* 0x000fc40003f26270 */
[----:B------:R-:W-:Y:S01]  /*10070*/  ISETP.GE.AND P0, PT, R30, R63, PT ;  /* 0x0000003f1e00720c */ /* 0x000fe20003f06270 */
[----:B--2---:R-:W2:Y:S01]  /*10080*/  @!P6 LDG.E R9, desc[UR8][R4.64+0x5c00] ;  /* 0x005c00080409e981 */ /* 0x004ea2000c1e1900 */
[----:B------:R-:W-:Y:S02]  /*10090*/  P2R R59, PR, RZ, 0x40 ;  /* 0x00000040ff3b7803 */ /* 0x000fe40000000000 */
[----:B------:R-:W-:Y:S01]  /*100a0*/  P2R R8, PR, RZ, 0x20 ;  /* 0x00000020ff087803 */ /* 0x000fe20000000000 */
[----:B------:R-:W3:Y:S01]  /*100b0*/  @!P5 LDG.E R11, desc[UR8][R4.64+0x6000] ;  /* 0x00600008040bd981 */ /* 0x000ee2000c1e1900 */
[----:B------:R-:W-:Y:S02]  /*100c0*/  P2R R10, PR, RZ, 0x10 ;  /* 0x00000010ff0a7803 */ /* 0x000fe40000000000 */
[----:B------:R-:W-:Y:S01]  /*100d0*/  P2R R16, PR, RZ, 0x8 ;  /* 0x00000008ff107803 */ /* 0x000fe20000000000 */
[----:B------:R-:W4:Y:S04]  /*100e0*/  @!P4 LDG.E R17, desc[UR8][R4.64+0x6400] ;  /* 0x006400080411c981 */ /* 0x000f28000c1e1900 */
[----:B------:R-:W5:Y:S04]  /*100f0*/  @!P3 LDG.E R19, desc[UR8][R4.64+0x6800] ;  /* 0x006800080413b981 */ /* 0x000f68000c1e1900 */
[----:B------:R-:W5:Y:S01]  /*10100*/  @!P2 LDG.E R21, desc[UR8][R4.64+0x6c00] ;  /* 0x006c00080415a981 */ /* 0x000f62000c1e1900 */
[----:B------:R-:W-:-:S03]  /*10110*/  P2R R22, PR, RZ, 0x1 ;  /* 0x00000001ff167803 */ /* 0x000fc60000000000 */
[----:B------:R-:W5:Y:S04]  /*10120*/  @!P1 LDG.E R23, desc[UR8][R4.64+0x7000] ;  /* 0x0070000804179981 */ /* 0x000f68000c1e1900 */
[----:B------:R-:W5:Y:S01]  /*10130*/  @!P0 LDG.E R25, desc[UR8][R4.64+0x7400] ;  /* 0x0074000804198981 */ /* 0x000f62000c1e1900 */
[----:B------:R-:W-:-:S04]  /*10140*/  ISETP.GE.AND P0, PT, R32, R63, PT ;  /* 0x0000003f2000720c */ /* 0x000fc80003f06270 */
[----:B------:R-:W-:-:S09]  /*10150*/  P2R R24, PR, RZ, 0x1 ;  /* 0x00000001ff187803 */ /* 0x000fd20000000000 */
        /* <DEDUP_REMOVED lines=25> */
[-C--:B------:R-:W-:Y:S02]  /*102f0*/  ISETP.GE.AND P0, PT, R50, R63.reuse, PT ;  /* 0x0000003f3200720c */ /* 0x080fe40003f06270 */
[----:B------:R-:W-:Y:S02]  /*10300*/  P2R R18, PR, RZ, 0x4 ;  /* 0x00000004ff127803 */ /* 0x000fe40000000000 */
[----:B------:R-:W-:Y:S02]  /*10310*/  P2R R20, PR, RZ, 0x2 ;  /* 0x00000002ff147803 */ /* 0x000fe40000000000 */
[----:B------:R-:W-:Y:S02]  /*10320*/  P2R R42, PR, RZ, 0x1 ;  /* 0x00000001ff2a7803 */ /* 0x000fe40000000000 */
[-C--:B------:R-:W-:Y:S02]  /*10330*/  ISETP.GE.AND P1, PT, R52, R63.reuse, PT ;  /* 0x0000003f3400720c */ /* 0x080fe40003f26270 */
[----:B------:R-:W-:-:S02]  /*10340*/  ISETP.GE.AND P2, PT, R54, R63, PT ;  /* 0x0000003f3600720c */ /* 0x000fc40003f46270 */
[-C--:B------:R-:W-:Y:S01]  /*10350*/  ISETP.GE.AND P3, PT, R56, R63.reuse, PT ;  /* 0x0000003f3800720c */ /* 0x080fe20003f66270 */
[----:B------:R-:W5:Y:S01]  /*10360*/  @!P0 LDG.E R45, desc[UR8][R4.64+0x9c00] ;  /* 0x009c0008042d8981 */ /* 0x000f62000c1e1900 */
[-C--:B------:R-:W-:Y:S02]  /*10370*/  ISETP.GE.AND P4, PT, R58, R63.reuse, PT ;  /* 0x0000003f3a00720c */ /* 0x080fe40003f86270 */
[-C--:B------:R-:W-:Y:S02]  /*10380*/  ISETP.GE.AND P5, PT, R60, R63.reuse, PT ;  /* 0x0000003f3c00720c */ /* 0x080fe40003fa6270 */
[----:B------:R-:W-:Y:S02]  /*10390*/  ISETP.GE.AND P6, PT, R62, R63, PT ;  /* 0x0000003f3e00720c */ /* 0x000fe40003fc6270 */
[----:B------:R-:W-:Y:S01]  /*103a0*/  ISETP.NE.AND P0, PT, R40, RZ, PT ;  /* 0x000000ff2800720c */ /* 0x000fe20003f05270 */
[----:B------:R-:W5:Y:S03]  /*103b0*/  @!P1 LDG.E R47, desc[UR8][R4.64+0xa000] ;  /* 0x00a00008042f9981 */ /* 0x000f66000c1e1900 */
[----:B------:R-:W-:Y:S01]  /*103c0*/  P2R R40, PR, RZ, 0x1 ;  /* 0x00000001ff287803 */ /* 0x000fe20000000000 */
[----:B------:R-:W5:Y:S01]  /*103d0*/  @!P2 LDG.E R49, desc[UR8][R4.64+0xa400] ;  /* 0x00a400080431a981 */ /* 0x000f62000c1e1900 */
[----:B------:R-:W-:-:S03]  /*103e0*/  ISETP.NE.AND P0, PT, R38, RZ, PT ;  /* 0x000000ff2600720c */ /* 0x000fc60003f05270 */
[----:B------:R-:W5:Y:S01]  /*103f0*/  @!P3 LDG.E R51, desc[UR8][R4.64+0xa800] ;  /* 0x00a800080433b981 */ /* 0x000f62000c1e1900 */
[----:B------:R-:W-:Y:S02]  /*10400*/  P2R R38, PR, RZ, 0x1 ;  /* 0x00000001ff267803 */ /* 0x000fe40000000000 */
[----:B------:R-:W-:Y:S01]  /*10410*/  ISETP.NE.AND P0, PT, R36, RZ, PT ;  /* 0x000000ff2400720c */ /* 0x000fe20003f05270 */
[----:B------:R-:W5:Y:S04]  /*10420*/  @!P4 LDG.E R53, desc[UR8][R4.64+0xac00] ;  /* 0x00ac00080435c981 */ /* 0x000f68000c1e1900 */
[----:B------:R-:W5:Y:S01]  /*10430*/  @!P5 LDG.E R55, desc[UR8][R4.64+0xb000] ;  /* 0x00b000080437d981 */ /* 0x000f62000c1e1900 */
[----:B------:R-:W-:-:S03]  /*10440*/  P2R R36, PR, RZ, 0x1 ;  /* 0x00000001ff247803 */ /* 0x000fc60000000000 */
[----:B------:R-:W5:Y:S01]  /*10450*/  @!P6 LDG.E R57, desc[UR8][R4.64+0xb400] ;  /* 0x00b400080439e981 */ /* 0x000f62000c1e1900 */
        /* <DEDUP_REMOVED lines=29> */
[----:B---3--:R0:W-:Y:S01]  /*10630*/  @!P0 STG.E desc[UR8][R6.64+0x6000], R11 ;  /* 0x0060000b06008986 */ /* 0x0081e2000c101908 */
[----:B------:R-:W-:-:S13]  /*10640*/  ISETP.NE.AND P0, PT, R10, RZ, PT ;  /* 0x000000ff0a00720c */ /* 0x000fda0003f05270 */
[----:B----4-:R0:W-:Y:S01]  /*10650*/  @!P0 STG.E desc[UR8][R6.64+0x6400], R17 ;  /* 0x0064001106008986 */ /* 0x0101e2000c101908 */
[----:B------:R-:W-:-:S13]  /*10660*/  ISETP.NE.AND P0, PT, R16, RZ, PT ;  /* 0x000000ff1000720c */ /* 0x000fda0003f05270 */
[----:B-----5:R0:W-:Y:S01]  /*10670*/  @!P0 STG.E desc[UR8][R6.64+0x6800], R19 ;  /* 0x0068001306008986 */ /* 0x0201e2000c101908 */
        /* <DEDUP_REMOVED lines=32> */
.L_x_291:
[----:B------:R-:W-:Y:S05]  /*10880*/  BSYNC B0 ;  /* 0x0000000000007941 */ /* 0x000fea0003800000 */
.L_x_288:
[----:B-1----:R-:W1:Y:S01]  /*10890*/  S2R R22, SR_TID.X ;  /* 0x0000000000167919 */ /* 0x002e620000002100 */
[----:B------:R-:W5:Y:S01]  /*108a0*/  S2UR UR6, SR_CgaCtaId ;  /* 0x00000000000679c3 */ /* 0x000f620000008800 */
[----:B------:R-:W-:Y:S01]  /*108b0*/  UMOV UR5, 0x400 ;  /* 0x0000040000057882 */ /* 0x000fe20000000000 */
[----:B0-2---:R-:W-:Y:S02]  /*108c0*/  IMAD.MOV.U32 R23, RZ, RZ, 0x6 ;  /* 0x00000006ff177424 */ /* 0x005fe400078e00ff */
[----:B---34-:R-:W-:Y:S02]  /*108d0*/  IMAD.MOV.U32 R5, RZ, RZ, R15 ;  /* 0x000000ffff057224 */ /* 0x018fe400078e000f */
[----:B------:R-:W-:Y:S02]  /*108e0*/  IMAD.MOV.U32 R24, RZ, RZ, R2 ;  /* 0x000000ffff187224 */ /* 0x000fe400078e0002 */
[----:B------:R-:W-:Y:S01]  /*108f0*/  IMAD.MOV.U32 R25, RZ, RZ, R12 ;  /* 0x000000ffff197224 */ /* 0x000fe200078e000c */
[----:B-----5:R-:W-:Y:S01]  /*10900*/  ULEA UR5, UR6, UR5, 0x18 ;  /* 0x0000000506057291 */ /* 0x020fe2000f8ec0ff */
[----:B-1----:R-:W-:-:S05]  /*10910*/  IMAD.SHL.U32 R4, R22, 0x20, RZ ;  /* 0x0000002016047824 */ /* 0x002fca00078e00ff */
[----:B------:R-:W-:Y:S02]  /*10920*/  LEA R27, R22, UR5, 0x2 ;  /* 0x00000005161b7c11 */ /* 0x000fe4000f8e10ff */
[----:B------:R-:W-:Y:S01]  /*10930*/  LOP3.LUT R6, R4, 0x7c00, RZ, 0xc0, !PT ;  /* 0x00007c0004067812 */ /* 0x000fe200078ec0ff */
[----:B------:R-:W-:-:S04]  /*10940*/  IMAD.MOV.U32 R4, RZ, RZ, R14 ;  /* 0x000000ffff047224 */ /* 0x000fc800078e000e */
[----:B------:R-:W-:-:S04]  /*10950*/  VIADD R6, R6, UR5 ;  /* 0x0000000506067c36 */ /* 0x000fc80008000000 */
[----:B------:R-:W-:-:S07]  /*10960*/  IMAD R26, R13, 0x4, R6 ;  /* 0x000000040d1a7824 */ /* 0x000fce00078e0206 */
.L_x_413:
        /* <DEDUP_REMOVED lines=18> */
[----:B------:R-:W-:Y:S01]  /*10a90*/  CS2R R8, SRZ ;  /* 0x0000000000087805 */ /* 0x000fe2000001ff00 */
[----:B------:R-:W-:Y:S01]  /*10aa0*/  IMAD.MOV.U32 R60, RZ, RZ, RZ ;  /* 0x000000ffff3c7224 */ /* 0x000fe200078e00ff */
[----:B------:R-:W-:Y:S01]  /*10ab0*/  CS2R R6, SRZ ;  /* 0x0000000000067805 */ /* 0x000fe2000001ff00 */
[----:B------:R-:W-:-:S02]  /*10ac0*/  IMAD.MOV.U32 R58, RZ, RZ, RZ ;  /* 0x000000ffff3a7224 */ /* 0x000fc400078e00ff */
[----:B------:R-:W-:Y:S01]  /*10ad0*/  IMAD.MOV.U32 R24, RZ, RZ, R4 ;  /* 0x000000ffff187224 */ /* 0x000fe200078e0004 */
[----:B------:R0:W-:Y:S01]  /*10ae0*/  STS [R27], RZ ;  /* 0x000000ff1b007388 */ /* 0x0001e20000000800 */
[----:B------:R-:W-:Y:S02]  /*10af0*/  IMAD.MOV.U32 R25, RZ, RZ, R5 ;  /* 0x000000ffff197224 */ /* 0x000fe400078e0005 */
[----:B------:R-:W-:Y:S01]  /*10b00*/  IMAD.MOV.U32 R2, RZ, RZ, R14 ;  /* 0x000000ffff027224 */ /* 0x000fe200078e000e */
[----:B------:R0:W-:Y:S01]  /*10b10*/  STS [R27+0x400], RZ ;  /* 0x000400ff1b007388 */ /* 0x0001e20000000800 */
[----:B------:R-:W-:-:S03]  /*10b20*/  IMAD.MOV.U32 R12, RZ, RZ, R15 ;  /* 0x000000ffff0c7224 */ /* 0x000fc600078e000f */
        /* <DEDUP_REMOVED lines=14> */
[----:B-----5:R-:W-:Y:S05]  /*10c10*/  @!P0 BRA `(.L_x_339) ;  /* 0x0000001c00a88947 */ /* 0x020fea0003800000 */
[----:B------:R-:W-:Y:S02]  /*10c20*/  IMAD.MOV.U32 R70, RZ, RZ, RZ ;  /* 0x000000ffff467224 */ /* 0x000fe400078e00ff */
[----:B------:R-:W-:-:S07]  /*10c30*/  IMAD.MOV.U32 R69, RZ, RZ, RZ ;  /* 0x000000ffff457224 */ /* 0x000fce00078e00ff */
.L_x_345:
        /* <DEDUP_REMOVED lines=9> */
.L_x_340:
        /* <DEDUP_REMOVED lines=300> */
[C---:B-----5:R-:W-:Y:S02]  /*11f90*/  PRMT R5, R76.reuse, 0x7771, RZ ;  /* 0x000077714c057816 */ /* 0x060fe400000000ff */
[----:B0-----:R-:W-:Y:S02]  /*11fa0*/  PRMT R64, R77, 0x7771, RZ ;  /* 0x000077714d407816 */ /* 0x001fe400000000ff */
[----:B------:R-:W-:Y:S02]  /*11fb0*/  PRMT R4, R76, 0x7770, RZ ;  /* 0x000077704c047816 */ /* 0x000fe400000000ff */
[----:B------:R-:W-:-:S02]  /*11fc0*/  LOP3.LUT R5, R5, 0xff, RZ, 0xc0, !PT ;  /* 0x000000ff05057812 */ /* 0x000fc400078ec0ff */
[----:B------:R-:W-:Y:S02]  /*11fd0*/  LOP3.LUT R64, R64, 0xff, RZ, 0xc0, !PT ;  /* 0x000000ff40407812 */ /* 0x000fe400078ec0ff */
[----:B------:R-:W-:Y:S02]  /*11fe0*/  IADD3.X R75, PT, PT, RZ, R71, RZ, P5, P6 ;  /* 0x00000047ff4b7210 */ /* 0x000fe40002fec4ff */
[----:B------:R-:W-:Y:S02]  /*11ff0*/  LOP3.LUT R65, R4, 0xff, RZ, 0xc0, !PT ;  /* 0x000000ff04417812 */ /* 0x000fe400078ec0ff */
[----:B------:R-:W-:Y:S02]  /*12000*/  IADD3 R68, P6, P5, R64, R68, R5 ;  /* 0x0000004440447210 */ /* 0x000fe40007dde005 */
[----:B------:R-:W-:Y:S02]  /*12010*/  PRMT R62, R77, 0x7770, RZ ;  /* 0x000077704d3e7816 */ /* 0x000fe400000000ff */
[----:B------:R-:W-:-:S02]  /*12020*/  PRMT R4, R76, 0x7772, RZ ;  /* 0x000077724c047816 */ /* 0x000fc400000000ff */
[----:B------:R-:W-:Y:S02]  /*12030*/  PRMT R5, R77, 0x7772, RZ ;  /* 0x000077724d057816 */ /* 0x000fe400000000ff */
[----:B------:R-:W-:Y:S02]  /*12040*/  LOP3.LUT R62, R62, 0xff, RZ, 0xc0, !PT ;  /* 0x000000ff3e3e7812 */ /* 0x000fe400078ec0ff */
[----:B------:R-:W-:Y:S02]  /*12050*/  LOP3.LUT R4, R4, 0xff, RZ, 0xc0, !PT ;  /* 0x000000ff04047812 */ /* 0x000fe400078ec0ff */
[----:B------:R-:W-:Y:S02]  /*12060*/  LOP3.LUT R5, R5, 0xff, RZ, 0xc0, !PT ;  /* 0x000000ff05057812 */ /* 0x000fe400078ec0ff */
[----:B------:R-:W-:Y:S02]  /*12070*/  IADD3.X R78, PT, PT, RZ, R78, RZ, P2, P3 ;  /* 0x0000004eff4e7210 */ /* 0x000fe400017e64ff */
[----:B------:R-:W-:-:S02]  /*12080*/  PRMT R76, R76, 0x7773, RZ ;  /* 0x000077734c4c7816 */ /* 0x000fc400000000ff */
[----:B------:R-:W-:Y:S02]  /*12090*/  PRMT R77, R77, 0x7773, RZ ;  /* 0x000077734d4d7816 */ /* 0x000fe400000000ff */
[----:B------:R-:W-:Y:S02]  /*120a0*/  IADD3.X R74, PT, PT, RZ, R74, RZ, P4, P1 ;  /* 0x0000004aff4a7210 */ /* 0x000fe400027e24ff */
[----:B------:R-:W-:Y:S02]  /*120b0*/  IADD3 R70, P3, P2, R62, R70, R65 ;  /* 0x000000463e467210 */ /* 0x000fe40007a7e041 */
[----:B------:R-:W-:Y:S02]  /*120c0*/  IADD3 R69, P1, P4, R5, R69, R4 ;  /* 0x0000004505457210 */ /* 0x000fe40007c3e004 */
[----:B-1----:R-:W-:Y:S02]  /*120d0*/  PRMT R4, R66, 0x7770, RZ ;  /* 0x0000777042047816 */ /* 0x002fe400000000ff */
[----:B--2---:R-:W-:-:S02]  /*120e0*/  PRMT R62, R67, 0x7770, RZ ;  /* 0x00007770433e7816 */ /* 0x004fc400000000ff */
[----:B------:R-:W-:Y:S02]  /*120f0*/  LOP3.LUT R76, R76, 0xff, RZ, 0xc0, !PT ;  /* 0x000000ff4c4c7812 */ /* 0x000fe400078ec0ff */
[----:B------:R-:W-:Y:S02]  /*12100*/  LOP3.LUT R71, R77, 0xff, RZ, 0xc0, !PT ;  /* 0x000000ff4d477812 */ /* 0x000fe400078ec0ff */
[----:B------:R-:W-:Y:S02]  /*12110*/  PRMT R5, R66, 0x7771, RZ ;  /* 0x0000777142057816 */ /* 0x000fe400000000ff */
[----:B------:R-:W-:Y:S02]  /*12120*/  PRMT R64, R67, 0x7771, RZ ;  /* 0x0000777143407816 */ /* 0x000fe400000000ff */
[----:B------:R-:W-:Y:S02]  /*12130*/  LOP3.LUT R65, R4, 0xff, RZ, 0xc0, !PT ;  /* 0x000000ff04417812 */ /* 0x000fe400078ec0ff */
[----:B------:R-:W-:-:S02]  /*12140*/  LOP3.LUT R62, R62, 0xff, RZ, 0xc0, !PT ;  /* 0x000000ff3e3e7812 */ /* 0x000fc400078ec0ff */
[----:B------:R-:W-:Y:S02]  /*12150*/  IADD3.X R73, PT, PT, RZ, R73, RZ, P3, P2 ;  /* 0x00000049ff497210 */ /* 0x000fe40001fe44ff */
[----:B------:R-:W-:Y:S02]  /*12160*/  IADD3 R71, P2, P3, R71, R72, R76 ;  /* 0x0000004847477210 */ /* 0x000fe40007b5e04c */
[----:B------:R-:W-:Y:S02]  /*12170*/  LOP3.LUT R5, R5, 0xff, RZ, 0xc0, !PT ;  /* 0x000000ff05057812 */ /* 0x000fe400078ec0ff */
[----:B------:R-:W-:Y:S02]  /*12180*/  LOP3.LUT R64, R64, 0xff, RZ, 0xc0, !PT ;  /* 0x000000ff40407812 */ /* 0x000fe400078ec0ff */
[----:B------:R-:W-:Y:S02]  /*12190*/  IADD3.X R72, PT, PT, RZ, R78, RZ, P6, P5 ;  /* 0x0000004eff487210 */ /* 0x000fe400037ea4ff */
        /* <DEDUP_REMOVED lines=18> */
.L_x_342:
[----:B------:R-:W-:Y:S05]  /*122c0*/  BSYNC.RECONVERGENT B0 ;  /* 0x0000000000007941 */ /* 0x000fea0003800200 */
.L_x_341:
        /* <DEDUP_REMOVED lines=16> */
[----:B------:R-:W-:Y:S02]  /*123d0*/  LOP3.LUT R79, R5, 0xff, RZ, 0xc0, !PT ;  /* 0x000000ff054f7812 */ /* 0x000fe400078ec0ff */
[----:B------:R-:W-:Y:S02]  /*123e0*/  PRMT R73, R71, 0x7772, RZ ;  /* 0x0000777247497816 */ /* 0x000fe400000000ff */
[----:B------:R-:W-:Y:S02]  /*123f0*/  LOP3.LUT R5, R60, 0xff, RZ, 0xc0, !PT ;  /* 0x000000ff3c057812 */ /* 0x000fe400078ec0ff */
[----:B------:R-:W-:Y:S02]  /*12400*/  LOP3.LUT R60, R72, 0xff, RZ, 0xc0, !PT ;  /* 0x000000ff483c7812 */ /* 0x000fe400078ec0ff */
[----:B------:R-:W-:-:S02]  /*12410*/  LOP3.LUT R72, R73, 0xff, RZ, 0xc0, !PT ;  /* 0x000000ff49487812 */ /* 0x000fc400078ec0ff */
[----:B------:R-:W-:Y:S02]  /*12420*/  IADD3 R73, P2, P3, R60, R21, R79 ;  /* 0x000000153c497210 */ /* 0x000fe40007b5e04f */
[----:B------:R-:W-:Y:S02]  /*12430*/  PRMT R4, R4, 0x7773, RZ ;  /* 0x0000777304047816 */ /* 0x000fe400000000ff */
[----:B------:R-:W-:Y:S02]  /*12440*/  PRMT R71, R71, 0x7773, RZ ;  /* 0x0000777347477816 */ /* 0x000fe400000000ff */
[----:B------:R-:W-:Y:S02]  /*12450*/  IADD3 R72, P0, P1, R72, R11, R5 ;  /* 0x0000000b48487210 */ /* 0x000fe4000791e005 */
[----:B------:R-:W-:Y:S01]  /*12460*/  IADD3.X R79, PT, PT, RZ, R20, RZ, P2, P3 ;  /* 0x00000014ff4f7210 */ /* 0x000fe200017e64ff */
[----:B------:R-:W2:Y:S01]  /*12470*/  LDS R11, [R26+0x2300] ;  /* 0x002300001a0b7984 */ /* 0x000ea20000000800 */
[----:B------:R-:W-:-:S02]  /*12480*/  LOP3.LUT R21, R4, 0xff, RZ, 0xc0, !PT ;  /* 0x000000ff04157812 */ /* 0x000fc400078ec0ff */
[----:B------:R-:W-:Y:S01]  /*12490*/  LOP3.LUT R60, R71, 0xff, RZ, 0xc0, !PT ;  /* 0x000000ff473c7812 */ /* 0x000fe200078ec0ff */
[----:B------:R-:W3:Y:S01]  /*124a0*/  LDS R20, [R26+0x2380] ;  /* 0x002380001a147984 */ /* 0x000ee20000000800 */
[----:B-1----:R-:W-:Y:S02]  /*124b0*/  PRMT R4, R74, 0x7770, RZ ;  /* 0x000077704a047816 */ /* 0x002fe400000000ff */
[----:B----4-:R-:W-:Y:S02]  /*124c0*/  PRMT R5, R75, 0x7770, RZ ;  /* 0x000077704b057816 */ /* 0x010fe400000000ff */
[----:B------:R-:W-:Y:S02]  /*124d0*/  IADD3.X R80, PT, PT, RZ, R58, RZ, P4, P5 ;  /* 0x0000003aff507210 */ /* 0x000fe400027ea4ff */
[----:B------:R-:W-:Y:S02]  /*124e0*/  IADD3 R21, P4, P5, R60, R9, R21 ;  /* 0x000000093c157210 */ /* 0x000fe40007d9e015 */
[----:B------:R-:W-:-:S02]  /*124f0*/  LOP3.LUT R9, R4, 0xff, RZ, 0xc0, !PT ;  /* 0x000000ff04097812 */ /* 0x000fc400078ec0ff */
[----:B------:R-:W-:Y:S02]  /*12500*/  LOP3.LUT R60, R5, 0xff, RZ, 0xc0, !PT ;  /* 0x000000ff053c7812 */ /* 0x000fe400078ec0ff */
        /* <DEDUP_REMOVED lines=20> */
[----:B------:R-:W-:Y:S02]  /*12650*/  PRMT R5, R76, 0x7771, RZ ;  /* 0x000077714c057816 */ /* 0x000fe400000000ff */
[C---:B0-----:R-:W-:Y:S02]  /*12660*/  PRMT R8, R77.reuse, 0x7770, RZ ;  /* 0x000077704d087816 */ /* 0x041fe400000000ff */
[----:B------:R-:W-:-:S02]  /*12670*/  PRMT R9, R77, 0x7771, RZ ;  /* 0x000077714d097816 */ /* 0x000fc400000000ff */
[----:B------:R-:W-:Y:S02]  /*12680*/  LOP3.LUT R21, R4, 0xff, RZ, 0xc0, !PT ;  /* 0x000000ff04157812 */ /* 0x000fe400078ec0ff */
[----:B------:R-:W-:Y:S02]  /*12690*/  LOP3.LUT R72, R5, 0xff, RZ, 0xc0, !PT ;  /* 0x000000ff05487812 */ /* 0x000fe400078ec0ff */
[----:B------:R-:W-:Y:S02]  /*126a0*/  LOP3.LUT R8, R8, 0xff, RZ, 0xc0, !PT ;  /* 0x000000ff08087812 */ /* 0x000fe400078ec0ff */
[----:B------:R-:W-:Y:S02]  /*126b0*/  LOP3.LUT R9, R9, 0xff, RZ, 0xc0, !PT ;  /* 0x000000ff09097812 */ /* 0x000fe400078ec0ff */
[----:B------:R-:W-:Y:S02]  /*126c0*/  PRMT R4, R76, 0x7772, RZ ;  /* 0x000077724c047816 */ /* 0x000fe400000000ff */
[----:B------:R-:W-:-:S02]  /*126d0*/  PRMT R5, R77, 0x7772, RZ ;  /* 0x000077724d057816 */ /* 0x000fc400000000ff */
[----:B------:R-:W-:Y:S02]  /*126e0*/  PRMT R76, R76, 0x7773, RZ ;  /* 0x000077734c4c7816 */ /* 0x000fe400000000ff */
[----:B------:R-:W-:Y:S02]  /*126f0*/  PRMT R77, R77, 0x7773, RZ ;  /* 0x000077734d4d7816 */ /* 0x000fe400000000ff */
[----:B------:R-:W-:Y:S02]  /*12700*/  IADD3.X R73, PT, PT, RZ, R79, RZ, P0, P1 ;  /* 0x0000004fff497210 */ /* 0x000fe400007e24ff */
[----:B------:R-:W-:Y:S02]  /*12710*/  IADD3.X R78, PT, PT, RZ, R78, RZ, P4, P5 ;  /* 0x0000004eff4e7210 */ /* 0x000fe400027ea4ff */
[----:B------:R-:W-:Y:S02]  /*12720*/  IADD3 R60, P1, P0, R8, R60, R21 ;  /* 0x0000003c083c7210 */ /* 0x000fe4000783e015 */
        /* <DEDUP_REMOVED lines=9> */
[C---:B--2---:R-:W-:Y:S02]  /*127c0*/  PRMT R4, R11.reuse, 0x7770, RZ ;  /* 0x000077700b047816 */ /* 0x044fe400000000ff */
[C---:B---3--:R-:W-:Y:S02]  /*127d0*/  PRMT R8, R20.reuse, 0x7770, RZ ;  /* 0x0000777014087816 */ /* 0x048fe400000000ff */
        /* <DEDUP_REMOVED lines=25> */
.L_x_344:
[----:B------:R-:W-:Y:S05]  /*12970*/  BSYNC.RECONVERGENT B0 ;  /* 0x0000000000007941 */ /* 0x000fea0003800200 */
.L_x_343:
        /* <DEDUP_REMOVED lines=20> */
.L_x_339:
[----:B------:R-:W-:Y:S01]  /*12ac0*/  IADD3 R75, P1, PT, -R6, R3, RZ ;  /* 0x00000003064b7210 */ /* 0x000fe20007f3e1ff */
[----:B------:R-:W-:Y:S02]  /*12ad0*/  IMAD.MOV.U32 R4, RZ, RZ, R70 ;  /* 0x000000ffff047224 */ /* 0x000fe400078e0046 */
[----:B------:R-:W-:Y:S01]  /*12ae0*/  IMAD.MOV.U32 R5, RZ, RZ, R69 ;  /* 0x000000ffff057224 */ /* 0x000fe200078e0045 */
[----:B------:R-:W-:Y:S01]  /*12af0*/  ISETP.GE.U32.AND P0, PT, R75, 0x1700, PT ;  /* 0x000017004b00780c */ /* 0x000fe20003f06070 */
[----:B------:R-:W-:-:S05]  /*12b00*/  IMAD.X R77, R0, 0x1, ~R7, P1 ;  /* 0x00000001004d7824 */ /* 0x000fca00008e0e07 */
[----:B------:R-:W-:-:S13]  /*12b10*/  ISETP.GE.AND.EX P0, PT, R77, RZ, PT, P0 ;  /* 0x000000ff4d00720c */ /* 0x000fda0003f06300 */
[----:B------:R-:W-:Y:S05]  /*12b20*/  @!P0 BRA `(.L_x_346) ;  /* 0x0000000c00d88947 */ /* 0x000fea0003800000 */
.L_x_347:
        /* <DEDUP_REMOVED lines=246> */
.L_x_346:
[----:B------:R-:W-:Y:S01]  /*13a90*/  ISETP.GT.U32.AND P0, PT, R75, R22, PT ;  /* 0x000000164b00720c */ /* 0x000fe20003f04070 */
[----:B------:R-:W-:Y:S02]  /*13aa0*/  IMAD.MOV.U32 R71, RZ, RZ, R58 ;  /* 0x000000ffff477224 */ /* 0x000fe400078e003a */
[----:B------:R-:W-:Y:S01]  /*13ab0*/  IMAD.MOV.U32 R58, RZ, RZ, R21 ;  /* 0x000000ffff3a7224 */ /* 0x000fe200078e0015 */
[----:B------:R-:W-:Y:S01]  /*13ac0*/  ISETP.GT.AND.EX P0, PT, R77, RZ, PT, P0 ;  /* 0x000000ff4d00720c */ /* 0x000fe20003f04300 */
[----:B------:R-:W-:Y:S02]  /*13ad0*/  IMAD.MOV.U32 R69, RZ, RZ, R20 ;  /* 0x000000ffff457224 */ /* 0x000fe400078e0014 */
[----:B------:R-:W-:Y:S02]  /*13ae0*/  IMAD.MOV.U32 R70, RZ, RZ, R11 ;  /* 0x000000ffff467224 */ /* 0x000fe400078e000b */
[----:B------:R-:W-:Y:S02]  /*13af0*/  IMAD.MOV.U32 R21, RZ, RZ, R10 ;  /* 0x000000ffff157224 */ /* 0x000fe400078e000a */
[----:B------:R-:W-:-:S02]  /*13b00*/  IMAD.MOV.U32 R20, RZ, RZ, R9 ;  /* 0x000000ffff147224 */ /* 0x000fc400078e0009 */
[----:B------:R-:W-:-:S04]  /*13b10*/  IMAD.MOV.U32 R15, RZ, RZ, R8 ;  /* 0x000000ffff0f7224 */ /* 0x000fc800078e0008 */
        /* <DEDUP_REMOVED lines=14> */
.L_x_351:
[----:B-1----:R-:W-:-:S05]  /*13c00*/  IADD3 R9, P1, PT, R6, R73, RZ ;  /* 0x0000004906097210 */ /* 0x002fca0007f3e0ff */
[----:B------:R-:W-:Y:S01]  /*13c10*/  IMAD.X R10, R7, 0x1, R78, P1 ;  /* 0x00000001070a7824 */ /* 0x000fe200008e064e */
        /* <DEDUP_REMOVED lines=22> */
[----:B-1----:R-:W-:Y:S01]  /*13d80*/  IMAD.SHL.U32 R9, R74, 0x100, RZ ;  /* 0x000001004a097824 */ /* 0x002fe200078e00ff */
        /* <DEDUP_REMOVED lines=24> */
.L_x_350:
[----:B------:R-:W-:Y:S05]  /*13f10*/  BSYNC.RECONVERGENT B0 ;  /* 0x0000000000007941 */ /* 0x000fea0003800200 */
.L_x_349:
[----:B------:R-:W-:Y:S01]  /*13f20*/  IADD3 R8, P2, PT, R75, -R73, RZ ;  /* 0x800000494b087210 */ /* 0x000fe20007f5e0ff */
[----:B------:R-:W-:Y:S03]  /*13f30*/  BSSY.RECONVERGENT B0, `(.L_x_352) ;  /* 0x0000020000007945 */ /* 0x000fe60003800200 */
[----:B------:R-:W-:Y:S01]  /*13f40*/  ISETP.GT.U32.AND P1, PT, R8, 0x100, PT ;  /* 0x000001000800780c */ /* 0x000fe20003f24070 */
[----:B------:R-:W-:-:S05]  /*13f50*/  IMAD.X R8, R77, 0x1, ~R78, P2 ;  /* 0x000000014d087824 */ /* 0x000fca00010e0e4e */
[----:B------:R-:W-:-:S13]  /*13f60*/  ISETP.GT.AND.EX P1, PT, R8, RZ, PT, P1 ;  /* 0x000000ff0800720c */ /* 0x000fda0003f24310 */
[----:B------:R-:W-:Y:S05]  /*13f70*/  @!P1 BRA `(.L_x_353) ;  /* 0x00000000006c9947 */ /* 0x000fea0003800000 */
[----:B-1----:R-:W-:-:S05]  /*13f80*/  IADD3 R9, P0, PT, R6, R73, RZ ;  /* 0x0000004906097210 */ /* 0x002fca0007f1e0ff */
[----:B------:R-:W-:Y:S01]  /*13f90*/  IMAD.X R10, R7, 0x1, R78, P0 ;  /* 0x00000001070a7824 */ /* 0x000fe200000e064e */
        /* <DEDUP_REMOVED lines=25> */
.L_x_353:
[----:B------:R-:W-:Y:S05]  /*14130*/  BSYNC.RECONVERGENT B0 ;  /* 0x0000000000007941 */ /* 0x000fea0003800200 */
.L_x_352:
[----:B------:R-:W-:-:S04]  /*14140*/  ISETP.LT.U32.AND P1, PT, R73, R75, PT ;  /* 0x0000004b4900720c */ /* 0x000fc80003f21070 */
[----:B------:R-:W-:-:S13]  /*14150*/  ISETP.LT.OR.EX P0, PT, R78, R77, P0, P1 ;  /* 0x0000004d4e00720c */ /* 0x000fda0000701710 */
[----:B------:R-:W-:Y:S05]  /*14160*/  @!P0 BRA `(.L_x_348) ;  /* 0x0000000000388947 */ /* 0x000fea0003800000 */
[----:B------:R-:W-:-:S05]  /*14170*/  IADD3 R8, P0, PT, R6, R73, RZ ;  /* 0x0000004906087210 */ /* 0x000fca0007f1e0ff */
[----:B------:R-:W-:Y:S01]  /*14180*/  IMAD.X R7, R7, 0x1, R78, P0 ;  /* 0x0000000107077824 */ /* 0x000fe200000e064e */
[----:B------:R-:W-:-:S04]  /*14190*/  LEA R6, P0, R8, R24, 0x2 ;  /* 0x0000001808067211 */ /* 0x000fc800078010ff */
[----:B------:R-:W-:-:S05]  /*141a0*/  LEA.HI.X R7, R8, R25, R7, 0x2, P0 ;  /* 0x0000001908077211 */ /* 0x000fca00000f1407 */
[----:B------:R-:W4:Y:S02]  /*141b0*/  LDG.E R6, desc[UR8][R6.64] ;  /* 0x0000000806067981 */ /* 0x000f24000c1e1900 */
[----:B----4-:R-:W-:-:S04]  /*141c0*/  SHF.R.U32.HI R8, RZ, R23, R6 ;  /* 0x00000017ff087219 */ /* 0x010fc80000011606 */
[----:B------:R-:W-:-:S05]  /*141d0*/  LOP3.LUT R8, R81, R8, RZ, 0xc0, !PT ;  /* 0x0000000851087212 */ /* 0x000fca00078ec0ff */
[C---:B-1-3--:R-:W-:Y:S01]  /*141e0*/  IMAD.SHL.U32 R9, R8.reuse, 0x100, RZ ;  /* 0x0000010008097824 */ /* 0x04afe200078e00ff */
[----:B------:R-:W-:-:S04]  /*141f0*/  LOP3.LUT R8, R8, 0x3, RZ, 0xc0, !PT ;  /* 0x0000000308087812 */ /* 0x000fc800078ec0ff */
[----:B------:R-:W-:-:S04]  /*14200*/  LOP3.LUT R9, R9, 0xfffffc00, RZ, 0xc0, !PT ;  /* 0xfffffc0009097812 */ /* 0x000fc800078ec0ff */
[----:B------:R-:W-:-:S05]  /*14210*/  IADD3 R8, PT, PT, R8, R27, R9 ;  /* 0x0000001b08087210 */ /* 0x000fca0007ffe009 */
[----:B------:R-:W1:Y:S02]  /*14220*/  LDS.U8 R9, [R8] ;  /* 0x0000000008097984 */ /* 0x000e640000000000 */
[----:B-1----:R-:W-:-:S05]  /*14230*/  VIADD R9, R9, 0x1 ;  /* 0x0000000109097836 */ /* 0x002fca0000000000 */
[----:B------:R4:W-:Y:S02]  /*14240*/  STS.U8 [R8], R9 ;  /* 0x0000000908007388 */ /* 0x0009e40000000000 */
.L_x_348:
[----:B------:R-:W5:Y:S01]  /*14250*/  S2R R7, SR_CgaCtaId ;  /* 0x0000000000077919 */ /* 0x000f620000008800 */
[C---:B------:R-:W-:Y:S01]  /*14260*/  ISETP.GT.U32.AND P0, PT, R22.reuse, 0x1ff, PT ;  /* 0x000001ff1600780c */ /* 0x040fe20003f04070 */
[----:B------:R-:W-:Y:S05]  /*14270*/  WARPSYNC.ALL ;  /* 0x0000000000007948 */ /* 0x000fea0003800000 */
[----:B---3--:R-:W-:Y:S01]  /*14280*/  MOV R14, 0x400 ;  /* 0x00000400000e7802 */ /* 0x008fe20000000f00 */
[----:B------:R-:W-:Y:S01]  /*14290*/  BAR.SYNC.DEFER_BLOCKING 0x0 ;  /* 0x0000000000007b1d */ /* 0x000fe20000010000 */
[C---:B-1----:R-:W-:Y:S02]  /*142a0*/  LOP3.LUT R73, R22.reuse, 0x3e0, RZ, 0xc0, !PT ;  /* 0x000003e016497812 */ /* 0x042fe400078ec0ff */
[----:B------:R-:W-:-:S02]  /*142b0*/  ISETP.GT.U32.AND P1, PT, R22, 0xff, PT ;  /* 0x000000ff1600780c */ /* 0x000fc40003f24070 */
[----:B------:R-:W-:Y:S01]  /*142c0*/  ISETP.GT.U32.AND P2, PT, R22, 0x3f, PT ;  /* 0x0000003f1600780c */ /* 0x000fe20003f44070 */
[----:B------:R-:W-:Y:S01]  /*142d0*/  BSSY.RECONVERGENT B0, `(.L_x_354) ;  /* 0x000006d000007945 */ /* 0x000fe20003800200 */
[----:B-----5:R-:W-:-:S05]  /*142e0*/  LEA R14, R7, R14, 0x18 ;  /* 0x0000000e070e7211 */ /* 0x020fca00078ec0ff */
[----:B------:R-:W-:-:S04]  /*142f0*/  IMAD R6, R13, 0x200, R14 ;  /* 0x000002000d067824 */ /* 0x000fc800078e020e */
[----:B------:R-:W-:Y:S01]  /*14300*/  IMAD.IADD R73, R6, 0x1, R73 ;  /* 0x0000000106497824 */ /* 0x000fe200078e0249 */
[----:B------:R-:W-:Y:S06]  /*14310*/  @P0 BRA `(.L_x_355) ;  /* 0x0000000400a00947 */ /* 0x000fec0003800000 */
[----:B------:R-:W1:Y:S04]  /*14320*/  LDS R6, [R26] ;  /* 0x000000001a067984 */ /* 0x000e680000000800 */
[----:B----4-:R-:W3:Y:S04]  /*14330*/  LDS R9, [R26+0x80] ;  /* 0x000080001a097984 */ /* 0x010ee80000000800 */
[----:B------:R-:W4:Y:S04]  /*14340*/  LDS R72, [R26+0x100] ;  /* 0x000100001a487984 */ /* 0x000f280000000800 */
[----:B------:R-:W5:Y:S04]  /*14350*/  LDS R74, [R26+0x180] ;  /* 0x000180001a4a7984 */ /* 0x000f680000000800 */
[----:B------:R-:W0:Y:S04]  /*14360*/  LDS R75, [R26+0x200] ;  /* 0x000200001a4b7984 */ /* 0x000e280000000800 */
[----:B------:R-:W2:Y:S01]  /*14370*/  LDS R76, [R26+0x280] ;  /* 0x000280001a4c7984 */ /* 0x000ea20000000800 */
[----:B-1----:R-:W-:-:S02]  /*14380*/  PRMT R8, R6, 0x7771, RZ ;  /* 0x0000777106087816 */ /* 0x002fc400000000ff */
[----:B------:R-:W-:Y:S02]  /*14390*/  PRMT R7, R6, 0x7770, RZ ;  /* 0x0000777006077816 */ /* 0x000fe400000000ff */
[C---:B---3--:R-:W-:Y:S02]  /*143a0*/  PRMT R11, R9.reuse, 0x7771, RZ ;  /* 0x00007771090b7816 */ /* 0x048fe400000000ff */
[----:B------:R-:W-:Y:S02]  /*143b0*/  LOP3.LUT R79, R8, 0xff, RZ, 0xc0, !PT ;  /* 0x000000ff084f7812 */ /* 0x000fe400078ec0ff */
[----:B------:R-:W-:Y:S02]  /*143c0*/  PRMT R10, R9, 0x7770, RZ ;  /* 0x00007770090a7816 */ /* 0x000fe400000000ff */
[----:B------:R-:W-:Y:S02]  /*143d0*/  LOP3.LUT R78, R7, 0xff, RZ, 0xc0, !PT ;  /* 0x000000ff074e7812 */ /* 0x000fe400078ec0ff */
[----:B------:R-:W-:-:S02]  /*143e0*/  PRMT R8, R9, 0x7772, RZ ;  /* 0x0000777209087816 */ /* 0x000fc400000000ff */
[----:B------:R-:W-:Y:S02]  /*143f0*/  LOP3.LUT R11, R11, 0xff, RZ, 0xc0, !PT ;  /* 0x000000ff0b0b7812 */ /* 0x000fe400078ec0ff */
[C---:B------:R-:W-:Y:S02]  /*14400*/  PRMT R7, R6.reuse, 0x7772, RZ ;  /* 0x0000777206077816 */ /* 0x040fe400000000ff */
[----:B------:R-:W-:Y:S02]  /*14410*/  PRMT R9, R9, 0x7773, RZ ;  /* 0x0000777309097816 */ /* 0x000fe400000000ff */
[----:B------:R-:W-:Y:S02]  /*14420*/  PRMT R6, R6, 0x7773, RZ ;  /* 0x0000777306067816 */ /* 0x000fe400000000ff */
[----:B------:R-:W-:Y:S02]  /*14430*/  LOP3.LUT R77, R10, 0xff, RZ, 0xc0, !PT ;  /* 0x000000ff0a4d7812 */ /* 0x000fe400078ec0ff */
[----:B------:R-:W-:-:S02]  /*14440*/  IADD3 R11, P3, P4, R11, R68, R79 ;  /* 0x000000440b0b7210 */ /* 0x000fc40007c7e04f */
[----:B------:R-:W-:Y:S02]  /*14450*/  LOP3.LUT R9, R9, 0xff, RZ, 0xc0, !PT ;  /* 0x000000ff09097812 */ /* 0x000fe400078ec0ff */
[----:B------:R-:W-:Y:S02]  /*14460*/  LOP3.LUT R6, R6, 0xff, RZ, 0xc0, !PT ;  /* 0x000000ff06067812 */ /* 0x000fe400078ec0ff */
[----:B------:R-:W-:Y:S02]  /*14470*/  IADD3 R78, P5, P6, R77, R4, R78 ;  /* 0x000000044d4e7210 */ /* 0x000fe40007ebe04e */
[----:B------:R-:W-:Y:S02]  /*14480*/  LOP3.LUT R10, R7, 0xff, RZ, 0xc0, !PT ;  /* 0x000000ff070a7812 */ /* 0x000fe400078ec0ff */
[----:B------:R-:W-:Y:S02]  /*14490*/  IADD3.X R67, PT, PT, RZ, R67, RZ, P3, P4 ;  /* 0x00000043ff437210 */ /* 0x000fe40001fe84ff */
[----:B------:R-:W-:-:S02]  /*144a0*/  LOP3.LUT R7, R8, 0xff, RZ, 0xc0, !PT ;  /* 0x000000ff08077812 */ /* 0x000fc400078ec0ff */
[----:B------:R-:W-:Y:S01]  /*144b0*/  IADD3 R6, P3, P4, R9, R64, R6 ;  /* 0x0000004009067210 */ /* 0x000fe20007c7e006 */
[----:B------:R-:W1:Y:S01]  /*144c0*/  LDS R8, [R26+0x300] ;  /* 0x000300001a087984 */ /* 0x000e620000000800 */
[----:B------:R-:W-:Y:S02]  /*144d0*/  IADD3.X R79, PT, PT, RZ, R5, RZ, P5, P6 ;  /* 0x00000005ff4f7210 */ /* 0x000fe40002fec4ff */
[----:B----4-:R-:W-:Y:S01]  /*144e0*/  PRMT R4, R72, 0x7770, RZ ;  /* 0x0000777048047816 */ /* 0x010fe200000000ff */
[----:B------:R-:W3:Y:S01]  /*144f0*/  LDS R9, [R26+0x380] ;  /* 0x000380001a097984 */ /* 0x000ee20000000800 */
[----:B-----5:R-:W-:Y:S02]  /*14500*/  PRMT R5, R74, 0x7770, RZ ;  /* 0x000077704a057816 */ /* 0x020fe400000000ff */
[----:B------:R-:W-:Y:S02]  /*14510*/  IADD3 R10, P5, P6, R7, R66, R10 ;  /* 0x00000042070a7210 */ /* 0x000fe40007ebe00a */
        /* <DEDUP_REMOVED lines=8> */
[----:B------:R-:W-:Y:S02]  /*145a0*/  IADD3.X R78, PT, PT, RZ, R62, RZ, P3, P4 ;  /* 0x0000003eff4e7210 */ /* 0x000fe40001fe84ff */
[----:B------:R-:W-:Y:S02]  /*145b0*/  IADD3 R64, P3, P4, R5, R11, R4 ;  /* 0x0000000b05407210 */ /* 0x000fe40007c7e004 */
[----:B------:R-:W-:Y:S02]  /*145c0*/  PRMT R4, R72, 0x7772, RZ ;  /* 0x0000777248047816 */ /* 0x000fe400000000ff */
        /* <DEDUP_REMOVED lines=11> */
[C---:B0-----:R-:W-:Y:S02]  /*14680*/  PRMT R4, R75.reuse, 0x7770, RZ ;  /* 0x000077704b047816 */ /* 0x041fe400000000ff */
[----:B--2---:R-:W-:Y:S02]  /*14690*/  PRMT R6, R76, 0x7770, RZ ;  /* 0x000077704c067816 */ /* 0x004fe400000000ff */
[----:B------:R-:W-:-:S02]  /*146a0*/  PRMT R5, R75, 0x7771, RZ ;  /* 0x000077714b057816 */ /* 0x000fc400000000ff */
[----:B------:R-:W-:Y:S02]  /*146b0*/  LOP3.LUT R11, R4, 0xff, RZ, 0xc0, !PT ;  /* 0x000000ff040b7812 */ /* 0x000fe400078ec0ff */
[----:B------:R-:W-:Y:S02]  /*146c0*/  LOP3.LUT R6, R6, 0xff, RZ, 0xc0, !PT ;  /* 0x000000ff06067812 */ /* 0x000fe400078ec0ff */
[----:B------:R-:W-:Y:S02]  /*146d0*/  LOP3.LUT R10, R5, 0xff, RZ, 0xc0, !PT ;  /* 0x000000ff050a7812 */ /* 0x000fe400078ec0ff */
[----:B------:R-:W-:Y:S02]  /*146e0*/  PRMT R4, R75, 0x7772, RZ ;  /* 0x000077724b047816 */ /* 0x000fe400000000ff */
[C---:B------:R-:W-:Y:S02]  /*146f0*/  PRMT R5, R76.reuse, 0x7772, RZ ;  /* 0x000077724c057816 */ /* 0x040fe400000000ff */
[----:B------:R-:W-:-:S02]  /*14700*/  PRMT R7, R76, 0x7771, RZ ;  /* 0x000077714c077816 */ /* 0x000fc400000000ff */
[----:B------:R-:W-:Y:S02]  /*14710*/  IADD3.X R77, PT, PT, RZ, R77, RZ, P5, P6 ;  /* 0x0000004dff4d7210 */ /* 0x000fe40002fec4ff */
[----:B------:R-:W-:Y:S02]  /*14720*/  IADD3 R62, P5, P6, R6, R68, R11 ;  /* 0x00000044063e7210 */ /* 0x000fe40007ebe00b */
[----:B------:R-:W-:Y:S02]  /*14730*/  LOP3.LUT R4, R4, 0xff, RZ, 0xc0, !PT ;  /* 0x000000ff04047812 */ /* 0x000fe400078ec0ff */
[----:B------:R-:W-:Y:S02]  /*14740*/  LOP3.LUT R5, R5, 0xff, RZ, 0xc0, !PT ;  /* 0x000000ff05057812 */ /* 0x000fe400078ec0ff */
[----:B------:R-:W-:Y:S02]  /*14750*/  LOP3.LUT R7, R7, 0xff, RZ, 0xc0, !PT ;  /* 0x000000ff07077812 */ /* 0x000fe400078ec0ff */
[----:B------:R-:W-:-:S02]  /*14760*/  PRMT R75, R75, 0x7773, RZ ;  /* 0x000077734b4b7816 */ /* 0x000fc400000000ff */
[----:B------:R-:W-:Y:S02]  /*14770*/  PRMT R76, R76, 0x7773, RZ ;  /* 0x000077734c4c7816 */ /* 0x000fe400000000ff */
[----:B------:R-:W-:Y:S02]  /*14780*/  IADD3.X R72, PT, PT, RZ, R72, RZ, P5, P6 ;  /* 0x00000048ff487210 */ /* 0x000fe40002fec4ff */
[----:B------:R-:W-:Y:S02]  /*14790*/  IADD3 R66, P5, P6, R5, R66, R4 ;  /* 0x0000004205427210 */ /* 0x000fe40007ebe004 */
[----:B------:R-:W-:Y:S02]  /*147a0*/  IADD3.X R74, PT, PT, RZ, R78, RZ, P3, P4 ;  /* 0x0000004eff4a7210 */ /* 0x000fe40001fe84ff */
[----:B-1----:R-:W-:Y:S02]  /*147b0*/  PRMT R4, R8, 0x7770, RZ ;  /* 0x0000777008047816 */ /* 0x002fe400000000ff */
[----:B---3--:R-:W-:-:S02]  /*147c0*/  PRMT R6, R9, 0x7770, RZ ;  /* 0x0000777009067816 */ /* 0x008fc400000000ff */
[----:B------:R-:W-:Y:S02]  /*147d0*/  IADD3 R10, P3, P4, R7, R64, R10 ;  /* 0x00000040070a7210 */ /* 0x000fe40007c7e00a */
[----:B------:R-:W-:Y:S02]  /*147e0*/  LOP3.LUT R75, R75, 0xff, RZ, 0xc0, !PT ;  /* 0x000000ff4b4b7812 */ /* 0x000fe400078ec0ff */
[----:B------:R-:W-:Y:S02]  /*147f0*/  LOP3.LUT R64, R76, 0xff, RZ, 0xc0, !PT ;  /* 0x000000ff4c407812 */ /* 0x000fe400078ec0ff */
[----:B------:R-:W-:Y:S02]  /*14800*/  PRMT R5, R8, 0x7771, RZ ;  /* 0x0000777108057816 */ /* 0x000fe400000000ff */
[----:B------:R-:W-:Y:S02]  /*14810*/  LOP3.LUT R11, R4, 0xff, RZ, 0xc0, !PT ;  /* 0x000000ff040b7812 */ /* 0x000fe400078ec0ff */
[----:B------:R-:W-:-:S02]  /*14820*/  LOP3.LUT R6, R6, 0xff, RZ, 0xc0, !PT ;  /* 0x000000ff06067812 */ /* 0x000fc400078ec0ff */
[----:B------:R-:W-:Y:S02]  /*14830*/  IADD3.X R67, PT, PT, RZ, R67, RZ, P3, P4 ;  /* 0x00000043ff437210 */ /* 0x000fe40001fe84ff */
[----:B------:R-:W-:Y:S02]  /*14840*/  PRMT R7, R9, 0x7771, RZ ;  /* 0x0000777109077816 */ /* 0x000fe400000000ff */
[----:B------:R-:W-:Y:S02]  /*14850*/  IADD3 R64, P3, P4, R64, R65, R75 ;  /* 0x0000004140407210 */ /* 0x000fe40007c7e04b */
[----:B------:R-:W-:Y:S02]  /*14860*/  IADD3.X R65, PT, PT, RZ, R77, RZ, P5, P6 ;  /* 0x0000004dff417210 */ /* 0x000fe40002fec4ff */
        /* <DEDUP_REMOVED lines=19> */
.L_x_355:
[----:B------:R-:W-:Y:S05]  /*149a0*/  BSYNC.RECONVERGENT B0 ;  /* 0x0000000000007941 */ /* 0x000fea0003800200 */
.L_x_354:
[----:B------:R-:W-:Y:S01]  /*149b0*/  BSSY.RECONVERGENT B0, `(.L_x_356) ;  /* 0x000006e000007945 */ /* 0x000fe20003800200 */
[----:B------:R-:W-:Y:S02]  /*149c0*/  IMAD.MOV.U32 R6, RZ, RZ, R68 ;  /* 0x000000ffff067224 */ /* 0x000fe400078e0044 */
[----:B------:R-:W-:Y:S02]  /*149d0*/  IMAD.MOV.U32 R7, RZ, RZ, R67 ;  /* 0x000000ffff077224 */ /* 0x000fe400078e0043 */
[----:B----4-:R-:W-:Y:S02]  /*149e0*/  IMAD.MOV.U32 R8, RZ, RZ, R66 ;  /* 0x000000ffff087224 */ /* 0x010fe400078e0042 */
[----:B------:R-:W-:Y:S01]  /*149f0*/  IMAD.MOV.U32 R9, RZ, RZ, R65 ;  /* 0x000000ffff097224 */ /* 0x000fe200078e0041 */
[----:B------:R-:W-:Y:S06]  /*14a00*/  @P1 BRA `(.L_x_357) ;  /* 0x0000000400a01947 */ /* 0x000fec0003800000 */
[----:B------:R-:W1:Y:S04]  /*14a10*/  LDS R10, [R26+0x2000] ;  /* 0x002000001a0a7984 */ /* 0x000e680000000800 */
[----:B------:R-:W3:Y:S04]  /*14a20*/  LDS R66, [R26+0x2080] ;  /* 0x002080001a427984 */ /* 0x000ee80000000800 */
[----:B------:R-:W4:Y:S04]  /*14a30*/  LDS R72, [R26+0x2100] ;  /* 0x002100001a487984 */ /* 0x000f280000000800 */
[----:B------:R-:W5:Y:S04]  /*14a40*/  LDS R74, [R26+0x2180] ;  /* 0x002180001a4a7984 */ /* 0x000f680000000800 */
[----:B------:R-:W0:Y:S04]  /*14a50*/  LDS R75, [R26+0x2200] ;  /* 0x002200001a4b7984 */ /* 0x000e280000000800 */
[----:B------:R-:W2:Y:S01]  /*14a60*/  LDS R76, [R26+0x2280] ;  /* 0x002280001a4c7984 */ /* 0x000ea20000000800 */
[----:B-1----:R-:W-:-:S02]  /*14a70*/  PRMT R11, R10, 0x7770, RZ ;  /* 0x000077700a0b7816 */ /* 0x002fc400000000ff */
        /* <DEDUP_REMOVED lines=19> */
[----:B------:R-:W-:Y:S02]  /*14bb0*/  PRMT R11, R72, 0x7771, RZ ;  /* 0x00007771480b7816 */ /* 0x000fe400000000ff */
[----:B------:R-:W-:Y:S02]  /*14bc0*/  PRMT R58, R74, 0x7771, RZ ;  /* 0x000077714a3a7816 */ /* 0x000fe400000000ff */
[----:B------:R-:W-:Y:S02]  /*14bd0*/  IADD3.X R77, PT, PT, RZ, R69, RZ, P5, P6 ;  /* 0x00000045ff4d7210 */ /* 0x000fe40002fec4ff */
[----:B------:R-:W-:Y:S02]  /*14be0*/  IADD3 R60, P5, P6, R60, R68, R65 ;  /* 0x000000443c3c7210 */ /* 0x000fe40007ebe041 */
[----:B------:R-:W-:Y:S01]  /*14bf0*/  LOP3.LUT R11, R11, 0xff, RZ, 0xc0, !PT ;  /* 0x000000ff0b0b7812 */ /* 0x000fe200078ec0ff */
[----:B------:R-:W1:Y:S01]  /*14c00*/  LDS R65, [R26+0x2300] ;  /* 0x002300001a417984 */ /* 0x000e620000000800 */
[----:B------:R-:W-:-:S02]  /*14c10*/  LOP3.LUT R58, R58, 0xff, RZ, 0xc0, !PT ;  /* 0x000000ff3a3a7812 */ /* 0x000fc400078ec0ff */
[----:B------:R-:W-:Y:S02]  /*14c20*/  PRMT R66, R66, 0x7773, RZ ;  /* 0x0000777342427816 */ /* 0x000fe400000000ff */
[----:B------:R-:W-:Y:S02]  /*14c30*/  IADD3.X R71, PT, PT, RZ, R71, RZ, P5, P6 ;  /* 0x00000047ff477210 */ /* 0x000fe40002fec4ff */
[----:B------:R-:W-:Y:S02]  /*14c40*/  IADD3 R58, P5, P6, R58, R67, R11 ;  /* 0x000000433a3a7210 */ /* 0x000fe40007ebe00b */
[----:B------:R-:W-:Y:S02]  /*14c50*/  LOP3.LUT R11, R66, 0xff, RZ, 0xc0, !PT ;  /* 0x000000ff420b7812 */ /* 0x000fe400078ec0ff */
[----:B------:R-:W3:Y:S01]  /*14c60*/  LDS R66, [R26+0x2380] ;  /* 0x002380001a427984 */ /* 0x000ee20000000800 */
[----:B------:R-:W-:Y:S02]  /*14c70*/  PRMT R10, R10, 0x7773, RZ ;  /* 0x000077730a0a7816 */ /* 0x000fe400000000ff */
[----:B------:R-:W-:-:S02]  /*14c80*/  IADD3.X R77, PT, PT, RZ, R77, RZ, P5, P6 ;  /* 0x0000004dff4d7210 */ /* 0x000fc40002fec4ff */
[----:B------:R-:W-:Y:S02]  /*14c90*/  LOP3.LUT R10, R10, 0xff, RZ, 0xc0, !PT ;  /* 0x000000ff0a0a7812 */ /* 0x000fe400078ec0ff */
        /* <DEDUP_REMOVED lines=11> */
[----:B------:R-:W-:Y:S02]  /*14d50*/  IADD3 R69, P3, P4, R11, R70, R10 ;  /* 0x000000460b457210 */ /* 0x000fe40007c7e00a */
[----:B------:R-:W-:Y:S02]  /*14d60*/  IADD3 R67, P5, P6, R67, R20, R72 ;  /* 0x0000001443437210 */ /* 0x000fe40007ebe048 */
[C---:B0-----:R-:W-:Y:S02]  /*14d70*/  PRMT R10, R75.reuse, 0x7770, RZ ;  /* 0x000077704b0a7816 */ /* 0x041fe400000000ff */
[C---:B--2---:R-:W-:Y:S02]  /*14d80*/  PRMT R15, R76.reuse, 0x7770, RZ ;  /* 0x000077704c0f7816 */ /* 0x044fe400000000ff */
        /* <DEDUP_REMOVED lines=48> */
.L_x_357:
[----:B------:R-:W-:Y:S05]  /*15090*/  BSYNC.RECONVERGENT B0 ;  /* 0x0000000000007941 */ /* 0x000fea0003800200 */
.L_x_356:
[----:B------:R-:W-:Y:S01]  /*150a0*/  BAR.SYNC.DEFER_BLOCKING 0x0 ;  /* 0x0000000000007b1d */ /* 0x000fe20000010000 */
[----:B------:R-:W-:Y:S01]  /*150b0*/  IMAD.MOV.U32 R10, RZ, RZ, R64 ;  /* 0x000000ffff0a7224 */ /* 0x000fe200078e0040 */
[----:B------:R-:W-:Y:S01]  /*150c0*/  LEA.HI R65, R22, R22, RZ, 0x1d ;  /* 0x0000001616417211 */ /* 0x000fe200078fe8ff */
[----:B------:R-:W-:-:S03]  /*150d0*/  IMAD.MOV.U32 R11, RZ, RZ, R62 ;  /* 0x000000ffff0b7224 */ /* 0x000fc600078e003e */
[----:B------:R-:W-:Y:S01]  /*150e0*/  BSSY.RECONVERGENT B0, `(.L_x_358) ;  /* 0x0000051000007945 */ /* 0x000fe20003800200 */
[----:B------:R-:W-:Y:S01]  /*150f0*/  IMAD R105, R65, 0x8, R14 ;  /* 0x0000000841697824 */ /* 0x000fe200078e020e */
[----:B------:R1:W-:Y:S04]  /*15100*/  @!P0 STS.128 [R73], R4 ;  /* 0x0000000449008388 */ /* 0x0003e80000000c00 */
[----:B------:R-:W-:Y:S01]  /*15110*/  @!P0 STS.128 [R73+0x10], R8 ;  /* 0x0000100849008388 */ /* 0x000fe20000000c00 */
[----:B-1----:R-:W-:Y:S02]  /*15120*/  IMAD.MOV.U32 R4, RZ, RZ, R60 ;  /* 0x000000ffff047224 */ /* 0x002fe400078e003c */
[----:B------:R-:W-:Y:S02]  /*15130*/  IMAD.MOV.U32 R5, RZ, RZ, R71 ;  /* 0x000000ffff057224 */ /* 0x000fe400078e0047 */
[----:B------:R-:W-:-:S02]  /*15140*/  IMAD.MOV.U32 R6, RZ, RZ, R58 ;  /* 0x000000ffff067224 */ /* 0x000fc400078e003a */
[----:B------:R-:W-:-:S05]  /*15150*/  IMAD.MOV.U32 R7, RZ, RZ, R69 ;  /* 0x000000ffff077224 */ /* 0x000fca00078e0045 */
[----:B------:R1:W-:Y:S02]  /*15160*/  @!P1 STS.128 [R73+0x100], R4 ;  /* 0x0001000449009388 */ /* 0x0003e40000000c00 */
[----:B-1----:R-:W-:Y:S02]  /*15170*/  IMAD.MOV.U32 R4, RZ, RZ, R70 ;  /* 0x000000ffff047224 */ /* 0x002fe400078e0046 */
[----:B------:R-:W-:Y:S02]  /*15180*/  IMAD.MOV.U32 R5, RZ, RZ, R21 ;  /* 0x000000ffff057224 */ /* 0x000fe400078e0015 */
[----:B------:R-:W-:Y:S02]  /*15190*/  IMAD.MOV.U32 R6, RZ, RZ, R20 ;  /* 0x000000ffff067224 */ /* 0x000fe400078e0014 */
[----:B------:R-:W-:-:S05]  /*151a0*/  IMAD.MOV.U32 R7, RZ, RZ, R15 ;  /* 0x000000ffff077224 */ /* 0x000fca00078e000f */
[----:B------:R1:W-:Y:S01]  /*151b0*/  @!P1 STS.128 [R73+0x110], R4 ;  /* 0x0001100449009388 */ /* 0x0003e20000000c00 */
[----:B------:R-:W-:Y:S06]  /*151c0*/  BAR.SYNC.DEFER_BLOCKING 0x0 ;  /* 0x0000000000007b1d */ /* 0x000fec0000010000 */
[----:B------:R-:W-:Y:S05]  /*151d0*/  @P2 BRA `(.L_x_359) ;  /* 0x0000000400042947 */ /* 0x000fea0003800000 */
[----:B------:R-:W-:-:S05]  /*151e0*/  IMAD R58, R22, 0x4, R27 ;  /* 0x00000004163a7824 */ /* 0x000fca00078e021b */
[----:B-1----:R-:W-:Y:S04]  /*151f0*/  LDS.64 R4, [R58] ;  /* 0x000000003a047984 */ /* 0x002fe80000000a00 */
        /* <DEDUP_REMOVED lines=63> */
.L_x_359:
[----:B------:R-:W-:Y:S05]  /*155f0*/  BSYNC.RECONVERGENT B0 ;  /* 0x0000000000007941 */ /* 0x000fea0003800200 */
.L_x_358:
[----:B------:R-:W-:Y:S01]  /*15600*/  BAR.SYNC.DEFER_BLOCKING 0x0 ;  /* 0x0000000000007b1d */ /* 0x000fe20000010000 */
[----:B------:R-:W-:-:S05]  /*15610*/  ISETP.GT.U32.AND P0, PT, R22, 0x1f, PT ;  /* 0x0000001f1600780c */ /* 0x000fca0003f04070 */
[----:B------:R3:W-:Y:S02]  /*15620*/  STS.64 [R105+0x410], R34 ;  /* 0x0004102269007388 */ /* 0x0007e40000000a00 */
[----:B------:R-:W-:Y:S06]  /*15630*/  BAR.SYNC.DEFER_BLOCKING 0x0 ;  /* 0x0000000000007b1d */ /* 0x000fec0000010000 */
[----:B------:R-:W-:Y:S05]  /*15640*/  @P0 BRA `(.L_x_360) ;  /* 0x0000000400300947 */ /* 0x000fea0003800000 */
[----:B------:R-:W-:Y:S01]  /*15650*/  IMAD R69, R22, 0x48, R14 ;  /* 0x0000004816457824 */ /* 0x000fe200078e020e */
[----:B------:R-:W-:Y:S01]  /*15660*/  UMOV UR5, 0xffffffff ;  /* 0xffffffff00057882 */ /* 0x000fe20000000000 */
[----:B------:R-:W-:-:S03]  /*15670*/  ISETP.GE.AND P4, PT, R13, 0x1, PT ;  /* 0x000000010d00780c */ /* 0x000fc60003f86270 */
[----:B-1----:R-:W-:Y:S04]  /*15680*/  LDS.64 R4, [R69+0x410] ;  /* 0x0004100045047984 */ /* 0x002fe80000000a00 */
[----:B------:R-:W-:Y:S04]  /*15690*/  LDS.64 R6, [R69+0x418] ;  /* 0x0004180045067984 */ /* 0x000fe80000000a00 */
[----:B------:R-:W1:Y:S04]  /*156a0*/  LDS.64 R8, [R69+0x420] ;  /* 0x0004200045087984 */ /* 0x000e680000000a00 */
[----:B------:R-:W-:Y:S04]  /*156b0*/  LDS.64 R10, [R69+0x428] ;  /* 0x00042800450a7984 */ /* 0x000fe80000000a00 */
[----:B------:R-:W4:Y:S04]  /*156c0*/  LDS.64 R14, [R69+0x430] ;  /* 0x00043000450e7984 */ /* 0x000f280000000a00 */
[----:B------:R-:W-:Y:S04]  /*156d0*/  LDS.64 R20, [R69+0x438] ;  /* 0x0004380045147984 */ /* 0x000fe80000000a00 */
[----:B------:R-:W5:Y:S04]  /*156e0*/  LDS.64 R64, [R69+0x440] ;  /* 0x0004400045407984 */ /* 0x000f680000000a00 */
[----:B------:R-:W0:Y:S01]  /*156f0*/  LDS.64 R66, [R69+0x448] ;  /* 0x0004480045427984 */ /* 0x000e220000000a00 */
[----:B-1----:R-:W-:-:S04]  /*15700*/  IADD3 R81, P0, P1, R8, R6, R4 ;  /* 0x0000000608517210 */ /* 0x002fc8000791e004 */
[----:B------:R-:W-:Y:S02]  /*15710*/  IADD3.X R83, PT, PT, R9, R7, R5, P0, P1 ;  /* 0x0000000709537210 */ /* 0x000fe400007e2405 */
[C---:B------:R-:W-:Y:S02]  /*15720*/  ISETP.GE.AND P0, PT, R13.reuse, 0x10, PT ;  /* 0x000000100d00780c */ /* 0x040fe40003f06270 */
[----:B----4-:R-:W-:Y:S02]  /*15730*/  IADD3 R81, P2, P3, R14, R81, R10 ;  /* 0x000000510e517210 */ /* 0x010fe40007b5e00a */
[----:B------:R-:W-:Y:S02]  /*15740*/  ISETP.GE.AND P1, PT, R13, 0x8, PT ;  /* 0x000000080d00780c */ /* 0x000fe40003f26270 */
[----:B------:R-:W-:Y:S02]  /*15750*/  IADD3.X R83, PT, PT, R15, R83, R11, P2, P3 ;  /* 0x000000530f537210 */ /* 0x000fe400017e640b */
[----:B------:R-:W-:-:S02]  /*15760*/  ISETP.GE.AND P2, PT, R13, 0x4, PT ;  /* 0x000000040d00780c */ /* 0x000fc40003f46270 */
[----:B-----5:R-:W-:Y:S02]  /*15770*/  IADD3 R81, P5, P6, R64, R81, R20 ;  /* 0x0000005140517210 */ /* 0x020fe40007ebe014 */
[----:B------:R-:W-:Y:S02]  /*15780*/  ISETP.GE.AND P3, PT, R13, 0x2, PT ;  /* 0x000000020d00780c */ /* 0x000fe40003f66270 */
[----:B------:R-:W-:Y:S02]  /*15790*/  IADD3.X R83, PT, PT, R65, R83, R21, P5, P6 ;  /* 0x0000005341537210 */ /* 0x000fe40002fec415 */
[----:B0-----:R-:W-:-:S05]  /*157a0*/  IADD3 R81, P5, PT, R66, R81, RZ ;  /* 0x0000005142517210 */ /* 0x001fca0007fbe0ff */
[----:B------:R-:W-:Y:S01]  /*157b0*/  IMAD.X R83, R67, 0x1, R83, P5 ;  /* 0x0000000143537824 */ /* 0x000fe200028e0653 */
[----:B------:R-:W-:Y:S07]  /*157c0*/  BRA.DIV UR5, `(.L_x_361) ;  /* 0x0000009205907947 */ /* 0x000fee000b800000 */
[----:B------:R-:W0:Y:S04]  /*157d0*/  SHFL.UP PT, R58, R81, 0x1, RZ ;  /* 0x04200000513a7989 */ /* 0x000e2800000e00ff */
[----:B------:R-:W1:Y:S01]  /*157e0*/  SHFL.UP PT, R60, R83, 0x1, RZ ;  /* 0x04200000533c7989 */ /* 0x000e6200000e00ff */
[----:B0-----:R-:W-:Y:S02]  /*157f0*/  SEL R58, R58, RZ, P4 ;  /* 0x000000ff3a3a7207 */ /* 0x001fe40002000000 */
[----:B-1----:R-:W-:Y:S02]  /*15800*/  SEL R60, R60, RZ, P4 ;  /* 0x000000ff3c3c7207 */ /* 0x002fe40002000000 */
[----:B------:R-:W-:-:S05]  /*15810*/  IADD3 R67, P4, PT, R58, R81, RZ ;  /* 0x000000513a437210 */ /* 0x000fca0007f9e0ff */
[----:B------:R-:W-:Y:S01]  /*15820*/  IMAD.X R79, R60, 0x1, R83, P4 ;  /* 0x000000013c4f7824 */ /* 0x000fe200020e0653 */
[----:B------:R-:W0:Y:S04]  /*15830*/  SHFL.UP PT, R58, R67, 0x2, RZ ;  /* 0x04400000433a7989 */ /* 0x000e2800000e00ff */
[----:B------:R-:W1:Y:S01]  /*15840*/  SHFL.UP PT, R60, R79, 0x2, RZ ;  /* 0x044000004f3c7989 */ /* 0x000e6200000e00ff */
[----:B0-----:R-:W-:-:S04]  /*15850*/  SEL R58, R58, RZ, P3 ;  /* 0x000000ff3a3a7207 */ /* 0x001fc80001800000 */
[----:B------:R-:W-:Y:S02]  /*15860*/  IADD3 R71, P4, PT, R58, R67, RZ ;  /* 0x000000433a477210 */ /* 0x000fe40007f9e0ff */
[----:B-1----:R-:W-:-:S03]  /*15870*/  SEL R60, R60, RZ, P3 ;  /* 0x000000ff3c3c7207 */ /* 0x002fc60001800000 */
[----:B------:R-:W0:Y:S02]  /*15880*/  SHFL.UP PT, R58, R71, 0x4, RZ ;  /* 0x04800000473a7989 */ /* 0x000e2400000e00ff */
[----:B------:R-:W-:-:S05]  /*15890*/  IMAD.X R77, R60, 0x1, R79, P4 ;  /* 0x000000013c4d7824 */ /* 0x000fca00020e064f */
        /* <DEDUP_REMOVED lines=10> */
[----:B------:R0:W1:Y:S02]  /*15940*/  SHFL.UP PT, R58, R67, 0x10, RZ ;  /* 0x06000000433a7989 */ /* 0x00006400000e00ff */
[----:B------:R-:W-:-:S05]  /*15950*/  IMAD.X R71, R60, 0x1, R75, P2 ;  /* 0x000000013c477824 */ /* 0x000fca00010e064b */
[----:B------:R0:W4:Y:S02]  /*15960*/  SHFL.UP PT, R60, R71, 0x10, RZ ;  /* 0x06000000473c7989 */ /* 0x00012400000e00ff */
.L_x_440:
[----:B-1----:R-:W-:Y:S02]  /*15970*/  SEL R58, R58, RZ, P0 ;  /* 0x000000ff3a3a7207 */ /* 0x002fe40000000000 */
[----:B----4-:R-:W-:Y:S02]  /*15980*/  SEL R60, R60, RZ, P0 ;  /* 0x000000ff3c3c7207 */ /* 0x010fe40000000000 */
[----:B------:R-:W-:-:S04]  /*15990*/  IADD3 R66, P0, P1, -R81, R58, R67 ;  /* 0x0000003a51427210 */ /* 0x000fc8000791e143 */
[----:B0-----:R-:W-:Y:S02]  /*159a0*/  IADD3.X R67, PT, PT, ~R83, R60, R71, P0, P1 ;  /* 0x0000003c53437210 */ /* 0x001fe400007e2547 */
        /* <DEDUP_REMOVED lines=22> */
.L_x_360:
[----:B------:R-:W-:Y:S05]  /*15b10*/  WARPSYNC.ALL ;  /* 0x0000000000007948 */ /* 0x000fea0003800000 */
[----:B------:R-:W-:Y:S06]  /*15b20*/  BAR.SYNC.DEFER_BLOCKING 0x0 ;  /* 0x0000000000007b1d */ /* 0x000fec0000010000 */
[----:B------:R-:W-:Y:S01]  /*15b30*/  BSSY B0, `(.L_x_362) ;  /* 0x0000885000007945 */ /* 0x000fe20003800000 */
[----:B----4-:R-:W4:Y:S01]  /*15b40*/  LDS.64 R14, [R105+0x410] ;  /* 0x00041000690e7984 */ /* 0x010f220000000a00 */
        /* <DEDUP_REMOVED lines=8> */
[----:B----4-:R-:W-:Y:S05]  /*15bd0*/  @!P0 BRA `(.L_x_363) ;  /* 0x0000000c008c8947 */ /* 0x010fea0003800000 */
[----:B------:R-:W-:Y:S02]  /*15be0*/  IMAD.MOV.U32 R10, RZ, RZ, RZ ;  /* 0x000000ffff0a7224 */ /* 0x000fe400078e00ff */
[----:B---3--:R-:W-:-:S07]  /*15bf0*/  IMAD.MOV.U32 R105, RZ, RZ, RZ ;  /* 0x000000ffff697224 */ /* 0x008fce00078e00ff */
.L_x_364:
[----:B------:R-:W-:-:S05]  /*15c00*/  IADD3 R8, P0, PT, R22, R10, RZ ;  /* 0x0000000a16087210 */ /* 0x000fca0007f1e0ff */
[----:B-1----:R-:W-:Y:S02]  /*15c10*/  IMAD.X R5, RZ, RZ, R105, P0 ;  /* 0x000000ffff057224 */ /* 0x002fe400000e0669 */
[----:B---3--:R-:W-:-:S03]  /*15c20*/  IMAD.SHL.U32 R7, R8, 0x4, RZ ;  /* 0x0000000408077824 */ /* 0x008fc600078e00ff */
        /* <DEDUP_REMOVED lines=26> */
[----:B------:R-:W-:Y:S05]  /*15dd0*/  WARPSYNC.ALL ;  /* 0x0000000000007948 */ /* 0x000fea0003800000 */
[----:B------:R-:W-:Y:S01]  /*15de0*/  BAR.SYNC.DEFER_BLOCKING 0x0 ;  /* 0x0000000000007b1d */ /* 0x000fe20000010000 */
[----:B------:R-:W-:-:S05]  /*15df0*/  IADD3 R6, P0, PT, R28, R7, RZ ;  /* 0x000000071c067210 */ /* 0x000fca0007f1e0ff */
[----:B------:R-:W-:Y:S01]  /*15e00*/  IMAD.X R7, R29, 0x1, R8, P0 ;  /* 0x000000011d077824 */ /* 0x000fe200000e0608 */
[----:B------:R-:W-:-:S05]  /*15e10*/  IADD3 R10, P0, PT, R10, 0x1700, RZ ;  /* 0x000017000a0a7810 */ /* 0x000fca0007f1e0ff */
[----:B------:R-:W-:Y:S01]  /*15e20*/  IMAD.X R105, RZ, RZ, R105, P0 ;  /* 0x000000ffff697224 */ /* 0x000fe200000e0669 */
[----:B---3--:R1:W-:Y:S04]  /*15e30*/  STG.E desc[UR8][R6.64], R9 ;  /* 0x0000000906007986 */ /* 0x0083e8000c101908 */
[----:B----4-:R3:W-:Y:S04]  /*15e40*/  STG.E desc[UR8][R6.64+0x400], R11 ;  /* 0x0004000b06007986 */ /* 0x0107e8000c101908 */
[----:B-----5:R3:W-:Y:S01]  /*15e50*/  STG.E desc[UR8][R6.64+0x800], R15 ;  /* 0x0008000f06007986 */ /* 0x0207e2000c101908 */
[----:B-1----:R-:W-:-:S03]  /*15e60*/  IADD3 R9, P1, PT, -R10, R3, RZ ;  /* 0x000000030a097210 */ /* 0x002fc60007f3e1ff */
[----:B--2---:R3:W-:Y:S01]  /*15e70*/  STG.E desc[UR8][R6.64+0xc00], R21 ;  /* 0x000c001506007986 */ /* 0x0047e2000c101908 */
[----:B------:R-:W-:-:S03]  /*15e80*/  ISETP.GT.U32.AND P0, PT, R9, 0x16ff, PT ;  /* 0x000016ff0900780c */ /* 0x000fc60003f04070 */
[----:B------:R3:W-:Y:S01]  /*15e90*/  STG.E desc[UR8][R6.64+0x1000], R65 ;  /* 0x0010004106007986 */ /* 0x0007e2000c101908 */
[----:B------:R-:W-:-:S03]  /*15ea0*/  IMAD.X R8, R0, 0x1, ~R105, P1 ;  /* 0x0000000100087824 */ /* 0x000fc600008e0e69 */
[----:B------:R3:W-:Y:S02]  /*15eb0*/  STG.E desc[UR8][R6.64+0x1400], R67 ;  /* 0x0014004306007986 */ /* 0x0007e4000c101908 */
[----:B------:R-:W-:Y:S02]  /*15ec0*/  ISETP.GT.AND.EX P0, PT, R8, RZ, PT, P0 ;  /* 0x000000ff0800720c */ /* 0x000fe40003f04300 */
        /* <DEDUP_REMOVED lines=21> */
[CC--:B------:R-:W-:Y:S01]  /*16020*/  ISETP.GE.AND P6, PT, R22.reuse, R9.reuse, PT ;  /* 0x000000091600720c */ /* 0x0c0fe20003fc6270 */
[C---:B------:R-:W-:Y:S01]  /*16030*/  VIADD R8, R22.reuse, 0x100 ;  /* 0x0000010016087836 */ /* 0x040fe20000000000 */
[C---:B------:R-:W-:Y:S01]  /*16040*/  LOP3.LUT R60, R22.reuse, 0xc00, RZ, 0xfc, !PT ;  /* 0x00000c00163c7812 */ /* 0x040fe200078efcff */
[C---:B------:R-:W-:Y:S01]  /*16050*/  VIADD R10, R22.reuse, 0x200 ;  /* 0x00000200160a7836 */ /* 0x040fe20000000000 */
[C---:B------:R-:W-:Y:S01]  /*16060*/  LOP3.LUT R68, R22.reuse, 0x1000, RZ, 0xfc, !PT ;  /* 0x0000100016447812 */ /* 0x040fe200078efcff */
[----:B------:R-:W-:Y:S01]  /*16070*/  VIADD R14, R22, 0x300 ;  /* 0x00000300160e7836 */ /* 0x000fe20000000000 */
[-C--:B------:R-:W-:Y:S01]  /*16080*/  ISETP.GE.AND P5, PT, R8, R9.reuse, PT ;  /* 0x000000090800720c */ /* 0x080fe20003fa6270 */
[----:B------:R-:W-:Y:S01]  /*16090*/  VIADD R20, R22, 0x600 ;  /* 0x0000060016147836 */ /* 0x000fe20000000000 */
[-C--:B------:R-:W-:Y:S01]  /*160a0*/  ISETP.GE.AND P4, PT, R10, R9.reuse, PT ;  /* 0x000000090a00720c */ /* 0x080fe20003f86270 */
[----:B------:R-:W-:Y:S01]  /*160b0*/  VIADD R10, R22, 0x500 ;  /* 0x00000500160a7836 */ /* 0x000fe20000000000 */
[-C--:B------:R-:W-:Y:S01]  /*160c0*/  ISETP.GE.AND P3, PT, R14, R9.reuse, PT ;  /* 0x000000090e00720c */ /* 0x080fe20003f66270 */
[C---:B------:R-:W-:Y:S01]  /*160d0*/  VIADD R14, R22.reuse, 0x900 ;  /* 0x00000900160e7836 */ /* 0x040fe20000000000 */
[----:B------:R-:W-:Y:S01]  /*160e0*/  LOP3.LUT R8, R22, 0x400, RZ, 0xfc, !PT ;  /* 0x0000040016087812 */ /* 0x000fe200078efcff */
[----:B------:R-:W2:Y:S01]  /*160f0*/  @!P6 LDG.E R33, desc[UR8][R4.64+0x5c00] ;  /* 0x005c00080421e981 */ /* 0x000ea2000c1e1900 */
[-C--:B------:R-:W-:Y:S01]  /*16100*/  ISETP.GE.AND P1, PT, R10, R9.reuse, PT ;  /* 0x000000090a00720c */ /* 0x080fe20003f26270 */
[----:B------:R-:W-:Y:S01]  /*16110*/  VIADD R58, R22, 0xb00 ;  /* 0x00000b00163a7836 */ /* 0x000fe20000000000 */
[-C--:B------:R-:W-:Y:S01]  /*16120*/  ISETP.GE.AND P2, PT, R8, R9.reuse, PT ;  /* 0x000000090800720c */ /* 0x080fe20003f46270 */
[----:B------:R-:W-:Y:S01]  /*16130*/  VIADD R8, R22, 0x700 ;  /* 0x0000070016087836 */ /* 0x000fe20000000000 */
[----:B------:R-:W-:Y:S01]  /*16140*/  ISETP.GE.AND P0, PT, R20, R9, PT ;  /* 0x000000091400720c */ /* 0x000fe20003f06270 */
[----:B------:R-:W4:Y:S01]  /*16150*/  @!P5 LDG.E R36, desc[UR8][R4.64+0x6000] ;  /* 0x006000080424d981 */ /* 0x000f22000c1e1900 */
[C---:B------:R-:W-:Y:S01]  /*16160*/  LOP3.LUT R10, R22.reuse, 0x800, RZ, 0xfc, !PT ;  /* 0x00000800160a7812 */ /* 0x040fe200078efcff */
[C---:B------:R-:W-:Y:S01]  /*16170*/  VIADD R20, R22.reuse, 0xa00 ;  /* 0x00000a0016147836 */ /* 0x040fe20000000000 */
[----:B---3--:R-:W-:Y:S01]  /*16180*/  P2R R21, PR, RZ, 0x1 ;  /* 0x00000001ff157803 */ /* 0x008fe20000000000 */
[----:B------:R-:W3:Y:S01]  /*16190*/  @!P4 LDG.E R37, desc[UR8][R4.64+0x6400] ;  /* 0x006400080425c981 */ /* 0x000ee2000c1e1900 */
[C---:B------:R-:W-:Y:S01]  /*161a0*/  VIADD R62, R22.reuse, 0xd00 ;  /* 0x00000d00163e7836 */ /* 0x040fe20000000000 */
[C---:B------:R-:W-:Y:S01]  /*161b0*/  LOP3.LUT R76, R22.reuse, 0x1400, RZ, 0xfc, !PT ;  /* 0x00001400164c7812 */ /* 0x040fe200078efcff */
[C---:B------:R-:W-:Y:S01]  /*161c0*/  VIADD R64, R22.reuse, 0xe00 ;  /* 0x00000e0016407836 */ /* 0x040fe20000000000 */
[----:B------:R-:W3:Y:S01]  /*161d0*/  @!P3 LDG.E R38, desc[UR8][R4.64+0x6800] ;  /* 0x006800080426b981 */ /* 0x000ee2000c1e1900 */
[C---:B------:R-:W-:Y:S01]  /*161e0*/  VIADD R66, R22.reuse, 0xf00 ;  /* 0x00000f0016427836 */ /* 0x040fe20000000000 */
[----:B------:R-:W-:Y:S01]  /*161f0*/  P2R R75, PR, RZ, 0x20 ;  /* 0x00000020ff4b7803 */ /* 0x000fe20000000000 */
[C---:B------:R-:W-:Y:S01]  /*16200*/  VIADD R70, R22.reuse, 0x1100 ;  /* 0x0000110016467836 */ /* 0x040fe20000000000 */
[----:B------:R-:W3:Y:S01]  /*16210*/  @!P2 LDG.E R39, desc[UR8][R4.64+0x6c00] ;  /* 0x006c00080427a981 */ /* 0x000ee2000c1e1900 */
[C---:B------:R-:W-:Y:S01]  /*16220*/  VIADD R72, R22.reuse, 0x1200 ;  /* 0x0000120016487836 */ /* 0x040fe20000000000 */
[----:B------:R-:W-:Y:S01]  /*16230*/  P2R R11, PR, RZ, 0x10 ;  /* 0x00000010ff0b7803 */ /* 0x000fe20000000000 */
[C---:B------:R-:W-:Y:S01]  /*16240*/  VIADD R74, R22.reuse, 0x1300 ;  /* 0x00001300164a7836 */ /* 0x040fe20000000000 */
[----:B------:R-:W3:Y:S01]  /*16250*/  @!P1 LDG.E R40, desc[UR8][R4.64+0x7000] ;  /* 0x0070000804289981 */ /* 0x000ee2000c1e1900 */
[----:B------:R-:W-:Y:S01]  /*16260*/  VIADD R78, R22, 0x1500 ;  /* 0x00001500164e7836 */ /* 0x000fe20000000000 */
[----:B------:R-:W-:-:S02]  /*16270*/  P2R R77, PR, RZ, 0x8 ;  /* 0x00000008ff4d7803 */ /* 0x000fc40000000000 */
[----:B------:R-:W3:Y:S01]  /*16280*/  @!P0 LDG.E R41, desc[UR8][R4.64+0x7400] ;  /* 0x0074000804298981 */ /* 0x000ee2000c1e1900 */
[----:B------:R-:W-:Y:S02]  /*16290*/  ISETP.GE.AND P0, PT, R8, R9, PT ;  /* 0x000000090800720c */ /* 0x000fe40003f06270 */
[----:B------:R-:W-:Y:S02]  /*162a0*/  P2R R15, PR, RZ, 0x4 ;  /* 0x00000004ff0f7803 */ /* 0x000fe40000000000 */
[----:B------:R-:W-:Y:S02]  /*162b0*/  P2R R8, PR, RZ, 0x1 ;  /* 0x00000001ff087803 */ /* 0x000fe40000000000 */
[----:B------:R-:W-:Y:S02]  /*162c0*/  P2R R79, PR, RZ, 0x2 ;  /* 0x00000002ff4f7803 */ /* 0x000fe40000000000 */
[----:B------:R-:W-:-:S05]  /*162d0*/  P2R R73, PR, RZ, 0x40 ;  /* 0x00000040ff497803 */ /* 0x000fca0000000000 */
[----:B------:R-:W3:Y:S01]  /*162e0*/  @!P0 LDG.E R42, desc[UR8][R4.64+0x7800] ;  /* 0x00780008042a8981 */ /* 0x000ee2000c1e1900 */
[----:B------:R-:W-:-:S04]  /*162f0*/  ISETP.GE.AND P0, PT, R10, R9, PT ;  /* 0x000000090a00720c */ /* 0x000fc80003f06270 */
[----:B------:R-:W-:-:S09]  /*16300*/  P2R R10, PR, RZ, 0x1 ;  /* 0x00000001ff0a7803 */ /* 0x000fd20000000000 */
        /* <DEDUP_REMOVED lines=22> */
[-C--:B------:R-:W-:Y:S02]  /*16470*/  ISETP.GE.AND P0, PT, R68, R9.reuse, PT ;  /* 0x000000094400720c */ /* 0x080fe40003f06270 */
[-C--:B------:R-:W-:Y:S02]  /*16480*/  ISETP.GE.AND P1, PT, R70, R9.reuse, PT ;  /* 0x000000094600720c */ /* 0x080fe40003f26270 */
[----:B------:R-:W-:Y:S02]  /*16490*/  P2R R71, PR, RZ, 0x1 ;  /* 0x00000001ff477803 */ /* 0x000fe40000000000 */
[-C--:B------:R-:W-:Y:S02]  /*164a0*/  ISETP.GE.AND P2, PT, R72, R9.reuse, PT ;  /* 0x000000094800720c */ /* 0x080fe40003f46270 */
[-C--:B------:R-:W-:Y:S02]  /*164b0*/  ISETP.GE.AND P3, PT, R74, R9.reuse, PT ;  /* 0x000000094a00720c */ /* 0x080fe40003f66270 */
[----:B------:R-:W-:-:S02]  /*164c0*/  ISETP.GE.AND P4, PT, R76, R9, PT ;  /* 0x000000094c00720c */ /* 0x000fc40003f86270 */
[----:B------:R-:W-:Y:S01]  /*164d0*/  ISETP.GE.AND P5, PT, R78, R9, PT ;  /* 0x000000094e00720c */ /* 0x000fe20003fa6270 */
[----:B------:R-:W3:Y:S01]  /*164e0*/  @!P0 LDG.E R51, desc[UR8][R4.64+0x9c00] ;  /* 0x009c000804338981 */ /* 0x000ee2000c1e1900 */
[----:B------:R-:W-:-:S03]  /*164f0*/  ISETP.NE.AND P0, PT, R65, RZ, PT ;  /* 0x000000ff4100720c */ /* 0x000fc60003f05270 */
[----:B------:R-:W3:Y:S01]  /*16500*/  @!P1 LDG.E R52, desc[UR8][R4.64+0xa000] ;  /* 0x00a0000804349981 */ /* 0x000ee2000c1e1900 */
[----:B------:R-:W-:Y:S02]  /*16510*/  P2R R69, PR, RZ, 0x1 ;  /* 0x00000001ff457803 */ /* 0x000fe40000000000 */
[----:B------:R-:W-:Y:S01]  /*16520*/  ISETP.NE.AND P0, PT, R64, RZ, PT ;  /* 0x000000ff4000720c */ /* 0x000fe20003f05270 */
[----:B------:R-:W3:Y:S03]  /*16530*/  @!P2 LDG.E R53, desc[UR8][R4.64+0xa400] ;  /* 0x00a400080435a981 */ /* 0x000ee6000c1e1900 */
[----:B------:R-:W-:Y:S01]  /*16540*/  P2R R68, PR, RZ, 0x1 ;  /* 0x00000001ff447803 */ /* 0x000fe20000000000 */
[----:B------:R-:W3:Y:S01]  /*16550*/  @!P3 LDG.E R54, desc[UR8][R4.64+0xa800] ;  /* 0x00a800080436b981 */ /* 0x000ee2000c1e1900 */
[----:B------:R-:W-:-:S03]  /*16560*/  ISETP.NE.AND P0, PT, R62, RZ, PT ;  /* 0x000000ff3e00720c */ /* 0x000fc60003f05270 */
[----:B------:R-:W3:Y:S01]  /*16570*/  @!P4 LDG.E R55, desc[UR8][R4.64+0xac00] ;  /* 0x00ac00080437c981 */ /* 0x000ee2000c1e1900 */
[----:B------:R-:W-:-:S03]  /*16580*/  P2R R67, PR, RZ, 0x1 ;  /* 0x00000001ff437803 */ /* 0x000fc60000000000 */
[----:B------:R-:W3:Y:S01]  /*16590*/  @!P5 LDG.E R56, desc[UR8][R4.64+0xb000] ;  /* 0x00b000080438d981 */ /* 0x000ee2000c1e1900 */
        /* <DEDUP_REMOVED lines=11> */
[----:B------:R-:W-:-:S03]  /*16650*/  VIADD R8, R22, 0x1600 ;  /* 0x0000160016087836 */ /* 0x000fc60000000000 */
[----:B------:R-:W-:Y:S02]  /*16660*/  P2R R58, PR, RZ, 0x1 ;  /* 0x00000001ff3a7803 */ /* 0x000fe40000000000 */
[----:B------:R-:W-:Y:S02]  /*16670*/  ISETP.NE.AND P0, PT, R21, RZ, PT ;  /* 0x000000ff1500720c */ /* 0x000fe40003f05270 */
[----:B------:R-:W-:Y:S02]  /*16680*/  ISETP.GE.AND P6, PT, R8, R9, PT ;  /* 0x000000090800720c */ /* 0x000fe40003fc6270 */
[----:B------:R-:W-:Y:S02]  /*16690*/  P2R R21, PR, RZ, 0x1 ;  /* 0x00000001ff157803 */ /* 0x000fe40000000000 */
[----:B------:R-:W-:-:S04]  /*166a0*/  ISETP.NE.AND P0, PT, R79, RZ, PT ;  /* 0x000000ff4f00720c */ /* 0x000fc80003f05270 */
[----:B------:R-:W-:Y:S02]  /*166b0*/  P2R R20, PR, RZ, 0x1 ;  /* 0x00000001ff147803 */ /* 0x000fe40000000000 */
[----:B------:R-:W-:Y:S01]  /*166c0*/  ISETP.NE.AND P0, PT, R15, RZ, PT ;  /* 0x000000ff0f00720c */ /* 0x000fe20003f05270 */
[----:B------:R-:W-:Y:S05]  /*166d0*/  WARPSYNC.ALL ;  /* 0x0000000000007948 */ /* 0x000fea0003800000 */
[----:B------:R-:W-:Y:S01]  /*166e0*/  P2R R15, PR, RZ, 0x1 ;  /* 0x00000001ff0f7803 */ /* 0x000fe20000000000 */
[----:B------:R1:W5:Y:S01]  /*166f0*/  @!P6 LDG.E R57, desc[UR8][R4.64+0xb400] ;  /* 0x00b400080439e981 */ /* 0x000362000c1e1900 */
[----:B------:R-:W-:Y:S01]  /*16700*/  BAR.SYNC.DEFER_BLOCKING 0x0 ;  /* 0x0000000000007b1d */ /* 0x000fe20000010000 */
[----:B------:R-:W-:-:S04]  /*16710*/  ISETP.NE.AND P0, PT, R77, RZ, PT ;  /* 0x000000ff4d00720c */ /* 0x000fc80003f05270 */
[----:B------:R-:W-:Y:S02]  /*16720*/  P2R R14, PR, RZ, 0x1 ;  /* 0x00000001ff0e7803 */ /* 0x000fe40000000000 */
[----:B------:R-:W-:-:S04]  /*16730*/  ISETP.NE.AND P0, PT, R11, RZ, PT ;  /* 0x000000ff0b00720c */ /* 0x000fc80003f05270 */
[----:B------:R-:W-:Y:S02]  /*16740*/  P2R R11, PR, RZ, 0x1 ;  /* 0x00000001ff0b7803 */ /* 0x000fe40000000000 */
[----:B------:R-:W-:-:S04]  /*16750*/  ISETP.NE.AND P0, PT, R75, RZ, PT ;  /* 0x000000ff4b00720c */ /* 0x000fc80003f05270 */
[----:B------:R-:W-:Y:S02]  /*16760*/  P2R R10, PR, RZ, 0x1 ;  /* 0x00000001ff0a7803 */ /* 0x000fe40000000000 */
[----:B------:R-:W-:-:S13]  /*16770*/  ISETP.NE.AND P0, PT, R73, RZ, PT ;  /* 0x000000ff4900720c */ /* 0x000fda0003f05270 */
[----:B--2---:R1:W-:Y:S01]  /*16780*/  @!P0 STG.E desc[UR8][R6.64+0x5c00], R33 ;  /* 0x005c002106008986 */ /* 0x0043e2000c101908 */
[----:B------:R-:W-:-:S13]  /*16790*/  ISETP.NE.AND P0, PT, R10, RZ, PT ;  /* 0x000000ff0a00720c */ /* 0x000fda0003f05270 */
[----:B----4-:R1:W-:Y:S01]  /*167a0*/  @!P0 STG.E desc[UR8][R6.64+0x6000], R36 ;  /* 0x0060002406008986 */ /* 0x0103e2000c101908 */
[----:B------:R-:W-:-:S13]  /*167b0*/  ISETP.NE.AND P0, PT, R11, RZ, PT ;  /* 0x000000ff0b00720c */ /* 0x000fda0003f05270 */
[----:B---3--:R1:W-:Y:S01]  /*167c0*/  @!P0 STG.E desc[UR8][R6.64+0x6400], R37 ;  /* 0x0064002506008986 */ /* 0x0083e2000c101908 */
        /* <DEDUP_REMOVED lines=32> */
[----:B------:R1:W-:Y:S01]  /*169d0*/  @!P5 STG.E desc[UR8][R6.64+0xb000], R56 ;  /* 0x00b000380600d986 */ /* 0x0003e2000c101908 */
[----:B------:R-:W-:Y:S05]  /*169e0*/  @P6 BRA `(.L_x_365) ;  /* 0x0000007800646947 */ /* 0x000fea0003800000 */
[----:B-----5:R2:W-:Y:S01]  /*169f0*/  STG.E desc[UR8][R6.64+0xb400], R57 ;  /* 0x00b4003906007986 */ /* 0x0205e2000c101908 */
[----:B------:R-:W-:Y:S05]  /*16a00*/  BRA `(.L_x_365) ;  /* 0x00000078005c7947 */ /* 0x000fea0003800000 */
.L_x_363:
[----:B------:R-:W-:Y:S02]  /*16a10*/  IMAD.MOV.U32 R66, RZ, RZ, RZ ;  /* 0x000000ffff427224 */ /* 0x000fe400078e00ff */
[----:B------:R-:W-:-:S07]  /*16a20*/  IMAD.MOV.U32 R69, RZ, RZ, RZ ;  /* 0x000000ffff457224 */ /* 0x000fce00078e00ff */
.L_x_366:
[----:B------:R-:W1:Y:S02]  /*16a30*/  S2R R22, SR_TID.X ;  /* 0x0000000000167919 */ /* 0x000e640000002100 */
[----:B-1----:R-:W-:-:S05]  /*16a40*/  IADD3 R5, P0, PT, R22, R66, RZ ;  /* 0x0000004216057210 */ /* 0x002fca0007f1e0ff */
[----:B------:R-:W-:Y:S01]  /*16a50*/  IMAD.X R4, RZ, RZ, R69, P0 ;  /* 0x000000ffff047224 */ /* 0x000fe200000e0645 */
[----:B------:R-:W-:-:S04]  /*16a60*/  LEA R20, P0, R5, R2, 0x2 ;  /* 0x0000000205147211 */ /* 0x000fc800078010ff */
[----:B------:R-:W-:-:S05]  /*16a70*/  LEA.HI.X R21, R5, R12, R4, 0x2, P0 ;  /* 0x0000000c05157211 */ /* 0x000fca00000f1404 */
[----:B------:R-:W4:Y:S04]  /*16a80*/  LDG.E R4, desc[UR8][R20.64] ;  /* 0x0000000814047981 */ /* 0x000f28000c1e1900 */
[----:B------:R-:W5:Y:S04]  /*16a90*/  LDG.E R6, desc[UR8][R20.64+0x400] ;  /* 0x0004000814067981 */ /* 0x000f68000c1e1900 */
        /* <DEDUP_REMOVED lines=20> */
[----:B------:R-:W3:Y:S01]  /*16be0*/  LDG.E R106, desc[UR8][R20.64+0x5800] ;  /* 0x00580008146a7981 */ /* 0x000ee2000c1e1900 */
[----:B------:R-:W-:Y:S01]  /*16bf0*/  MOV R65, 0x400 ;  /* 0x0000040000417802 */ /* 0x000fe20000000f00 */
[----:B------:R-:W-:Y:S05]  /*16c00*/  WARPSYNC.ALL ;  /* 0x0000000000007948 */ /* 0x000fea0003800000 */
[----:B------:R-:W1:Y:S01]  /*16c10*/  S2R R94, SR_CgaCtaId ;  /* 0x00000000005e7919 */ /* 0x000e620000008800 */
[----:B------:R-:W-:-:S02]  /*16c20*/  ISETP.NE.AND P1, PT, R13, 0x1f, PT ;  /* 0x0000001f0d00780c */ /* 0x000fc40003f25270 */
[----:B------:R-:W-:Y:S02]  /*16c30*/  LOP3.LUT R99, R99, 0xfffffff7, RZ, 0xc0, !PT ;  /* 0xfffffff763637812 */ /* 0x000fe400078ec0ff */
[----:B------:R-:W-:Y:S02]  /*16c40*/  ISETP.NE.AND P4, PT, R13, RZ, PT ;  /* 0x000000ff0d00720c */ /* 0x000fe40003f85270 */
[----:B------:R-:W-:-:S07]  /*16c50*/  ISETP.NE.AND P6, PT, R22, RZ, PT ;  /* 0x000000ff1600720c */ /* 0x000fce0003fc5270 */
[----:B------:R-:W-:-:S04]  /*16c60*/  @P1 LOP3.LUT R99, R99, 0x8, RZ, 0xfc, !PT ;  /* 0x0000000863631812 */ /* 0x000fc800078efcff */
[----:B------:R-:W-:-:S04]  /*16c70*/  LOP3.LUT R99, R99, 0xffffffef, RZ, 0xc0, !PT ;  /* 0xffffffef63637812 */ /* 0x000fc800078ec0ff */
[----:B------:R-:W-:-:S04]  /*16c80*/  @P4 LOP3.LUT R99, R99, 0x10, RZ, 0xfc, !PT ;  /* 0x0000001063634812 */ /* 0x000fc800078efcff */
[----:B------:R-:W-:Y:S02]  /*16c90*/  LOP3.LUT R99, R99, 0xfffffffe, RZ, 0xc0, !PT ;  /* 0xfffffffe63637812 */ /* 0x000fe400078ec0ff */
[----:B-1----:R-:W-:-:S05]  /*16ca0*/  LEA R65, R94, R65, 0x18 ;  /* 0x000000415e417211 */ /* 0x002fca00078ec0ff */
[----:B0-2---:R-:W-:-:S04]  /*16cb0*/  IMAD R27, R22, 0x4, R65 ;  /* 0x00000004161b7824 */ /* 0x005fc800078e0241 */
[----:B------:R-:W-:Y:S01]  /*16cc0*/  IMAD R67, R22, 0x4, R27 ;  /* 0x0000000416437824 */ /* 0x000fe200078e021b */
[----:B----4-:R-:W-:Y:S04]  /*16cd0*/  STS [R27], R4 ;  /* 0x000000041b007388 */ /* 0x010fe80000000800 */
[----:B-----5:R-:W-:Y:S04]  /*16ce0*/  STS [R27+0x400], R6 ;  /* 0x000400061b007388 */ /* 0x020fe80000000800 */
[----:B---3--:R-:W-:Y:S04]  /*16cf0*/  STS [R27+0x800], R8 ;  /* 0x000800081b007388 */ /* 0x008fe80000000800 */
[----:B------:R-:W-:Y:S04]  /*16d00*/  STS [R27+0xc00], R10 ;  /* 0x000c000a1b007388 */ /* 0x000fe80000000800 */
[----:B------:R0:W-:Y:S04]  /*16d10*/  STS [R27+0x1000], R58 ;  /* 0x0010003a1b007388 */ /* 0x0001e80000000800 */
[----:B------:R-:W-:Y:S04]  /*16d20*/  STS [R27+0x1400], R60 ;  /* 0x0014003c1b007388 */ /* 0x000fe80000000800 */
[----:B------:R1:W-:Y:S01]  /*16d30*/  STS [R27+0x1800], R62 ;  /* 0x0018003e1b007388 */ /* 0x0003e20000000800 */
[----:B0-----:R-:W-:-:S03]  /*16d40*/  BMSK R58, RZ, R30 ;  /* 0x0000001eff3a721b */ /* 0x001fc60000000000 */
[----:B------:R0:W-:Y:S04]  /*16d50*/  STS [R27+0x1c00], R64 ;  /* 0x001c00401b007388 */ /* 0x0001e80000000800 */
[----:B------:R-:W-:Y:S01]  /*16d60*/  STS [R27+0x2000], R68 ;  /* 0x002000441b007388 */ /* 0x000fe20000000800 */
[----:B-1----:R-:W-:-:S03]  /*16d70*/  IMAD R62, R22, 0x7c, R67 ;  /* 0x0000007c163e7824 */ /* 0x002fc600078e0243 */
[----:B------:R-:W-:Y:S01]  /*16d80*/  STS [R27+0x2400], R70 ;  /* 0x002400461b007388 */ /* 0x000fe20000000800 */
[----:B0-----:R-:W-:-:S03]  /*16d90*/  IMAD R64, R22, 0x58, R27 ;  /* 0x0000005816407824 */ /* 0x001fc600078e021b */
        /* <DEDUP_REMOVED lines=31> */
[----:B------:R-:W0:Y:S03]  /*16f90*/  LDS R76, [R64+0x34] ;  /* 0x00003400404c7984 */ /* 0x000e260000000800 */
        /* <DEDUP_REMOVED lines=18> */
[----:B--2---:R-:W-:Y:S01]  /*170c0*/  SHF.R.U32.HI R5, RZ, R23, R98 ;  /* 0x00000017ff057219 */ /* 0x004fe20000011662 */
[----:B------:R-:W-:Y:S03]  /*170d0*/  LDS R110, [R64+0x58] ;  /* 0x00005800406e7984 */ /* 0x000fe60000000800 */
[----:B------:R-:W-:Y:S01]  /*170e0*/  LOP3.LUT R5, R58, R5, RZ, 0xc0, !PT ;  /* 0x000000053a057212 */ /* 0x000fe200078ec0ff */
[----:B------:R-:W-:Y:S01]  /*170f0*/  BAR.SYNC.DEFER_BLOCKING 0x0 ;  /* 0x0000000000007b1d */ /* 0x000fe20000010000 */
[----:B0-----:R-:W-:-:S03]  /*17100*/  SHF.R.U32.HI R7, RZ, R23, R76 ;  /* 0x00000017ff077219 */ /* 0x001fc6000001164c */
[----:B------:R-:W-:Y:S01]  /*17110*/  IMAD.SHL.U32 R6, R5, 0x400, RZ ;  /* 0x0000040005067824 */ /* 0x000fe200078e00ff */
[----:B------:R-:W-:Y:S02]  /*17120*/  SHF.R.U32.HI R5, RZ, 0x4, R5 ;  /* 0x00000004ff057819 */ /* 0x000fe40000011605 */
[----:B------:R-:W-:Y:S02]  /*17130*/  LOP3.LUT R7, R58, R7, RZ, 0xc0, !PT ;  /* 0x000000073a077212 */ /* 0x000fe400078ec0ff */
[----:B------:R-:W-:Y:S02]  /*17140*/  LOP3.LUT R8, R6, 0x7c00, RZ, 0xc0, !PT ;  /* 0x00007c0006087812 */ /* 0x000fe400078ec0ff */
[----:B------:R-:W-:-:S04]  /*17150*/  LOP3.LUT R5, R5, 0xffffffe, RZ, 0xc0, !PT ;  /* 0x0ffffffe05057812 */ /* 0x000fc800078ec0ff */
[----:B------:R-:W-:Y:S02]  /*17160*/  IADD3 R77, PT, PT, R5, R27, R8 ;  /* 0x0000001b054d7210 */ /* 0x000fe40007ffe008 */
[----:B------:R-:W-:-:S04]  /*17170*/  SHF.R.U32.HI R5, RZ, R23, R96 ;  /* 0x00000017ff057219 */ /* 0x000fc80000011660 */
[----:B------:R-:W-:Y:S01]  /*17180*/  LOP3.LUT R5, R58, R5, RZ, 0xc0, !PT ;  /* 0x000000053a057212 */ /* 0x000fe200078ec0ff */
        /* <DEDUP_REMOVED lines=296> */
[----:B--2---:R-:W-:Y:S01]  /*18410*/  IMAD.IADD R160, R6, 0x1, R167 ;  /* 0x0000000106a07824 */ /* 0x004fe200078e02a7 */
[----:B------:R-:W-:-:S03]  /*18420*/  @!P1 SHF.R.U32.HI R6, RZ, 0x3, R22 ;  /* 0x00000003ff069819 */ /* 0x000fc60000011616 */
[----:B---3--:R-:W-:Y:S01]  /*18430*/  IMAD.IADD R169, R5, 0x1, R160 ;  /* 0x0000000105a97824 */ /* 0x008fe200078e02a0 */
[----:B------:R-:W-:-:S03]  /*18440*/  @!P1 LOP3.LUT R6, R6, 0x7c, RZ, 0xc0, !PT ;  /* 0x0000007c06069812 */ /* 0x000fc600078ec0ff */
[----:B----4-:R-:W-:Y:S02]  /*18450*/  IMAD.IADD R171, R8, 0x1, R169 ;  /* 0x0000000108ab7824 */ /* 0x010fe400078e02a9 */
[----:B------:R-:W-:Y:S02]  /*18460*/  @!P1 IMAD.IADD R177, R65, 0x1, R6 ;  /* 0x0000000141b19824 */ /* 0x000fe400078e0206 */
[----:B-----5:R-:W-:-:S04]  /*18470*/  IMAD.IADD R162, R10, 0x1, R171 ;  /* 0x000000010aa27824 */ /* 0x020fc800078e02ab */
[----:B------:R-:W-:-:S04]  /*18480*/  IMAD.IADD R173, R11, 0x1, R162 ;  /* 0x000000010bad7824 */ /* 0x000fc800078e02a2 */
[----:B------:R-:W-:Y:S01]  /*18490*/  IMAD.IADD R164, R60, 0x1, R173 ;  /* 0x000000013ca47824 */ /* 0x000fe200078e02ad */
[----:B------:R-:W-:-:S03]  /*184a0*/  SHF.R.U32.HI R60, RZ, 0x5, R22 ;  /* 0x00000005ff3c7819 */ /* 0x000fc60000011616 */
[----:B------:R-:W-:Y:S01]  /*184b0*/  IMAD.IADD R166, R7, 0x1, R164 ;  /* 0x0000000107a67824 */ /* 0x000fe200078e02a4 */
[C---:B------:R-:W-:Y:S02]  /*184c0*/  ISETP.NE.AND P5, PT, R60.reuse, 0x5, PT ;  /* 0x000000053c00780c */ /* 0x040fe40003fa5270 */
[C---:B------:R-:W-:Y:S01]  /*184d0*/  ISETP.NE.AND P2, PT, R60.reuse, 0x3, PT ;  /* 0x000000033c00780c */ /* 0x040fe20003f45270 */
[----:B------:R-:W-:Y:S01]  /*184e0*/  IMAD.IADD R139, R139, 0x1, R166 ;  /* 0x000000018b8b7824 */ /* 0x000fe200078e02a6 */
[----:B------:R-:W-:-:S04]  /*184f0*/  ISETP.NE.AND P3, PT, R60, 0x4, PT ;  /* 0x000000043c00780c */ /* 0x000fc80003f65270 */
[----:B------:R-:W0:Y:S05]  /*18500*/  SHFL.UP P0, R4, R139, 0x1, RZ ;  /* 0x042000008b047989 */ /* 0x000e2a00000000ff */
        /* <DEDUP_REMOVED lines=11> */
[----:B------:R-:W-:-:S04]  /*185c0*/  ISETP.NE.AND P0, PT, R60, 0x1, PT ;  /* 0x000000013c00780c */ /* 0x000fc80003f05270 */
[----:B------:R0:W-:Y:S01]  /*185d0*/  @!P1 STS [R177+0x8400], R168 ;  /* 0x008400a8b1009388 */ /* 0x0001e20000000800 */
[----:B------:R-:W-:Y:S01]  /*185e0*/  BAR.SYNC.DEFER_BLOCKING 0x0 ;  /* 0x0000000000007b1d */ /* 0x000fe20000010000 */
[----:B------:R-:W-:Y:S01]  /*185f0*/  ISETP.NE.AND P1, PT, R60, 0x2, PT ;  /* 0x000000023c00780c */ /* 0x000fe20003f25270 */
[----:B0-----:R-:W-:-:S04]  /*18600*/  IMAD.IADD R168, R168, 0x1, -R139 ;  /* 0x00000001a8a87824 */ /* 0x001fc800078e0a8b */
[----:B------:R-:W0:Y:S04]  /*18610*/  LDS.128 R4, [R65+0x8400] ;  /* 0x0084000041047984 */ /* 0x000e280000000c00 */
[----:B------:R-:W1:Y:S01]  /*18620*/  LDS.128 R8, [R65+0x8410] ;  /* 0x0084100041087984 */ /* 0x000e620000000c00 */
[C---:B0-----:R-:W-:Y:S01]  /*18630*/  IMAD.IADD R5, R4.reuse, 0x1, R5 ;  /* 0x0000000104057824 */ /* 0x041fe200078e0205 */
[----:B------:R-:W-:Y:S02]  /*18640*/  SEL R59, R4, R59, !P0 ;  /* 0x0000003b043b7207 */ /* 0x000fe40004000000 */
        /* <DEDUP_REMOVED lines=9> */
[----:B------:R-:W-:Y:S02]  /*186e0*/  SEL R59, R8, R59, !P5 ;  /* 0x0000003b083b7207 */ /* 0x000fe40006800000 */
[----:B------:R-:W-:Y:S01]  /*186f0*/  ISETP.NE.AND P5, PT, R60, 0x6, PT ;  /* 0x000000063c00780c */ /* 0x000fe20003fa5270 */
[----:B------:R-:W-:-:S03]  /*18700*/  IMAD.IADD R10, R10, 0x1, R9 ;  /* 0x000000010a0a7824 */ /* 0x000fc600078e0209 */
[----:B------:R-:W-:Y:S01]  /*18710*/  SEL R59, R9, R59, !P5 ;  /* 0x0000003b093b7207 */ /* 0x000fe20006800000 */
[----:B------:R-:W-:-:S08]  /*18720*/  IMAD.IADD R11, R11, 0x1, R10 ;  /* 0x000000010b0b7824 */ /* 0x000fd000078e020a */
[----:B------:R-:W-:Y:S02]  /*18730*/  @P5 LOP3.LUT R99, R99, 0x2, RZ, 0xfc, !PT ;  /* 0x0000000263635812 */ /* 0x000fe400078efcff */
[----:B------:R-:W-:Y:S02]  /*18740*/  ISETP.NE.AND P5, PT, R60, 0x7, PT ;  /* 0x000000073c00780c */ /* 0x000fe40003fa5270 */
[----:B------:R-:W-:Y:S02]  /*18750*/  LOP3.LUT R99, R99, 0xfffffffb, RZ, 0xc0, !PT ;  /* 0xfffffffb63637812 */ /* 0x000fe400078ec0ff */
[----:B------:R-:W-:-:S09]  /*18760*/  SEL R59, R10, R59, !P5 ;  /* 0x0000003b0a3b7207 */ /* 0x000fd20006800000 */
[----:B------:R-:W-:Y:S02]  /*18770*/  @P5 LOP3.LUT R99, R99, 0x4, RZ, 0xfc, !PT ;  /* 0x0000000463635812 */ /* 0x000fe400078efcff */
[----:B------:R-:W-:Y:S02]  /*18780*/  ISETP.GT.U32.AND P5, PT, R22, 0x1f, PT ;  /* 0x0000001f1600780c */ /* 0x000fe40003fa4070 */
[----:B------:R-:W-:-:S11]  /*18790*/  LOP3.LUT R99, R99, 0xffffffbf, RZ, 0xc0, !PT ;  /* 0xffffffbf63637812 */ /* 0x000fd600078ec0ff */
[----:B------:R-:W-:Y:S01]  /*187a0*/  @P5 IMAD.IADD R168, R59, 0x1, R4 ;  /* 0x000000013ba85824 */ /* 0x000fe200078e0204 */
[----:B------:R-:W-:Y:S01]  /*187b0*/  @P5 LOP3.LUT R99, R99, 0x40, RZ, 0xfc, !PT ;  /* 0x0000004063635812 */ /* 0x000fe200078efcff */
[----:B------:R-:W-:Y:S01]  /*187c0*/  @!P4 IMAD.U32 R168, R11, 0x10000, RZ ;  /* 0x000100000ba8c824 */ /* 0x000fe200078e00ff */
[C---:B------:R-:W-:Y:S02]  /*187d0*/  ISETP.GT.U32.AND P5, PT, R22.reuse, 0x3f, PT ;  /* 0x0000003f1600780c */ /* 0x040fe40003fa4070 */
[----:B------:R-:W-:Y:S02]  /*187e0*/  LOP3.LUT R99, R99, 0xffffffdf, RZ, 0xc0, !PT ;  /* 0xffffffdf63637812 */ /* 0x000fe400078ec0ff */
[----:B------:R-:W-:Y:S02]  /*187f0*/  @!P4 STS [R65+0x8428], R168 ;  /* 0x008428a84100c388 */ /* 0x000fe40000000800 */
[----:B------:R-:W-:Y:S01]  /*18800*/  @P6 LOP3.LUT R99, R99, 0x20, RZ, 0xfc, !PT ;  /* 0x0000002063636812 */ /* 0x000fe200078efcff */
[----:B------:R-:W-:Y:S06]  /*18810*/  BAR.SYNC.DEFER_BLOCKING 0x0 ;  /* 0x0000000000007b1d */ /* 0x000fec0000010000 */
[----:B------:R-:W-:Y:S01]  /*18820*/  @!P5 IMAD.SHL.U32 R6, R22, 0x400, RZ ;  /* 0x000004001606d824 */ /* 0x000fe200078e00ff */
[----:B------:R-:W-:Y:S01]  /*18830*/  @!P5 SHF.R.U32.HI R7, RZ, 0x4, R22 ;  /* 0x00000004ff07d819 */ /* 0x000fe20000011616 */
[----:B------:R-:W-:-:S03]  /*18840*/  @!P5 IMAD.MOV.U32 R61, RZ, RZ, 0x1700 ;  /* 0x00001700ff3dd424 */ /* 0x000fc600078e00ff */
[----:B------:R-:W-:Y:S02]  /*18850*/  @!P5 LOP3.LUT R6, R6, 0x7c00, RZ, 0xc0, !PT ;  /* 0x00007c000606d812 */ /* 0x000fe400078ec0ff */
[----:B------:R-:W-:Y:S01]  /*18860*/  @!P5 LOP3.LUT R7, R7, 0x3e, RZ, 0xc0, !PT ;  /* 0x0000003e0707d812 */ /* 0x000fe200078ec0ff */
[----:B------:R-:W0:Y:S02]  /*18870*/  LDS R4, [R65+0x8428] ;  /* 0x0084280041047984 */ /* 0x000e240000000800 */
[----:B0-----:R-:W-:-:S05]  /*18880*/  SEL R5, R4, RZ, P6 ;  /* 0x000000ff04057207 */ /* 0x001fca0003000000 */
[----:B------:R-:W-:Y:S01]  /*18890*/  IMAD.IADD R4, R5, 0x1, R168 ;  /* 0x0000000105047824 */ /* 0x000fe200078e02a8 */
[----:B------:R-:W-:-:S03]  /*188a0*/  @!P5 IADD3 R168, PT, PT, R7, R65, R6 ;  /* 0x0000004107a8d210 */ /* 0x000fc60007ffe006 */
        /* <DEDUP_REMOVED lines=75> */
[----:B------:R-:W5:Y:S01]  /*18d60*/  LDS.U16 R150, [R107] ;  /* 0x000000006b967984 */ /* 0x000f620000000400 */
[----:B0-----:R-:W-:-:S03]  /*18d70*/  @!P5 SHF.R.S32.HI R6, RZ, 0x1f, R16 ;  /* 0x0000001fff06d819 */ /* 0x001fc60000011410 */
[----:B------:R-:W0:Y:S01]  /*18d80*/  LDS.U16 R152, [R111] ;  /* 0x000000006f987984 */ /* 0x000e220000000400 */
[----:B------:R-:W-:Y:S01]  /*18d90*/  @!P5 IADD3 R4, P6, PT, -R16, R14, RZ ;  /* 0x0000000e1004d210 */ /* 0x000fe20007fde1ff */
[----:B-1----:R-:W-:Y:S02]  /*18da0*/  IMAD.IADD R8, R75, 0x1, R8 ;  /* 0x000000014b087824 */ /* 0x002fe400078e0208 */
[----:B------:R-:W1:Y:S02]  /*18db0*/  LDS.U16 R114, [R114] ;  /* 0x0000000072727984 */ /* 0x000e640000000400 */
[----:B------:R-:W-:Y:S01]  /*18dc0*/  @!P5 IMAD.X R5, R15, 0x1, ~R6, P6 ;  /* 0x000000010f05d824 */ /* 0x000fe200030e0e06 */
[----:B------:R-:W-:Y:S01]  /*18dd0*/  ISETP.GT.U32.AND P6, PT, R22, 0x3e, PT ;  /* 0x0000003e1600780c */ /* 0x000fe20003fc4070 */
[----:B------:R4:W1:Y:S01]  /*18de0*/  LDS.U16 R6, [R17] ;  /* 0x0000000011067984 */ /* 0x0008620000000400 */
[----:B--2---:R-:W-:Y:S02]  /*18df0*/  IMAD.IADD R10, R79, 0x1, R10 ;  /* 0x000000014f0a7824 */ /* 0x004fe400078e020a */
[----:B---3--:R-:W-:Y:S01]  /*18e00*/  IMAD.IADD R138, R83, 0x1, R138 ;  /* 0x00000001538a7824 */ /* 0x008fe200078e028a */
[----:B------:R-:W2:Y:S01]  /*18e10*/  LDS.U16 R116, [R116] ;  /* 0x0000000074747984 */ /* 0x000ea20000000400 */
[----:B------:R-:W-:-:S02]  /*18e20*/  IMAD R9, R8, 0x4, R65 ;  /* 0x0000000408097824 */ /* 0x000fc400078e0241 */
[----:B----4-:R-:W-:Y:S01]  /*18e30*/  IMAD.IADD R140, R87, 0x1, R140 ;  /* 0x00000001578c7824 */ /* 0x010fe200078e028c */
[----:B------:R-:W3:Y:S01]  /*18e40*/  LDS.U16 R118, [R118] ;  /* 0x0000000076767984 */ /* 0x000ee20000000400 */
[----:B------:R-:W-:Y:S01]  /*18e50*/  @!P5 SHF.R.S32.HI R17, RZ, 0x1f, R16 ;  /* 0x0000001fff11d819 */ /* 0x000fe20000011410 */
[--C-:B------:R-:W-:Y:S02]  /*18e60*/  IMAD R11, R10, 0x4, R65.reuse ;  /* 0x000000040a0b7824 */ /* 0x100fe400078e0241 */
[----:B------:R-:W4:Y:S01]  /*18e70*/  LDS.U16 R120, [R120] ;  /* 0x0000000078787984 */ /* 0x000f220000000400 */
[----:B-----5:R-:W-:Y:S02]  /*18e80*/  IMAD.IADD R142, R91, 0x1, R142 ;  /* 0x000000015b8e7824 */ /* 0x020fe400078e028e */
[----:B------:R-:W-:Y:S01]  /*18e90*/  IMAD.IADD R144, R95, 0x1, R144 ;  /* 0x000000015f907824 */ /* 0x000fe200078e0290 */
[----:B------:R-:W5:Y:S01]  /*18ea0*/  LDS.U16 R122, [R122] ;  /* 0x000000007a7a7984 */ /* 0x000f620000000400 */
[----:B------:R-:W-:-:S02]  /*18eb0*/  IMAD R73, R140, 0x4, R65 ;  /* 0x000000048c497824 */ /* 0x000fc400078e0241 */
[----:B------:R-:W-:Y:S01]  /*18ec0*/  IMAD.IADD R146, R101, 0x1, R146 ;  /* 0x0000000165927824 */ /* 0x000fe200078e0292 */
[----:B------:R-:W5:Y:S01]  /*18ed0*/  LDS.U16 R124, [R124] ;  /* 0x000000007c7c7984 */ /* 0x000f620000000400 */
[--C-:B------:R-:W-:Y:S02]  /*18ee0*/  IMAD R75, R142, 0x4, R65.reuse ;  /* 0x000000048e4b7824 */ /* 0x100fe400078e0241 */
[----:B------:R-:W-:Y:S01]  /*18ef0*/  IMAD.IADD R148, R105, 0x1, R148 ;  /* 0x0000000169947824 */ /* 0x000fe200078e0294 */
[----:B------:R-:W5:Y:S01]  /*18f00*/  LDS.U16 R126, [R126] ;  /* 0x000000007e7e7984 */ /* 0x000f620000000400 */
[--C-:B------:R-:W-:Y:S02]  /*18f10*/  IMAD R77, R144, 0x4, R65.reuse ;  /* 0x00000004904d7824 */ /* 0x100fe400078e0241 */
[----:B------:R-:W-:Y:S01]  /*18f20*/  IMAD.IADD R150, R109, 0x1, R150 ;  /* 0x000000016d967824 */ /* 0x000fe200078e0296 */
[----:B------:R-:W5:Y:S01]  /*18f30*/  LDS.U16 R128, [R128] ;  /* 0x0000000080807984 */ /* 0x000f620000000400 */
[----:B------:R-:W-:-:S03]  /*18f40*/  IMAD R79, R146, 0x4, R65 ;  /* 0x00000004924f7824 */ /* 0x000fc600078e0241 */
[----:B------:R-:W5:Y:S01]  /*18f50*/  LDS.U16 R130, [R130] ;  /* 0x0000000082827984 */ /* 0x000f620000000400 */
[----:B0-----:R-:W-:-:S03]  /*18f60*/  IMAD.IADD R152, R113, 0x1, R152 ;  /* 0x0000000171987824 */ /* 0x001fc600078e0298 */
[----:B------:R-:W0:Y:S01]  /*18f70*/  LDS.U16 R132, [R132] ;  /* 0x0000000084847984 */ /* 0x000e220000000400 */
[----:B-1----:R-:W-:-:S03]  /*18f80*/  IMAD.IADD R114, R115, 0x1, R114 ;  /* 0x0000000173727824 */ /* 0x002fc600078e0272 */
[----:B------:R-:W1:Y:S01]  /*18f90*/  LDS.U16 R134, [R134] ;  /* 0x0000000086867984 */ /* 0x000e620000000400 */
[----:B------:R-:W-:Y:S02]  /*18fa0*/  IMAD.IADD R6, R71, 0x1, R6 ;  /* 0x0000000147067824 */ /* 0x000fe400078e0206 */
[--C-:B------:R-:W-:Y:S01]  /*18fb0*/  IMAD R71, R138, 0x4, R65.reuse ;  /* 0x000000048a477824 */ /* 0x100fe200078e0241 */
[----:B------:R-:W1:Y:S01]  /*18fc0*/  LDS.U16 R136, [R136] ;  /* 0x0000000088887984 */ /* 0x000e620000000400 */
[--C-:B------:R-:W-:Y:S02]  /*18fd0*/  IMAD R7, R6, 0x4, R65.reuse ;  /* 0x0000000406077824 */ /* 0x100fe400078e0241 */
[----:B--2---:R-:W-:Y:S01]  /*18fe0*/  IMAD.IADD R116, R117, 0x1, R116 ;  /* 0x0000000175747824 */ /* 0x004fe200078e0274 */
[----:B------:R-:W-:Y:S01]  /*18ff0*/  BAR.SYNC.DEFER_BLOCKING 0x0 ;  /* 0x0000000000007b1d */ /* 0x000fe20000010000 */
[----:B---3--:R-:W-:Y:S02]  /*19000*/  IMAD.IADD R118, R119, 0x1, R118 ;  /* 0x0000000177767824 */ /* 0x008fe400078e0276 */
[----:B------:R-:W-:-:S02]  /*19010*/  IMAD R81, R114, 0x4, R65 ;  /* 0x0000000472517824 */ /* 0x000fc400078e0241 */
[----:B----4-:R-:W-:Y:S02]  /*19020*/  IMAD.IADD R120, R121, 0x1, R120 ;  /* 0x0000000179787824 */ /* 0x010fe400078e0278 */
[----:B------:R-:W-:Y:S02]  /*19030*/  IMAD R83, R116, 0x4, R65 ;  /* 0x0000000474537824 */ /* 0x000fe400078e0241 */
[----:B-----5:R-:W-:Y:S02]  /*19040*/  IMAD.IADD R122, R123, 0x1, R122 ;  /* 0x000000017b7a7824 */ /* 0x020fe400078e027a */
[----:B------:R-:W-:Y:S02]  /*19050*/  IMAD.IADD R124, R125, 0x1, R124 ;  /* 0x000000017d7c7824 */ /* 0x000fe400078e027c */
[----:B------:R-:W-:Y:S02]  /*19060*/  IMAD.IADD R126, R127, 0x1, R126 ;  /* 0x000000017f7e7824 */ /* 0x000fe400078e027e */
[----:B------:R-:W-:Y:S01]  /*19070*/  IMAD.IADD R128, R129, 0x1, R128 ;  /* 0x0000000181807824 */ /* 0x000fe200078e0280 */
[----:B------:R-:W-:Y:S01]  /*19080*/  @!P5 STS.64 [R67], R16 ;  /* 0x000000104300d388 */ /* 0x000fe20000000a00 */
[----:B------:R-:W-:Y:S01]  /*19090*/  IMAD.IADD R130, R131, 0x1, R130 ;  /* 0x0000000183827824 */ /* 0x000fe200078e0282 */
[----:B------:R-:W-:Y:S01]  /*190a0*/  BAR.SYNC.DEFER_BLOCKING 0x0 ;  /* 0x0000000000007b1d */ /* 0x000fe20000010000 */
[----:B0-----:R-:W-:-:S02]  /*190b0*/  IMAD.IADD R132, R133, 0x1, R132 ;  /* 0x0000000185847824 */ /* 0x001fc400078e0284 */
[----:B-1----:R-:W-:Y:S02]  /*190c0*/  IMAD.IADD R134, R135, 0x1, R134 ;  /* 0x0000000187867824 */ /* 0x002fe400078e0286 */
[----:B------:R-:W-:-:S04]  /*190d0*/  IMAD.IADD R136, R137, 0x1, R136 ;  /* 0x0000000189887824 */ /* 0x000fc800078e0288 */
[--C-:B------:R-:W-:Y:S01]  /*190e0*/  IMAD R85, R136, 0x4, R65.reuse ;  /* 0x0000000488557824 */ /* 0x100fe200078e0241 */
[----:B------:R-:W-:Y:S01]  /*190f0*/  @!P6 LDS R61, [R67+0x8] ;  /* 0x00000800433de984 */ /* 0x000fe20000000800 */
[----:B------:R-:W-:Y:S06]  /*19100*/  BAR.SYNC.DEFER_BLOCKING 0x0 ;  /* 0x0000000000007b1d */ /* 0x000fec0000010000 */
[----:B------:R-:W-:Y:S02]  /*19110*/  @!P5 STS.64 [R67+0x5c00], R4 ;  /* 0x005c00044300d388 */ /* 0x000fe40000000a00 */
[----:B------:R-:W-:Y:S06]  /*19120*/  BAR.SYNC.DEFER_BLOCKING 0x0 ;  /* 0x0000000000007b1d */ /* 0x000fec0000010000 */
        /* <DEDUP_REMOVED lines=14> */
[----:B------:R-:W-:Y:S01]  /*19210*/  STS [R7], R86 ;  /* 0x0000005607007388 */ /* 0x000fe20000000800 */
[----:B0-----:R-:W-:-:S03]  /*19220*/  IMAD R77, R124, 0x4, R65 ;  /* 0x000000047c4d7824 */ /* 0x001fc600078e0241 */
[----:B------:R0:W-:Y:S01]  /*19230*/  STS [R9], R84 ;  /* 0x0000005409007388 */ /* 0x0001e20000000800 */
[----:B-1----:R-:W-:-:S03]  /*19240*/  IMAD R79, R126, 0x4, R65 ;  /* 0x000000047e4f7824 */ /* 0x002fc600078e0241 */
[----:B------:R1:W-:Y:S04]  /*19250*/  STS [R11], R82 ;  /* 0x000000520b007388 */ /* 0x0003e80000000800 */
        /* <DEDUP_REMOVED lines=31> */
[----:B------:R-:W-:Y:S02]  /*19450*/  IMAD R8, R6, 0x8, R65 ;  /* 0x0000000806087824 */ /* 0x000fe400078e0241 */
[----:B------:R-:W-:Y:S04]  /*19460*/  LDS R124, [R27+0x3000] ;  /* 0x003000001b7c7984 */ /* 0x000fe80000000800 */
[----:B------:R-:W0:Y:S04]  /*19470*/  LDS.64 R6, [R8+0x5c00] ;  /* 0x005c000008067984 */ /* 0x000e280000000a00 */
        /* <DEDUP_REMOVED lines=10> */
[----:B------:R-:W-:Y:S02]  /*19520*/  LDS R134, [R27+0x5800] ;  /* 0x005800001b867984 */ /* 0x000fe40000000800 */
[----:B------:R-:W-:Y:S01]  /*19530*/  IMAD.X R11, RZ, RZ, R7, P6 ;  /* 0x000000ffff0b7224 */ /* 0x000fe200030e0607 */
[----:B------:R-:W-:-:S04]  /*19540*/  SHF.R.U32.HI R7, RZ, R23, R98 ;  /* 0x00000017ff077219 */ /* 0x000fc80000011662 */
[----:B------:R-:W-:-:S05]  /*19550*/  LOP3.LUT R6, R58, R7, RZ, 0xc0, !PT ;  /* 0x000000073a067212 */ /* 0x000fca00078ec0ff */
[----:B------:R-:W-:-:S05]  /*19560*/  IMAD R9, R6, 0x8, R65 ;  /* 0x0000000806097824 */ /* 0x000fca00078e0241 */
[----:B------:R0:W1:Y:S02]  /*19570*/  LDS.64 R6, [R9+0x5c00] ;  /* 0x005c000009067984 */ /* 0x0000640000000a00 */
[----:B0-----:R-:W-:Y:S02]  /*19580*/  SHF.R.U32.HI R9, RZ, R23, R109 ;  /* 0x00000017ff097219 */ /* 0x001fe4000001166d */
[----:B-1----:R-:W-:-:S05]  /*19590*/  IADD3 R70, P6, PT, R6, R22, RZ ;  /* 0x0000001606467210 */ /* 0x002fca0007fde0ff */
[----:B------:R-:W-:Y:S01]  /*195a0*/  IMAD.X R73, RZ, RZ, R7, P6 ;  /* 0x000000ffff497224 */ /* 0x000fe200030e0607 */
[----:B------:R-:W-:-:S04]  /*195b0*/  SHF.R.U32.HI R7, RZ, R23, R108 ;  /* 0x00000017ff077219 */ /* 0x000fc8000001166c */
[----:B------:R-:W-:-:S05]  /*195c0*/  LOP3.LUT R6, R58, R7, RZ, 0xc0, !PT ;  /* 0x000000073a067212 */ /* 0x000fca00078ec0ff */
[----:B------:R-:W-:-:S05]  /*195d0*/  IMAD R8, R6, 0x8, R65 ;  /* 0x0000000806087824 */ /* 0x000fca00078e0241 */
[----:B------:R0:W1:Y:S02]  /*195e0*/  LDS.64 R6, [R8+0x5c00] ;  /* 0x005c000008067984 */ /* 0x0000640000000a00 */
[----:B0-----:R-:W-:Y:S02]  /*195f0*/  LOP3.LUT R8, R58, R9, RZ, 0xc0, !PT ;  /* 0x000000093a087212 */ /* 0x001fe400078ec0ff */
[----:B-1----:R-:W-:-:S05]  /*19600*/  IADD3 R71, P6, PT, R6, R22, RZ ;  /* 0x0000001606477210 */ /* 0x002fca0007fde0ff */
[----:B------:R-:W-:Y:S01]  /*19610*/  IMAD.X R72, RZ, RZ, R7, P6 ;  /* 0x000000ffff487224 */ /* 0x000fe200030e0607 */
[----:B------:R-:W-:-:S04]  /*19620*/  LEA R10, P6, R74, R28, 0x2 ;  /* 0x0000001c4a0a7211 */ /* 0x000fc800078c10ff */
[----:B------:R-:W-:Y:S01]  /*19630*/  LEA.HI.X R11, R74, R29, R11, 0x2, P6 ;  /* 0x0000001d4a0b7211 */ /* 0x000fe200030f140b */
[----:B------:R-:W-:Y:S01]  /*19640*/  IMAD R74, R8, 0x8, R65 ;  /* 0x00000008084a7824 */ /* 0x000fe200078e0241 */
[----:B------:R-:W-:-:S03]  /*19650*/  LEA R6, P6, R70, R28, 0x2 ;  /* 0x0000001c46067211 */ /* 0x000fc600078c10ff */
[----:B------:R-:W-:Y:S01]  /*19660*/  STG.E desc[UR8][R10.64], R68 ;  /* 0x000000440a007986 */ /* 0x000fe2000c101908 */
[-C--:B------:R-:W-:Y:S02]  /*19670*/  LEA.HI.X R7, R70, R29.reuse, R73, 0x2, P6 ;  /* 0x0000001d46077211 */ /* 0x080fe400030f1449 */
[C---:B------:R-:W-:Y:S01]  /*19680*/  LEA R70, P6, R71.reuse, R28, 0x2 ;  /* 0x0000001c47467211 */ /* 0x040fe200078c10ff */
[----:B------:R-:W0:Y:S03]  /*19690*/  LDS.64 R8, [R74+0x5c00] ;  /* 0x005c00004a087984 */ /* 0x000e260000000a00 */
[----:B------:R-:W-:Y:S01]  /*196a0*/  LEA.HI.X R71, R71, R29, R72, 0x2, P6 ;  /* 0x0000001d47477211 */ /* 0x000fe200030f1448 */
[----:B------:R-:W-:Y:S04]  /*196b0*/  STG.E desc[UR8][R6.64+0x400], R98 ;  /* 0x0004006206007986 */ /* 0x000fe8000c101908 */
[----:B------:R-:W-:Y:S01]  /*196c0*/  STG.E desc[UR8][R70.64+0x800], R108 ;  /* 0x0008006c46007986 */ /* 0x000fe2000c101908 */
[----:B0-----:R-:W-:-:S05]  /*196d0*/  IADD3 R8, P6, PT, R8, R22, RZ ;  /* 0x0000001608087210 */ /* 0x001fca0007fde0ff */
[----:B------:R-:W-:Y:S01]  /*196e0*/  IMAD.X R9, RZ, RZ, R9, P6 ;  /* 0x000000ffff097224 */ /* 0x000fe200030e0609 */
[----:B------:R-:W-:-:S04]  /*196f0*/  LEA R72, P6, R8, R28, 0x2 ;  /* 0x0000001c08487211 */ /* 0x000fc800078c10ff */
[----:B------:R-:W-:Y:S02]  /*19700*/  LEA.HI.X R73, R8, R29, R9, 0x2, P6 ;  /* 0x0000001d08497211 */ /* 0x000fe400030f1409 */
[----:B------:R-:W-:-:S03]  /*19710*/  SHF.R.U32.HI R9, RZ, R23, R110 ;  /* 0x00000017ff097219 */ /* 0x000fc6000001166e */
[----:B------:R-:W-:Y:S01]  /*19720*/  STG.E desc[UR8][R72.64+0xc00], R109 ;  /* 0x000c006d48007986 */ /* 0x000fe2000c101908 */
[----:B------:R-:W-:-:S05]  /*19730*/  LOP3.LUT R8, R58, R9, RZ, 0xc0, !PT ;  /* 0x000000093a087212 */ /* 0x000fca00078ec0ff */
[----:B------:R-:W-:-:S05]  /*19740*/  IMAD R76, R8, 0x8, R65 ;  /* 0x00000008084c7824 */ /* 0x000fca00078e0241 */
[----:B------:R-:W0:Y:S02]  /*19750*/  LDS.64 R8, [R76+0x5c00] ;  /* 0x005c00004c087984 */ /* 0x000e240000000a00 */
        /* <DEDUP_REMOVED lines=166> */
[----:B------:R-:W-:-:S03]  /*1a1c0*/  @!P5 IADD3 R14, P6, PT, R61, R4, RZ ;  /* 0x000000043d0ed210 */ /* 0x000fc60007fde0ff */
[----:B------:R4:W-:Y:S01]  /*1a1d0*/  STG.E desc[UR8][R118.64+0x5800], R134 ;  /* 0x0058008676007986 */ /* 0x0009e2000c101908 */
[----:B------:R-:W-:Y:S01]  /*1a1e0*/  @!P5 LEA.HI.X.SX32 R15, R61, R5, 0x1, P6 ;  /* 0x000000053d0fd211 */ /* 0x000fe200030f0eff */
[----:B------:R-:W-:Y:S01]  /*1a1f0*/  BAR.SYNC.DEFER_BLOCKING 0x0 ;  /* 0x0000000000007b1d */ /* 0x000fe20000010000 */
[----:B------:R-:W-:-:S05]  /*1a200*/  IADD3 R66, P6, PT, R66, 0x1700, RZ ;  /* 0x0000170042427810 */ /* 0x000fca0007fde0ff */
[----:B------:R-:W-:Y:S01]  /*1a210*/  IMAD.X R69, RZ, RZ, R69, P6 ;  /* 0x000000ffff457224 */ /* 0x000fe200030e0645 */
[----:B------:R-:W-:-:S05]  /*1a220*/  IADD3 R9, P6, PT, -R66, R3, RZ ;  /* 0x0000000342097210 */ /* 0x000fca0007fde1ff */
[----:B------:R-:W-:Y:S01]  /*1a230*/  IMAD.X R8, R0, 0x1, ~R69, P6 ;  /* 0x0000000100087824 */ /* 0x000fe200030e0e45 */
[----:B------:R-:W-:-:S04]  /*1a240*/  ISETP.GT.U32.AND P6, PT, R9, 0x16ff, PT ;  /* 0x000016ff0900780c */ /* 0x000fc80003fc4070 */
[----:B------:R-:W-:-:S13]  /*1a250*/  ISETP.GT.AND.EX P6, PT, R8, RZ, PT, P6 ;  /* 0x000000ff0800720c */ /* 0x000fda0003fc4360 */
[----:B----4-:R-:W-:Y:S05]  /*1a260*/  @P6 BRA `(.L_x_366) ;  /* 0xffffffc400f06947 */ /* 0x010fea000383ffff */
[----:B------:R-:W-:-:S04]  /*1a270*/  ISETP.GT.U32.AND P6, PT, R3, R66, PT ;  /* 0x000000420300720c */ /* 0x000fc80003fc4070 */
[----:B------:R-:W-:-:S13]  /*1a280*/  ISETP.GT.AND.EX P6, PT, R0, R69, PT, P6 ;  /* 0x000000450000720c */ /* 0x000fda0003fc4360 */
[----:B------:R-:W-:Y:S05]  /*1a290*/  @!P6 BRA `(.L_x_365) ;  /* 0x000000400038e947 */ /* 0x000fea0003800000 */
[----:B------:R-:W-:-:S03]  /*1a2a0*/  UMOV UR5, 0xffffffff ;  /* 0xffffffff00057882 */ /* 0x000fc60000000000 */
[----:B------:R-:W-:Y:S05]  /*1a2b0*/  BRA.DIV UR5, `(.L_x_367) ;  /* 0x0000004a05e87947 */ /* 0x000fea000b800000 */
[----:B------:R0:W1:Y:S02]  /*1a2c0*/  SHFL.IDX PT, R5, R9, RZ, 0x1f ;  /* 0x00001fff09057589 */ /* 0x00006400000e0000 */
.L_x_442:
        /* <DEDUP_REMOVED lines=91> */
[----:B------:R-:W-:-:S03]  /*1a880*/  UMOV UR5, 0xffffffff ;  /* 0xffffffff00057882 */ /* 0x000fc60000000000 */
        /* <DEDUP_REMOVED lines=24> */
.L_x_445:
[----:B------:R-:W-:Y:S05]  /*1aa10*/  WARPSYNC.ALL ;  /* 0x0000000000007948 */ /* 0x000fea0003800000 */
[----:B------:R-:W-:Y:S06]  /*1aa20*/  BAR.SYNC.DEFER_BLOCKING 0x0 ;  /* 0x0000000000007b1d */ /* 0x000fec0000010000 */
[----:B------:R-:W-:Y:S01]  /*1aa30*/  BSSY.RECONVERGENT B1, `(.L_x_369) ;  /* 0x000025e000017945 */ /* 0x000fe20003800200 */
[----:B-1----:R-:W1:Y:S04]  /*1aa40*/  LDS R140, [R64] ;  /* 0x00000000408c7984 */ /* 0x002e680000000800 */
[----:B------:R-:W2:Y:S04]  /*1aa50*/  LDS R138, [R64+0x4] ;  /* 0x00000400408a7984 */ /* 0x000ea80000000800 */
[----:B------:R-:W3:Y:S04]  /*1aa60*/  LDS R136, [R64+0x8] ;  /* 0x0000080040887984 */ /* 0x000ee80000000800 */
        /* <DEDUP_REMOVED lines=33> */
[----:B---3--:R-:W-:Y:S01]  /*1ac80*/  SHF.R.U32.HI R5, RZ, R23, R136 ;  /* 0x00000017ff057219 */ /* 0x008fe20000011688 */
[----:B------:R-:W-:Y:S03]  /*1ac90*/  LDS R150, [R64+0x58] ;  /* 0x0000580040967984 */ /* 0x000fe60000000800 */
[----:B------:R-:W-:Y:S01]  /*1aca0*/  LOP3.LUT R5, R58, R5, RZ, 0xc0, !PT ;  /* 0x000000053a057212 */ /* 0x000fe200078ec0ff */
[----:B------:R-:W-:Y:S04]  /*1acb0*/  BAR.SYNC.DEFER_BLOCKING 0x0 ;  /* 0x0000000000007b1d */ /* 0x000fe80000010000 */
[----:B------:R-:W-:Y:S01]  /*1acc0*/  IMAD.SHL.U32 R6, R5, 0x400, RZ ;  /* 0x0000040005067824 */ /* 0x000fe200078e00ff */
[----:B------:R-:W-:-:S04]  /*1acd0*/  SHF.R.U32.HI R5, RZ, 0x4, R5 ;  /* 0x00000004ff057819 */ /* 0x000fc80000011605 */
[----:B------:R-:W-:Y:S02]  /*1ace0*/  LOP3.LUT R152, R6, 0x7c00, RZ, 0xc0, !PT ;  /* 0x00007c0006987812 */ /* 0x000fe400078ec0ff */
[----:B------:R-:W-:-:S04]  /*1acf0*/  LOP3.LUT R5, R5, 0xffffffe, RZ, 0xc0, !PT ;  /* 0x0ffffffe05057812 */ /* 0x000fc800078ec0ff */
[----:B------:R-:W-:Y:S02]  /*1ad00*/  IADD3 R69, PT, PT, R5, R27, R152 ;  /* 0x0000001b05457210 */ /* 0x000fe40007ffe098 */
[----:B----4-:R-:W-:-:S04]  /*1ad10*/  SHF.R.U32.HI R5, RZ, R23, R134 ;  /* 0x00000017ff057219 */ /* 0x010fc80000011686 */
        /* <DEDUP_REMOVED lines=38> */
[----:B-1----:R-:W-:Y:S01]  /*1af80*/  IMAD.SHL.U32 R4, R5, 0x400, RZ ;  /* 0x0000040005047824 */ /* 0x002fe200078e00ff */
[----:B------:R-:W-:-:S04]  /*1af90*/  SHF.R.U32.HI R5, RZ, 0x4, R5 ;  /* 0x00000004ff057819 */ /* 0x000fc80000011605 */
[----:B------:R-:W-:Y:S02]  /*1afa0*/  LOP3.LUT R152, R4, 0x7c00, RZ, 0xc0, !PT ;  /* 0x00007c0004987812 */ /* 0x000fe400078ec0ff */
[----:B------:R-:W-:-:S04]  /*1afb0*/  LOP3.LUT R5, R5, 0xffffffe, RZ, 0xc0, !PT ;  /* 0x0ffffffe05057812 */ /* 0x000fc800078ec0ff */
[----:B------:R-:W-:Y:S02]  /*1afc0*/  IADD3 R73, PT, PT, R5, R27, R152 ;  /* 0x0000001b05497210 */ /* 0x000fe40007ffe098 */
[----:B------:R-:W-:-:S04]  /*1afd0*/  SHF.R.U32.HI R5, RZ, R23, R132 ;  /* 0x00000017ff057219 */ /* 0x000fc80000011684 */
[----:B------:R-:W-:Y:S01]  /*1afe0*/  LOP3.LUT R5, R58, R5, RZ, 0xc0, !PT ;  /* 0x000000053a057212 */ /* 0x000fe200078ec0ff */
        /* <DEDUP_REMOVED lines=272> */
[----:B------:R-:W-:-:S13]  /*1c0f0*/  ISETP.NE.AND P6, PT, R13, 0x1f, PT ;  /* 0x0000001f0d00780c */ /* 0x000fda0003fc5270 */
[----:B------:R-:W-:-:S04]  /*1c100*/  @!P6 SHF.R.U32.HI R6, RZ, 0x3, R22 ;  /* 0x00000003ff06e819 */ /* 0x000fc80000011616 */
[----:B------:R-:W-:-:S05]  /*1c110*/  @!P6 LOP3.LUT R6, R6, 0x7c, RZ, 0xc0, !PT ;  /* 0x0000007c0606e812 */ /* 0x000fca00078ec0ff */
[----:B------:R-:W-:-:S05]  /*1c120*/  @!P6 IMAD.IADD R189, R65, 0x1, R6 ;  /* 0x0000000141bde824 */ /* 0x000fca00078e0206 */
[----:B------:R0:W-:Y:S01]  /*1c130*/  @!P6 STS [R189+0x8400], R188 ;  /* 0x008400bcbd00e388 */ /* 0x0001e20000000800 */
[----:B------:R-:W-:Y:S01]  /*1c140*/  BAR.SYNC.DEFER_BLOCKING 0x0 ;  /* 0x0000000000007b1d */ /* 0x000fe20000010000 */
[----:B------:R-:W-:Y:S01]  /*1c150*/  ISETP.NE.AND P6, PT, R60, 0x6, PT ;  /* 0x000000063c00780c */ /* 0x000fe20003fc5270 */
[----:B0-----:R-:W-:-:S04]  /*1c160*/  IMAD.IADD R188, R188, 0x1, -R185 ;  /* 0x00000001bcbc7824 */ /* 0x001fc800078e0ab9 */
[----:B------:R-:W0:Y:S02]  /*1c170*/  LDS.128 R4, [R65+0x8400] ;  /* 0x0084000041047984 */ /* 0x000e240000000c00 */
[C---:B0-----:R-:W-:Y:S01]  /*1c180*/  IMAD.IADD R5, R4.reuse, 0x1, R5 ;  /* 0x0000000104057824 */ /* 0x041fe200078e0205 */
[----:B------:R-:W-:Y:S02]  /*1c190*/  SEL R63, R4, R63, !P0 ;  /* 0x0000003f043f7207 */ /* 0x000fe40004000000 */
[----:B------:R-:W-:Y:S01]  /*1c1a0*/  ISETP.NE.AND P0, PT, R60, 0x5, PT ;  /* 0x000000053c00780c */ /* 0x000fe20003f05270 */
[----:B------:R-:W-:Y:S01]  /*1c1b0*/  IMAD.IADD R6, R6, 0x1, R5 ;  /* 0x0000000106067824 */ /* 0x000fe200078e0205 */
[----:B------:R-:W-:Y:S02]  /*1c1c0*/  SEL R63, R5, R63, !P1 ;  /* 0x0000003f053f7207 */ /* 0x000fe40004800000 */
[----:B------:R-:W-:Y:S01]  /*1c1d0*/  ISETP.NE.AND P1, PT, R13, RZ, PT ;  /* 0x000000ff0d00720c */ /* 0x000fe20003f25270 */
[----:B------:R-:W-:Y:S01]  /*1c1e0*/  IMAD.IADD R186, R7, 0x1, R6 ;  /* 0x0000000107ba7824 */ /* 0x000fe200078e0206 */
[----:B------:R-:W-:-:S02]  /*1c1f0*/  SEL R63, R6, R63, !P2 ;  /* 0x0000003f063f7207 */ /* 0x000fc40005000000 */
[----:B------:R-:W0:Y:S02]  /*1c200*/  LDS.128 R4, [R65+0x8410] ;  /* 0x0084100041047984 */ /* 0x000e240000000c00 */
[C---:B------:R-:W-:Y:S01]  /*1c210*/  SEL R63, R186.reuse, R63, !P3 ;  /* 0x0000003fba3f7207 */ /* 0x040fe20005800000 */
[----:B0-----:R-:W-:-:S04]  /*1c220*/  IMAD.IADD R4, R186, 0x1, R4 ;  /* 0x00000001ba047824 */ /* 0x001fc800078e0204 */
[----:B------:R-:W-:Y:S01]  /*1c230*/  IMAD.IADD R5, R5, 0x1, R4 ;  /* 0x0000000105057824 */ /* 0x000fe200078e0204 */
[----:B------:R-:W-:Y:S02]  /*1c240*/  SEL R63, R4, R63, !P0 ;  /* 0x0000003f043f7207 */ /* 0x000fe40004000000 */
[----:B------:R-:W-:Y:S01]  /*1c250*/  ISETP.NE.AND P0, PT, R60, 0x7, PT ;  /* 0x000000073c00780c */ /* 0x000fe20003f05270 */
[----:B------:R-:W-:Y:S01]  /*1c260*/  IMAD.IADD R6, R6, 0x1, R5 ;  /* 0x0000000106067824 */ /* 0x000fe200078e0205 */
[----:B------:R-:W-:Y:S02]  /*1c270*/  SEL R63, R5, R63, !P6 ;  /* 0x0000003f053f7207 */ /* 0x000fe40007000000 */
[----:B------:R-:W-:Y:S01]  /*1c280*/  ISETP.GT.U32.AND P6, PT, R22, 0x1f, PT ;  /* 0x0000001f1600780c */ /* 0x000fe20003fc4070 */
[----:B------:R-:W-:Y:S01]  /*1c290*/  IMAD.IADD R7, R7, 0x1, R6 ;  /* 0x0000000107077824 */ /* 0x000fe200078e0206 */
[----:B------:R-:W-:Y:S02]  /*1c2a0*/  SEL R4, R188, RZ, P1 ;  /* 0x000000ffbc047207 */ /* 0x000fe40000800000 */
[----:B------:R-:W-:Y:S01]  /*1c2b0*/  SEL R63, R6, R63, !P0 ;  /* 0x0000003f063f7207 */ /* 0x000fe20004000000 */
[----:B------:R-:W-:Y:S01]  /*1c2c0*/  @!P5 IMAD.SHL.U32 R6, R22, 0x400, RZ ;  /* 0x000004001606d824 */ /* 0x000fe200078e00ff */
[----:B------:R-:W-:-:S04]  /*1c2d0*/  ISETP.GT.U32.AND P1, PT, R9, R102, PT ;  /* 0x000000660900720c */ /* 0x000fc80003f24070 */
[----:B------:R-:W-:Y:S02]  /*1c2e0*/  @!P5 LOP3.LUT R6, R6, 0x7c00, RZ, 0xc0, !PT ;  /* 0x00007c000606d812 */ /* 0x000fe400078ec0ff */
[----:B------:R-:W-:Y:S01]  /*1c2f0*/  ISETP.GT.AND.EX P1, PT, R8, RZ, PT, P1 ;  /* 0x000000ff0800720c */ /* 0x000fe20003f24310 */
[----:B------:R-:W-:Y:S01]  /*1c300*/  @P6 IMAD.IADD R188, R63, 0x1, R4 ;  /* 0x000000013fbc6824 */ /* 0x000fe200078e0204 */
[----:B------:R-:W-:Y:S01]  /*1c310*/  ISETP.NE.AND P6, PT, R22, RZ, PT ;  /* 0x000000ff1600720c */ /* 0x000fe20003fc5270 */
[----:B------:R-:W-:Y:S01]  /*1c320*/  @!P4 IMAD.U32 R188, R7, 0x10000, RZ ;  /* 0x0001000007bcc824 */ /* 0x000fe200078e00ff */
[----:B------:R-:W-:-:S04]  /*1c330*/  @!P5 SHF.R.U32.HI R7, RZ, 0x4, R22 ;  /* 0x00000004ff07d819 */ /* 0x000fc80000011616 */
[----:B------:R-:W-:Y:S01]  /*1c340*/  @!P4 STS [R65+0x8428], R188 ;  /* 0x008428bc4100c388 */ /* 0x000fe20000000800 */
[----:B------:R-:W-:Y:S01]  /*1c350*/  @!P5 LOP3.LUT R7, R7, 0x3e, RZ, 0xc0, !PT ;  /* 0x0000003e0707d812 */ /* 0x000fe200078ec0ff */
[----:B------:R-:W-:Y:S03]  /*1c360*/  BAR.SYNC.DEFER_BLOCKING 0x0 ;  /* 0x0000000000007b1d */ /* 0x000fe60000010000 */
[----:B------:R-:W-:Y:S02]  /*1c370*/  @!P5 IADD3 R190, PT, PT, R7, R65, R6 ;  /* 0x0000004107bed210 */ /* 0x000fe40007ffe006 */
[----:B------:R-:W-:Y:S01]  /*1c380*/  ISETP.GT.U32.AND P4, PT, R9, R100, PT ;  /* 0x000000640900720c */ /* 0x000fe20003f84070 */
[----:B------:R-:W0:Y:S02]  /*1c390*/  LDS R4, [R65+0x8428] ;  /* 0x0084280041047984 */ /* 0x000e240000000800 */
[----:B0-----:R-:W-:-:S02]  /*1c3a0*/  SEL R5, R4, RZ, P6 ;  /* 0x000000ff04057207 */ /* 0x001fc40003000000 */
[----:B------:R-:W-:-:S03]  /*1c3b0*/  ISETP.GT.U32.AND P6, PT, R9, R96, PT ;  /* 0x000000600900720c */ /* 0x000fc60003fc4070 */
        /* <DEDUP_REMOVED lines=79> */
[----:B------:R-:W-:Y:S01]  /*1c8b0*/  @!P5 IADD3 R14, P0, PT, -R18, R14, RZ ;  /* 0x0000000e120ed210 */ /* 0x000fe20007f1e1ff */
[----:B------:R-:W0:Y:S01]  /*1c8c0*/  LDS.U16 R164, [R103] ;  /* 0x0000000067a47984 */ /* 0x000e220000000400 */
[----:B------:R-:W-:Y:S01]  /*1c8d0*/  @!P5 SHF.R.S32.HI R188, RZ, 0x1f, R18 ;  /* 0x0000001fffbcd819 */ /* 0x000fe20000011412 */
[----:B-1----:R-:W-:Y:S02]  /*1c8e0*/  IMAD.IADD R4, R11, 0x1, R4 ;  /* 0x000000010b047824 */ /* 0x002fe400078e0204 */
        /* <DEDUP_REMOVED lines=41> */
[----:B------:R-:W-:Y:S01]  /*1cb80*/  @!P5 STS.64 [R67], R18 ;  /* 0x000000124300d388 */ /* 0x000fe20000000a00 */
[----:B------:R-:W-:Y:S02]  /*1cb90*/  IMAD.IADD R182, R141, 0x1, R182 ;  /* 0x000000018db67824 */ /* 0x000fe400078e02b6 */
[----:B------:R-:W-:Y:S02]  /*1cba0*/  IMAD.IADD R184, R145, 0x1, R184 ;  /* 0x0000000191b87824 */ /* 0x000fe400078e02b8 */
[----:B0-----:R-:W-:Y:S02]  /*1cbb0*/  IMAD.IADD R186, R147, 0x1, R186 ;  /* 0x0000000193ba7824 */ /* 0x001fe400078e02ba */
[----:B-1----:R-:W-:Y:S01]  /*1cbc0*/  IMAD.IADD R152, R151, 0x1, R152 ;  /* 0x0000000197987824 */ /* 0x002fe200078e0298 */
[----:B------:R-:W-:Y:S08]  /*1cbd0*/  BAR.SYNC.DEFER_BLOCKING 0x0 ;  /* 0x0000000000007b1d */ /* 0x000ff00000010000 */
[----:B------:R-:W-:Y:S06]  /*1cbe0*/  BAR.SYNC.DEFER_BLOCKING 0x0 ;  /* 0x0000000000007b1d */ /* 0x000fec0000010000 */
[----:B------:R0:W-:Y:S02]  /*1cbf0*/  @!P5 STS.64 [R67+0x5c00], R14 ;  /* 0x005c000e4300d388 */ /* 0x0001e40000000a00 */
[----:B------:R-:W-:Y:S01]  /*1cc00*/  BAR.SYNC.DEFER_BLOCKING 0x0 ;  /* 0x0000000000007b1d */ /* 0x000fe20000010000 */
[----:B------:R-:W-:-:S04]  /*1cc10*/  ISETP.GT.U32.AND P5, PT, R9, R106, PT ;  /* 0x0000006a0900720c */ /* 0x000fc80003fa4070 */
[----:B------:R-:W-:Y:S01]  /*1cc20*/  ISETP.GT.AND.EX P5, PT, R8, RZ, PT, P5 ;  /* 0x000000ff0800720c */ /* 0x000fe20003fa4350 */
[--C-:B0-----:R-:W-:Y:S02]  /*1cc30*/  IMAD R15, R166, 0x4, R65.reuse ;  /* 0x00000004a60f7824 */ /* 0x101fe400078e0241 */
[--C-:B------:R-:W-:Y:S01]  /*1cc40*/  IMAD R67, R168, 0x4, R65.reuse ;  /* 0x00000004a8437824 */ /* 0x100fe200078e0241 */
        /* <DEDUP_REMOVED lines=37> */
[----:B------:R-:W0:Y:S02]  /*1cea0*/  LDS R6, [R27+0x5800] ;  /* 0x005800001b067984 */ /* 0x000e240000000800 */
[----:B0-----:R-:W-:-:S04]  /*1ceb0*/  SHF.R.U32.HI R21, RZ, R23, R6 ;  /* 0x00000017ff157219 */ /* 0x001fc80000011606 */
[----:B------:R-:W-:-:S05]  /*1cec0*/  LOP3.LUT R14, R58, R21, RZ, 0xc0, !PT ;  /* 0x000000153a0e7212 */ /* 0x000fca00078ec0ff */
[----:B------:R-:W-:-:S05]  /*1ced0*/  @P5 IMAD R14, R14, 0x8, R65 ;  /* 0x000000080e0e5824 */ /* 0x000fca00078e0241 */
[----:B------:R-:W0:Y:S02]  /*1cee0*/  @P5 LDS.64 R4, [R14+0x5c00] ;  /* 0x005c00000e045984 */ /* 0x000e240000000a00 */
[----:B0-----:R-:W-:-:S04]  /*1cef0*/  @P5 IADD3 R7, P2, PT, R4, R22, RZ ;  /* 0x0000001604075210 */ /* 0x001fc80007f5e0ff */
[----:B------:R-:W-:Y:S01]  /*1cf00*/  @P5 LEA R4, P3, R7, R28, 0x2 ;  /* 0x0000001c07045211 */ /* 0x000fe200078610ff */
[----:B------:R-:W-:Y:S01]  /*1cf10*/  @P5 IMAD.X R20, RZ, RZ, R5, P2 ;  /* 0x000000ffff145224 */ /* 0x000fe200010e0605 */
[----:B------:R-:W-:-:S04]  /*1cf20*/  ISETP.GT.U32.AND P2, PT, R9, R22, PT ;  /* 0x000000160900720c */ /* 0x000fc80003f44070 */
[----:B------:R-:W-:Y:S02]  /*1cf30*/  ISETP.GT.AND.EX P2, PT, R8, RZ, PT, P2 ;  /* 0x000000ff0800720c */ /* 0x000fe40003f44320 */
[----:B------:R-:W-:Y:S02]  /*1cf40*/  @P5 LEA.HI.X R5, R7, R29, R20, 0x2, P3 ;  /* 0x0000001d07055211 */ /* 0x000fe400018f1414 */
[----:B------:R-:W-:-:S09]  /*1cf50*/  ISETP.GT.U32.AND P3, PT, R9, R98, PT ;  /* 0x000000620900720c */ /* 0x000fd20003f64070 */
[----:B------:R-:W-:Y:S05]  /*1cf60*/  @!P2 BRA `(.L_x_370) ;  /* 0x000000000028a947 */ /* 0x000fea0003800000 */
[----:B------:R-:W0:Y:S02]  /*1cf70*/  LDS R7, [R27] ;  /* 0x000000001b077984 */ /* 0x000e240000000800 */
        /* <DEDUP_REMOVED lines=9> */
.L_x_370:
[----:B------:R-:W-:Y:S05]  /*1d010*/  BSYNC.RECONVERGENT B1 ;  /* 0x0000000000017941 */ /* 0x000fea0003800200 */
.L_x_369:
[----:B------:R-:W-:Y:S01]  /*1d020*/  BSSY.RECONVERGENT B1, `(.L_x_371) ;  /* 0x000000d000017945 */ /* 0x000fe20003800200 */
[----:B------:R-:W-:-:S03]  /*1d030*/  ISETP.GT.U32.AND P2, PT, R9, R94, PT ;  /* 0x0000005e0900720c */ /* 0x000fc60003f44070 */
[----:B------:R-:W-:Y:S10]  /*1d040*/  @!P1 BRA `(.L_x_372) ;  /* 0x0000000000289947 */ /* 0x000ff40003800000 */
[----:B0-----:R-:W0:Y:S02]  /*1d050*/  LDS R7, [R27+0x400] ;  /* 0x000400001b077984 */ /* 0x001e240000000800 */
        /* <DEDUP_REMOVED lines=9> */
.L_x_372:
[----:B------:R-:W-:Y:S05]  /*1d0f0*/  BSYNC.RECONVERGENT B1 ;  /* 0x0000000000017941 */ /* 0x000fea0003800200 */
.L_x_371:
[C---:B------:R-:W-:Y:S01]  /*1d100*/  ISETP.GT.AND.EX P0, PT, R8.reuse, RZ, PT, P0 ;  /* 0x000000ff0800720c */ /* 0x040fe20003f04300 */
[----:B------:R-:W-:Y:S01]  /*1d110*/  BSSY.RECONVERGENT B1, `(.L_x_373) ;  /* 0x000000e000017945 */ /* 0x000fe20003800200 */
[----:B------:R-:W-:Y:S02]  /*1d120*/  ISETP.GT.U32.AND P1, PT, R9, R92, PT ;  /* 0x0000005c0900720c */ /* 0x000fe40003f24070 */
[----:B------:R-:W-:-:S09]  /*1d130*/  ISETP.GT.AND.EX P6, PT, R8, RZ, PT, P6 ;  /* 0x000000ff0800720c */ /* 0x000fd20003fc4360 */
[----:B------:R-:W-:Y:S05]  /*1d140*/  @!P0 BRA `(.L_x_374) ;  /* 0x0000000000288947 */ /* 0x000fea0003800000 */
[----:B01----:R-:W0:Y:S02]  /*1d150*/  LDS R7, [R27+0x800] ;  /* 0x000800001b077984 */ /* 0x003e240000000800 */
        /* <DEDUP_REMOVED lines=9> */
.L_x_374:
[----:B------:R-:W-:Y:S05]  /*1d1f0*/  BSYNC.RECONVERGENT B1 ;  /* 0x0000000000017941 */ /* 0x000fea0003800200 */
.L_x_373:
[----:B------:R-:W-:Y:S01]  /*1d200*/  BSSY.RECONVERGENT B1, `(.L_x_375) ;  /* 0x000000d000017945 */ /* 0x000fe20003800200 */
[----:B------:R-:W-:-:S03]  /*1d210*/  ISETP.GT.U32.AND P0, PT, R9, R90, PT ;  /* 0x0000005a0900720c */ /* 0x000fc60003f04070 */
[----:B------:R-:W-:Y:S10]  /*1d220*/  @!P6 BRA `(.L_x_376) ;  /* 0x000000000028e947 */ /* 0x000ff40003800000 */
[----:B012---:R-:W0:Y:S02]  /*1d230*/  LDS R7, [R27+0xc00] ;  /* 0x000c00001b077984 */ /* 0x007e240000000800 */
        /* <DEDUP_REMOVED lines=9> */
.L_x_376:
[----:B------:R-:W-:Y:S05]  /*1d2d0*/  BSYNC.RECONVERGENT B1 ;  /* 0x0000000000017941 */ /* 0x000fea0003800200 */
.L_x_375:
[C---:B------:R-:W-:Y:S01]  /*1d2e0*/  ISETP.GT.AND.EX P4, PT, R8.reuse, RZ, PT, P4 ;  /* 0x000000ff0800720c */ /* 0x040fe20003f84340 */
[----:B------:R-:W-:Y:S01]  /*1d2f0*/  BSSY.RECONVERGENT B1, `(.L_x_377) ;  /* 0x000000e000017945 */ /* 0x000fe20003800200 */
[----:B------:R-:W-:Y:S02]  /*1d300*/  ISETP.GT.U32.AND P6, PT, R9, R88, PT ;  /* 0x000000580900720c */ /* 0x000fe40003fc4070 */
[----:B------:R-:W-:-:S09]  /*1d310*/  ISETP.GT.AND.EX P3, PT, R8, RZ, PT, P3 ;  /* 0x000000ff0800720c */ /* 0x000fd20003f64330 */
[----:B------:R-:W-:Y:S05]  /*1d320*/  @!P4 BRA `(.L_x_378) ;  /* 0x000000000028c947 */ /* 0x000fea0003800000 */
[----:B0123--:R-:W0:Y:S02]  /*1d330*/  LDS R7, [R27+0x1000] ;  /* 0x001000001b077984 */ /* 0x00fe240000000800 */
        /* <DEDUP_REMOVED lines=9> */
.L_x_378:
[----:B------:R-:W-:Y:S05]  /*1d3d0*/  BSYNC.RECONVERGENT B1 ;  /* 0x0000000000017941 */ /* 0x000fea0003800200 */
.L_x_377:
[----:B------:R-:W-:Y:S01]  /*1d3e0*/  BSSY.RECONVERGENT B1, `(.L_x_379) ;  /* 0x000000d000017945 */ /* 0x000fe20003800200 */
[----:B------:R-:W-:-:S03]  /*1d3f0*/  ISETP.GT.U32.AND P4, PT, R9, R86, PT ;  /* 0x000000560900720c */ /* 0x000fc60003f84070 */
[----:B------:R-:W-:Y:S10]  /*1d400*/  @!P3 BRA `(.L_x_380) ;  /* 0x000000000028b947 */ /* 0x000ff40003800000 */
        /* <DEDUP_REMOVED lines=10> */
.L_x_380:
[----:B------:R-:W-:Y:S05]  /*1d4b0*/  BSYNC.RECONVERGENT B1 ;  /* 0x0000000000017941 */ /* 0x000fea0003800200 */
.L_x_379:
[C---:B------:R-:W-:Y:S01]  /*1d4c0*/  ISETP.GT.AND.EX P2, PT, R8.reuse, RZ, PT, P2 ;  /* 0x000000ff0800720c */ /* 0x040fe20003f44320 */
[----:B------:R-:W-:Y:S01]  /*1d4d0*/  BSSY.RECONVERGENT B1, `(.L_x_381) ;  /* 0x000000e000017945 */ /* 0x000fe20003800200 */
[----:B------:R-:W-:Y:S02]  /*1d4e0*/  ISETP.GT.U32.AND P3, PT, R9, R84, PT ;  /* 0x000000540900720c */ /* 0x000fe40003f64070 */
[----:B------:R-:W-:-:S09]  /*1d4f0*/  ISETP.GT.AND.EX P1, PT, R8, RZ, PT, P1 ;  /* 0x000000ff0800720c */ /* 0x000fd20003f24310 */
        /* <DEDUP_REMOVED lines=11> */
.L_x_382:
[----:B------:R-:W-:Y:S05]  /*1d5b0*/  BSYNC.RECONVERGENT B1 ;  /* 0x0000000000017941 */ /* 0x000fea0003800200 */
.L_x_381:
        /* <DEDUP_REMOVED lines=13> */
.L_x_384:
[----:B------:R-:W-:Y:S05]  /*1d690*/  BSYNC.RECONVERGENT B1 ;  /* 0x0000000000017941 */ /* 0x000fea0003800200 */
.L_x_383:
        /* <DEDUP_REMOVED lines=15> */
.L_x_386:
[----:B------:R-:W-:Y:S05]  /*1d790*/  BSYNC.RECONVERGENT B1 ;  /* 0x0000000000017941 */ /* 0x000fea0003800200 */
.L_x_385:
        /* <DEDUP_REMOVED lines=13> */
.L_x_388:
[----:B------:R-:W-:Y:S05]  /*1d870*/  BSYNC.RECONVERGENT B1 ;  /* 0x0000000000017941 */ /* 0x000fea0003800200 */
.L_x_387:
        /* <DEDUP_REMOVED lines=15> */
.L_x_390:
[----:B------:R-:W-:Y:S05]  /*1d970*/  BSYNC.RECONVERGENT B1 ;  /* 0x0000000000017941 */ /* 0x000fea0003800200 */
.L_x_389:
        /* <DEDUP_REMOVED lines=13> */
.L_x_392:
[----:B------:R-:W-:Y:S05]  /*1da50*/  BSYNC.RECONVERGENT B1 ;  /* 0x0000000000017941 */ /* 0x000fea0003800200 */
.L_x_391:
        /* <DEDUP_REMOVED lines=15> */
.L_x_394:
[----:B------:R-:W-:Y:S05]  /*1db50*/  BSYNC.RECONVERGENT B1 ;  /* 0x0000000000017941 */ /* 0x000fea0003800200 */
.L_x_393:
        /* <DEDUP_REMOVED lines=13> */
.L_x_396:
[----:B------:R-:W-:Y:S05]  /*1dc30*/  BSYNC.RECONVERGENT B1 ;  /* 0x0000000000017941 */ /* 0x000fea0003800200 */
.L_x_395:
        /* <DEDUP_REMOVED lines=15> */
.L_x_398:
[----:B------:R-:W-:Y:S05]  /*1dd30*/  BSYNC.RECONVERGENT B1 ;  /* 0x0000000000017941 */ /* 0x000fea0003800200 */
.L_x_397:
        /* <DEDUP_REMOVED lines=13> */
.L_x_400:
[----:B------:R-:W-:Y:S05]  /*1de10*/  BSYNC.RECONVERGENT B1 ;  /* 0x0000000000017941 */ /* 0x000fea0003800200 */
.L_x_399:
[C---:B------:R-:W-:Y:S01]  /*1de20*/  ISETP.GT.AND.EX P4, PT, R8.reuse, RZ, PT, P4 ;  /* 0x000000ff0800720c */ /* 0x040fe20003f84340 */
[----:B------:R-:W-:Y:S01]  /*1de30*/  BSSY.RECONVERGENT B1, `(.L_x_401) ;  /* 0x0000012000017945 */ /* 0x000fe20003800200 */
[----:B------:R-:W-:Y:S02]  /*1de40*/  ISETP.GT.U32.AND P6, PT, R9, R10, PT ;  /* 0x0000000a0900720c */ /* 0x000fe40003fc4070 */
[C---:B------:R-:W-:Y:S02]  /*1de50*/  ISETP.GT.AND.EX P3, PT, R8.reuse, RZ, PT, P3 ;  /* 0x000000ff0800720c */ /* 0x040fe40003f64330 */
[C---:B------:R-:W-:Y:S02]  /*1de60*/  ISETP.GT.AND.EX P2, PT, R8.reuse, RZ, PT, P2 ;  /* 0x000000ff0800720c */ /* 0x040fe40003f44320 */
[C---:B------:R-:W-:Y:S02]  /*1de70*/  ISETP.GT.AND.EX P1, PT, R8.reuse, RZ, PT, P1 ;  /* 0x000000ff0800720c */ /* 0x040fe40003f24310 */
[----:B------:R-:W-:-:S02]  /*1de80*/  ISETP.GT.AND.EX P0, PT, R8, RZ, PT, P0 ;  /* 0x000000ff0800720c */ /* 0x000fc40003f04300 */
[----:B------:R-:W-:Y:S01]  /*1de90*/  ISETP.GT.AND.EX P6, PT, R8, RZ, PT, P6 ;  /* 0x000000ff0800720c */ /* 0x000fe20003fc4360 */
[----:B------:R-:W-:-:S12]  /*1dea0*/  @!P4 BRA `(.L_x_402) ;  /* 0x000000000028c947 */ /* 0x000fd80003800000 */
        /* <DEDUP_REMOVED lines=10> */
.L_x_402:
[----:B------:R-:W-:Y:S05]  /*1df50*/  BSYNC.RECONVERGENT B1 ;  /* 0x0000000000017941 */ /* 0x000fea0003800200 */
.L_x_401:
        /* <DEDUP_REMOVED lines=12> */
.L_x_404:
[----:B------:R-:W-:Y:S05]  /*1e020*/  BSYNC.RECONVERGENT B1 ;  /* 0x0000000000017941 */ /* 0x000fea0003800200 */
.L_x_403:
        /* <DEDUP_REMOVED lines=12> */
.L_x_406:
[----:B------:R-:W-:Y:S05]  /*1e0f0*/  BSYNC.RECONVERGENT B1 ;  /* 0x0000000000017941 */ /* 0x000fea0003800200 */
.L_x_405:
        /* <DEDUP_REMOVED lines=12> */
.L_x_408:
[----:B------:R-:W-:Y:S05]  /*1e1c0*/  BSYNC.RECONVERGENT B1 ;  /* 0x0000000000017941 */ /* 0x000fea0003800200 */
.L_x_407:
        /* <DEDUP_REMOVED lines=12> */
.L_x_410:
[----:B------:R-:W-:Y:S05]  /*1e290*/  BSYNC.RECONVERGENT B1 ;  /* 0x0000000000017941 */ /* 0x000fea0003800200 */
.L_x_409:
        /* <DEDUP_REMOVED lines=12> */
.L_x_412:
[----:B------:R-:W-:Y:S05]  /*1e360*/  BSYNC.RECONVERGENT B1 ;  /* 0x0000000000017941 */ /* 0x000fea0003800200 */
.L_x_411:
[----:B------:R0:W-:Y:S02]  /*1e370*/  @P5 STG.E desc[UR8][R4.64+0x5800], R6 ;  /* 0x0058000604005986 */ /* 0x0001e4000c101908 */
.L_x_365:
[----:B------:R-:W-:Y:S05]  /*1e380*/  BSYNC B0 ;  /* 0x0000000000007941 */ /* 0x000fea0003800000 */
.L_x_362:
[----:B------:R-:W-:Y:S02]  /*1e390*/  IMAD.IADD R23, R30, 0x1, R23 ;  /* 0x000000011e177824 */ /* 0x000fe400078e0217 */
[----:B01234-:R-:W-:Y:S02]  /*1e3a0*/  IMAD.MOV.U32 R14, RZ, RZ, R28 ;  /* 0x000000ffff0e7224 */ /* 0x01ffe400078e001c */
[----:B------:R-:W-:Y:S01]  /*1e3b0*/  IMAD.MOV.U32 R15, RZ, RZ, R29 ;  /* 0x000000ffff0f7224 */ /* 0x000fe200078e001d */
[----:B------:R-:W-:Y:S01]  /*1e3c0*/  ISETP.GE.U32.AND P0, PT, R23, 0x20, PT ;  /* 0x000000201700780c */ /* 0x000fe20003f06070 */
[----:B------:R-:W-:Y:S02]  /*1e3d0*/  IMAD.MOV.U32 R4, RZ, RZ, R31 ;  /* 0x000000ffff047224 */ /* 0x000fe400078e001f */
[----:B------:R-:W-:-:S10]  /*1e3e0*/  IMAD.MOV.U32 R5, RZ, RZ, R32 ;  /* 0x000000ffff057224 */ /* 0x000fd400078e0020 */
[----:B------:R-:W-:Y:S05]  /*1e3f0*/  @!P0 BRA `(.L_x_413) ;  /* 0xffffff24005c8947 */ /* 0x000fea000383ffff */
[----:B------:R-:W-:Y:S05]  /*1e400*/  EXIT ;  /* 0x000000000000794d */ /* 0x000fea0003800000 */
.L_x_287:
        /* <DEDUP_REMOVED lines=8> */
.L_x_414:
[----:B------:R-:W-:Y:S02]  /*1e490*/  IMAD.MOV.U32 R62, RZ, RZ, R41 ;  /* 0x000000ffff3e7224 */ /* 0x000fe400078e0029 */
[----:B------:R-:W-:-:S07]  /*1e4a0*/  IMAD.MOV.U32 R10, RZ, RZ, R60 ;  /* 0x000000ffff0a7224 */ /* 0x000fce00078e003c */
[----:B------:R-:W-:Y:S05]  /*1e4b0*/  WARPSYNC.COLLECTIVE R85, `(.L_x_415) ;  /* 0x0000000055087348 */ /* 0x000fea0003c00000 */
[----:B------:R0:W1:Y:S02]  /*1e4c0*/  SHFL.UP P5, R60, R62, R66, R87 ;  /* 0x040000423e3c7389 */ /* 0x00006400000a0057 */
[----:B01----:R-:W-:Y:S05]  /*1e4d0*/  ENDCOLLECTIVE ;  /* 0x000000000000791b */ /* 0x003fea0003800000 */
.L_x_415:
        /* <DEDUP_REMOVED lines=11> */
.L_x_416:
[----:B------:R-:W-:Y:S02]  /*1e590*/  IMAD.MOV.U32 R62, RZ, RZ, R35 ;  /* 0x000000ffff3e7224 */ /* 0x000fe400078e0023 */
[----:B------:R-:W-:-:S07]  /*1e5a0*/  IMAD.MOV.U32 R10, RZ, RZ, R60 ;  /* 0x000000ffff0a7224 */ /* 0x000fce00078e003c */
[----:B------:R-:W-:Y:S05]  /*1e5b0*/  WARPSYNC.COLLECTIVE R85, `(.L_x_417) ;  /* 0x0000000055087348 */ /* 0x000fea0003c00000 */
[----:B------:R0:W1:Y:S02]  /*1e5c0*/  SHFL.UP P5, R60, R62, R66, R87 ;  /* 0x040000423e3c7389 */ /* 0x00006400000a0057 */
[----:B01----:R-:W-:Y:S05]  /*1e5d0*/  ENDCOLLECTIVE ;  /* 0x000000000000791b */ /* 0x003fea0003800000 */
.L_x_417:
[----:B------:R-:W-:-:S04]  /*1e5e0*/  SEL R10, R10, RZ, P0 ;  /* 0x000000ff0a0a7207 */ /* 0x000fc80000000000 */
[----:B------:R-:W-:-:S05]  /*1e5f0*/  IADD3 R33, P1, PT, R10, R31, RZ ;  /* 0x0000001f0a217210 */ /* 0x000fca0007f3e0ff */
[----:B------:R-:W-:Y:S02]  /*1e600*/  IMAD.MOV.U32 R62, RZ, RZ, R33 ;  /* 0x000000ffff3e7224 */ /* 0x000fe400078e0021 */
[----:B------:R-:W-:Y:S02]  /*1e610*/  IMAD.MOV.U32 R66, RZ, RZ, 0x4 ;  /* 0x00000004ff427424 */ /* 0x000fe400078e00ff */
[----:B------:R-:W-:-:S07]  /*1e620*/  IMAD.MOV.U32 R30, RZ, RZ, R60 ;  /* 0x000000ffff1e7224 */ /* 0x000fce00078e003c */
[----:B------:R-:W-:Y:S05]  /*1e630*/  WARPSYNC.COLLECTIVE R85, `(.L_x_418) ;  /* 0x0000000055087348 */ /* 0x000fea0003c00000 */
[----:B------:R0:W1:Y:S02]  /*1e640*/  SHFL.UP P5, R60, R62, R66, R87 ;  /* 0x040000423e3c7389 */ /* 0x00006400000a0057 */
[----:B01----:R-:W-:Y:S05]  /*1e650*/  ENDCOLLECTIVE ;  /* 0x000000000000791b */ /* 0x003fea0003800000 */
.L_x_418:
[----:B------:R-:W-:Y:S02]  /*1e660*/  SEL R30, R30, RZ, P0 ;  /* 0x000000ff1e1e7207 */ /* 0x000fe40000000000 */
[----:B------:R-:W-:-:S03]  /*1e670*/  ISETP.GE.AND P0, PT, R13, 0x4, PT ;  /* 0x000000040d00780c */ /* 0x000fc60003f06270 */
[----:B------:R-:W-:-:S04]  /*1e680*/  IMAD.X R37, R30, 0x1, R35, P1 ;  /* 0x000000011e257824 */ /* 0x000fc800008e0623 */
[----:B------:R-:W-:Y:S02]  /*1e690*/  IMAD.MOV.U32 R62, RZ, RZ, R37 ;  /* 0x000000ffff3e7224 */ /* 0x000fe400078e0025 */
[----:B------:R-:W-:-:S07]  /*1e6a0*/  IMAD.MOV.U32 R10, RZ, RZ, R60 ;  /* 0x000000ffff0a7224 */ /* 0x000fce00078e003c */
[----:B------:R-:W-:Y:S05]  /*1e6b0*/  WARPSYNC.COLLECTIVE R85, `(.L_x_419) ;  /* 0x0000000055087348 */ /* 0x000fea0003c00000 */
[----:B------:R0:W1:Y:S02]  /*1e6c0*/  SHFL.UP P5, R60, R62, R66, R87 ;  /* 0x040000423e3c7389 */ /* 0x00006400000a0057 */
[----:B01----:R-:W-:Y:S05]  /*1e6d0*/  ENDCOLLECTIVE ;  /* 0x000000000000791b */ /* 0x003fea0003800000 */
.L_x_419:
        /* <DEDUP_REMOVED lines=8> */
.L_x_420:
        /* <DEDUP_REMOVED lines=8> */
.L_x_421:
        /* <DEDUP_REMOVED lines=8> */
.L_x_422:
[----:B------:R-:W-:-:S05]  /*1e860*/  SEL R30, R30, RZ, P0 ;  /* 0x000000ff1e1e7207 */ /* 0x000fca0000000000 */
[----:B------:R-:W-:-:S04]  /*1e870*/  IMAD.X R32, R30, 0x1, R35, P1 ;  /* 0x000000011e207824 */ /* 0x000fc800008e0623 */
[----:B------:R-:W-:Y:S02]  /*1e880*/  IMAD.MOV.U32 R62, RZ, RZ, R32 ;  /* 0x000000ffff3e7224 */ /* 0x000fe400078e0020 */
[----:B------:R-:W-:-:S07]  /*1e890*/  IMAD.MOV.U32 R10, RZ, RZ, R60 ;  /* 0x000000ffff0a7224 */ /* 0x000fce00078e003c */
[----:B------:R-:W-:Y:S05]  /*1e8a0*/  WARPSYNC.COLLECTIVE R85, `(.L_x_423) ;  /* 0x0000000055087348 */ /* 0x000fea0003c00000 */
[----:B------:R0:W1:Y:S02]  /*1e8b0*/  SHFL.UP P5, R60, R62, R66, R87 ;  /* 0x040000423e3c7389 */ /* 0x00006400000a0057 */
[----:B01----:R-:W-:Y:S05]  /*1e8c0*/  ENDCOLLECTIVE ;  /* 0x000000000000791b */ /* 0x003fea0003800000 */
.L_x_423:
[----:B------:R-:W-:Y:S01]  /*1e8d0*/  IMAD.MOV.U32 R30, RZ, RZ, R60 ;  /* 0x000000ffff1e7224 */ /* 0x000fe200078e003c */
[----:B------:R-:W-:Y:S06]  /*1e8e0*/  BRA `(.L_x_424) ;  /* 0xfffffe9800d87947 */ /* 0x000fec000383ffff */
.L_x_292:
[----:B------:R-:W-:Y:S02]  /*1e8f0*/  IMAD.MOV.U32 R4, RZ, RZ, R33 ;  /* 0x000000ffff047224 */ /* 0x000fe400078e0021 */
[----:B------:R-:W-:Y:S02]  /*1e900*/  IMAD.MOV.U32 R6, RZ, RZ, RZ ;  /* 0x000000ffff067224 */ /* 0x000fe400078e00ff */
[----:B------:R-:W-:Y:S02]  /*1e910*/  IMAD.MOV.U32 R69, RZ, RZ, 0x1f ;  /* 0x0000001fff457424 */ /* 0x000fe400078e00ff */
[----:B------:R-:W-:-:S07]  /*1e920*/  IMAD.MOV.U32 R85, RZ, RZ, -0x1 ;  /* 0xffffffffff557424 */ /* 0x000fce00078e00ff */
[----:B------:R-:W-:Y:S05]  /*1e930*/  WARPSYNC.COLLECTIVE R85, `(.L_x_425) ;  /* 0x0000000055087348 */ /* 0x000fea0003c00000 */
[----:B------:R0:W1:Y:S02]  /*1e940*/  SHFL.IDX P6, R5, R4, R6, R69 ;  /* 0x0000000604057389 */ /* 0x00006400000c0045 */
[----:B01----:R-:W-:Y:S05]  /*1e950*/  ENDCOLLECTIVE ;  /* 0x000000000000791b */ /* 0x003fea0003800000 */
.L_x_425:
[----:B------:R-:W-:Y:S05]  /*1e960*/  BRA `(.L_x_426) ;  /* 0xfffffed000c87947 */ /* 0x000fea000383ffff */
.L_x_293:
[----:B------:R-:W-:Y:S01]  /*1e970*/  BSSY B1, `(.L_x_427) ;  /* 0x0000008000017945 */ /* 0x000fe20003800000 */
[----:B-1----:R-:W-:Y:S02]  /*1e980*/  IMAD.MOV.U32 R4, RZ, RZ, R8 ;  /* 0x000000ffff047224 */ /* 0x002fe400078e0008 */
[----:B------:R-:W-:Y:S02]  /*1e990*/  IMAD.MOV.U32 R6, RZ, RZ, RZ ;  /* 0x000000ffff067224 */ /* 0x000fe400078e00ff */
[----:B------:R-:W-:Y:S02]  /*1e9a0*/  IMAD.MOV.U32 R69, RZ, RZ, 0x1f ;  /* 0x0000001fff457424 */ /* 0x000fe400078e00ff */
[----:B------:R-:W-:-:S07]  /*1e9b0*/  IMAD.MOV.U32 R85, RZ, RZ, -0x1 ;  /* 0xffffffffff557424 */ /* 0x000fce00078e00ff */
[----:B0-----:R-:W-:Y:S05]  /*1e9c0*/  WARPSYNC.COLLECTIVE R85, `(.L_x_428) ;  /* 0x0000000055087348 */ /* 0x001fea0003c00000 */
[----:B------:R1:W2:Y:S02]  /*1e9d0*/  SHFL.IDX P6, R5, R4, R6, R69 ;  /* 0x0000000604057389 */ /* 0x0002a400000c0045 */
[----:B012---:R-:W-:Y:S05]  /*1e9e0*/  ENDCOLLECTIVE ;  /* 0x000000000000791b */ /* 0x007fea0003800000 */
.L_x_428:
[----:B------:R-:W-:Y:S05]  /*1e9f0*/  BSYNC B1 ;  /* 0x0000000000017941 */ /* 0x000fea0003800000 */
.L_x_427:
[----:B------:R-:W-:Y:S05]  /*1ea00*/  BRA `(.L_x_429) ;  /* 0xfffffed800747947 */ /* 0x000fea000383ffff */
.L_x_361:
[----:B------:R-:W-:Y:S02]  /*1ea10*/  IMAD.MOV.U32 R62, RZ, RZ, R81 ;  /* 0x000000ffff3e7224 */ /* 0x000fe400078e0051 */
[----:B------:R-:W-:Y:S02]  /*1ea20*/  IMAD.MOV.U32 R66, RZ, RZ, 0x1 ;  /* 0x00000001ff427424 */ /* 0x000fe400078e00ff */
[----:B------:R-:W-:Y:S02]  /*1ea30*/  IMAD.MOV.U32 R87, RZ, RZ, RZ ;  /* 0x000000ffff577224 */ /* 0x000fe400078e00ff */
[----:B------:R-:W-:-:S07]  /*1ea40*/  IMAD.MOV.U32 R85, RZ, RZ, -0x1 ;  /* 0xffffffffff557424 */ /* 0x000fce00078e00ff */
[----:B--23--:R-:W-:Y:S05]  /*1ea50*/  WARPSYNC.COLLECTIVE R85, `(.L_x_430) ;  /* 0x0000000055087348 */ /* 0x00cfea0003c00000 */
[----:B------:R0:W1:Y:S02]  /*1ea60*/  SHFL.UP P5, R60, R62, R66, R87 ;  /* 0x040000423e3c7389 */ /* 0x00006400000a0057 */
[----:B0123--:R-:W-:Y:S05]  /*1ea70*/  ENDCOLLECTIVE ;  /* 0x000000000000791b */ /* 0x00ffea0003800000 */
.L_x_430:
[----:B------:R-:W-:Y:S02]  /*1ea80*/  IMAD.MOV.U32 R62, RZ, RZ, R83 ;  /* 0x000000ffff3e7224 */ /* 0x000fe400078e0053 */
[----:B------:R-:W-:-:S07]  /*1ea90*/  IMAD.MOV.U32 R58, RZ, RZ, R60 ;  /* 0x000000ffff3a7224 */ /* 0x000fce00078e003c */
[----:B------:R-:W-:Y:S05]  /*1eaa0*/  WARPSYNC.COLLECTIVE R85, `(.L_x_431) ;  /* 0x0000000055087348 */ /* 0x000fea0003c00000 */
[----:B------:R0:W1:Y:S02]  /*1eab0*/  SHFL.UP P5, R60, R62, R66, R87 ;  /* 0x040000423e3c7389 */ /* 0x00006400000a0057 */
[----:B01----:R-:W-:Y:S05]  /*1eac0*/  ENDCOLLECTIVE ;  /* 0x000000000000791b */ /* 0x003fea0003800000 */
.L_x_431:
        /* <DEDUP_REMOVED lines=9> */
.L_x_432:
[----:B------:R-:W-:Y:S02]  /*1eb60*/  IMAD.MOV.U32 R62, RZ, RZ, R79 ;  /* 0x000000ffff3e7224 */ /* 0x000fe400078e004f */
[----:B------:R-:W-:-:S07]  /*1eb70*/  IMAD.MOV.U32 R58, RZ, RZ, R60 ;  /* 0x000000ffff3a7224 */ /* 0x000fce00078e003c */
[----:B------:R-:W-:Y:S05]  /*1eb80*/  WARPSYNC.COLLECTIVE R85, `(.L_x_433) ;  /* 0x0000000055087348 */ /* 0x000fea0003c00000 */
[----:B------:R0:W1:Y:S02]  /*1eb90*/  SHFL.UP P5, R60, R62, R66, R87 ;  /* 0x040000423e3c7389 */ /* 0x00006400000a0057 */
[----:B01----:R-:W-:Y:S05]  /*1eba0*/  ENDCOLLECTIVE ;  /* 0x000000000000791b */ /* 0x003fea0003800000 */
.L_x_433:
[----:B------:R-:W-:-:S04]  /*1ebb0*/  SEL R58, R58, RZ, P3 ;  /* 0x000000ff3a3a7207 */ /* 0x000fc80001800000 */
[----:B------:R-:W-:-:S05]  /*1ebc0*/  IADD3 R71, P4, PT, R58, R67, RZ ;  /* 0x000000433a477210 */ /* 0x000fca0007f9e0ff */
[----:B------:R-:W-:Y:S02]  /*1ebd0*/  IMAD.MOV.U32 R62, RZ, RZ, R71 ;  /* 0x000000ffff3e7224 */ /* 0x000fe400078e0047 */
[----:B------:R-:W-:Y:S01]  /*1ebe0*/  IMAD.MOV.U32 R66, RZ, RZ, 0x4 ;  /* 0x00000004ff427424 */ /* 0x000fe200078e00ff */
[----:B------:R-:W-:-:S05]  /*1ebf0*/  SEL R60, R60, RZ, P3 ;  /* 0x000000ff3c3c7207 */ /* 0x000fca0001800000 */
[----:B------:R-:W-:-:S07]  /*1ec00*/  IMAD.X R77, R60, 0x1, R79, P4 ;  /* 0x000000013c4d7824 */ /* 0x000fce00020e064f */
[----:B------:R-:W-:Y:S05]  /*1ec10*/  WARPSYNC.COLLECTIVE R85, `(.L_x_434) ;  /* 0x0000000055087348 */ /* 0x000fea0003c00000 */
[----:B------:R0:W1:Y:S02]  /*1ec20*/  SHFL.UP P5, R60, R62, R66, R87 ;  /* 0x040000423e3c7389 */ /* 0x00006400000a0057 */
[----:B01----:R-:W-:Y:S05]  /*1ec30*/  ENDCOLLECTIVE ;  /* 0x000000000000791b */ /* 0x003fea0003800000 */
.L_x_434:
[----:B------:R-:W-:Y:S02]  /*1ec40*/  IMAD.MOV.U32 R62, RZ, RZ, R77 ;  /* 0x000000ffff3e7224 */ /* 0x000fe400078e004d */
[----:B------:R-:W-:-:S07]  /*1ec50*/  IMAD.MOV.U32 R58, RZ, RZ, R60 ;  /* 0x000000ffff3a7224 */ /* 0x000fce00078e003c */
[----:B------:R-:W-:Y:S05]  /*1ec60*/  WARPSYNC.COLLECTIVE R85, `(.L_x_435) ;  /* 0x0000000055087348 */ /* 0x000fea0003c00000 */
[----:B------:R0:W1:Y:S02]  /*1ec70*/  SHFL.UP P5, R60, R62, R66, R87 ;  /* 0x040000423e3c7389 */ /* 0x00006400000a0057 */
[----:B01----:R-:W-:Y:S05]  /*1ec80*/  ENDCOLLECTIVE ;  /* 0x000000000000791b */ /* 0x003fea0003800000 */
.L_x_435:
        /* <DEDUP_REMOVED lines=9> */
.L_x_436:
[----:B------:R-:W-:Y:S02]  /*1ed20*/  IMAD.MOV.U32 R62, RZ, RZ, R75 ;  /* 0x000000ffff3e7224 */ /* 0x000fe400078e004b */
[----:B------:R-:W-:-:S07]  /*1ed30*/  IMAD.MOV.U32 R58, RZ, RZ, R60 ;  /* 0x000000ffff3a7224 */ /* 0x000fce00078e003c */
[----:B------:R-:W-:Y:S05]  /*1ed40*/  WARPSYNC.COLLECTIVE R85, `(.L_x_437) ;  /* 0x0000000055087348 */ /* 0x000fea0003c00000 */
[----:B------:R0:W1:Y:S02]  /*1ed50*/  SHFL.UP P5, R60, R62, R66, R87 ;  /* 0x040000423e3c7389 */ /* 0x00006400000a0057 */
[----:B01----:R-:W-:Y:S05]  /*1ed60*/  ENDCOLLECTIVE ;  /* 0x000000000000791b */ /* 0x003fea0003800000 */
.L_x_437:
        /* <DEDUP_REMOVED lines=9> */
.L_x_438:
[----:B------:R-:W-:Y:S02]  /*1ee00*/  IMAD.MOV.U32 R62, RZ, RZ, R71 ;  /* 0x000000ffff3e7224 */ /* 0x000fe400078e0047 */
[----:B------:R-:W-:-:S07]  /*1ee10*/  IMAD.MOV.U32 R58, RZ, RZ, R60 ;  /* 0x000000ffff3a7224 */ /* 0x000fce00078e003c */
[----:B------:R-:W-:Y:S05]  /*1ee20*/  WARPSYNC.COLLECTIVE R85, `(.L_x_439) ;  /* 0x0000000055087348 */ /* 0x000fea0003c00000 */
[----:B------:R0:W1:Y:S02]  /*1ee30*/  SHFL.UP P5, R60, R62, R66, R87 ;  /* 0x040000423e3c7389 */ /* 0x00006400000a0057 */
[----:B01----:R-:W-:Y:S05]  /*1ee40*/  ENDCOLLECTIVE ;  /* 0x000000000000791b */ /* 0x003fea0003800000 */
.L_x_439:
[----:B------:R-:W-:Y:S05]  /*1ee50*/  BRA `(.L_x_440) ;  /* 0xffffff6800c47947 */ /* 0x000fea000383ffff */
.L_x_367:
[----:B------:R-:W-:Y:S02]  /*1ee60*/  IMAD.MOV.U32 R4, RZ, RZ, R9 ;  /* 0x000000ffff047224 */ /* 0x000fe400078e0009 */
[----:B------:R-:W-:Y:S02]  /*1ee70*/  IMAD.MOV.U32 R6, RZ, RZ, RZ ;  /* 0x000000ffff067224 */ /* 0x000fe400078e00ff */
[----:B------:R-:W-:Y:S02]  /*1ee80*/  IMAD.MOV.U32 R69, RZ, RZ, 0x1f ;  /* 0x0000001fff457424 */ /* 0x000fe400078e00ff */
[----:B------:R-:W-:-:S07]  /*1ee90*/  IMAD.MOV.U32 R85, RZ, RZ, -0x1 ;  /* 0xffffffffff557424 */ /* 0x000fce00078e00ff */
[----:B------:R-:W-:Y:S05]  /*1eea0*/  WARPSYNC.COLLECTIVE R85, `(.L_x_441) ;  /* 0x0000000055087348 */ /* 0x000fea0003c00000 */
[----:B------:R0:W1:Y:S02]  /*1eeb0*/  SHFL.IDX P6, R5, R4, R6, R69 ;  /* 0x0000000604057389 */ /* 0x00006400000c0045 */
[----:B01----:R-:W-:Y:S05]  /*1eec0*/  ENDCOLLECTIVE ;  /* 0x000000000000791b */ /* 0x003fea0003800000 */
.L_x_441:
[----:B------:R-:W-:Y:S05]  /*1eed0*/  BRA `(.L_x_442) ;  /* 0xffffffb000fc7947 */ /* 0x000fea000383ffff */
.L_x_368:
        /* <DEDUP_REMOVED lines=8> */
.L_x_444:
[----:B------:R-:W-:Y:S05]  /*1ef60*/  BSYNC B1 ;  /* 0x0000000000017941 */ /* 0x000fea0003800000 */
.L_x_443:
[----:B------:R-:W-:Y:S05]  /*1ef70*/  BRA `(.L_x_445) ;  /* 0xffffffb800a47947 */ /* 0x000fea000383ffff */
.L_x_446:
        /* <DEDUP_REMOVED lines=16> */
.L_x_1402:


//--------------------- .text._ZN3cub18CUB_300001_SM_10006detail19three_way_partition29DeviceThreeWayPartitionKernelINS2_10policy_hubIjiE10Policy1000EN6thrust24THRUST_300001_SM_1000_NS17counting_iteratorIjNS8_11use_defaultESA_SA_EEPjSC_NS8_16reverse_iteratorISC_EESC_NS0_13ScanTileStateImLb1EEENS0_21DispatchSegmentedSortILNS0_9SortOrderE0EjNS0_8NullTypeElPmSK_NS1_14segmented_sort10policy_hubIjSJ_EEE22LargeSegmentsSelectorTENSO_22SmallSegmentsSelectorTEiNS2_19streaming_context_tIlEEEEvT0_T1_T2_T3_T4_T5_T6_T7_T8_iT9_ --------------------------
	.section	.text._ZN3cub18CUB_300001_SM_10006detail19three_way_partition29DeviceThreeWayPartitionKernelINS2_10policy_hubIjiE10Policy1000EN6thrust24THRUST_300001_SM_1000_NS17counting_iteratorIjNS8_11use_defaultESA_SA_EEPjSC_NS8_16reverse_iteratorISC_EESC_NS0_13ScanTileStateImLb1EEENS0_21DispatchSegmentedSortILNS0_9SortOrderE0EjNS0_8NullTypeElPmSK_NS1_14segmented_sort10policy_hubIjSJ_EEE22LargeSegmentsSelectorTENSO_22SmallSegmentsSelectorTEiNS2_19streaming_context_tIlEEEEvT0_T1_T2_T3_T4_T5_T6_T7_T8_iT9_,"ax",@progbits
	.align	128
        .global         _ZN3cub18CUB_300001_SM_10006detail19three_way_partition29DeviceThreeWayPartitionKernelINS2_10policy_hubIjiE10Policy1000EN6thrust24THRUST_300001_SM_1000_NS17counting_iteratorIjNS8_11use_defaultESA_SA_EEPjSC_NS8_16reverse_iteratorISC_EESC_NS0_13ScanTileStateImLb1EEENS0_21DispatchSegmentedSortILNS0_9SortOrderE0EjNS0_8NullTypeElPmSK_NS1_14segmented_sort10policy_hubIjSJ_EEE22LargeSegmentsSelectorTENSO_22SmallSegmentsSelectorTEiNS2_19streaming_context_tIlEEEEvT0_T1_T2_T3_T4_T5_T6_T7_T8_iT9_
        .type           _ZN3cub18CUB_300001_SM_10006detail19three_way_partition29DeviceThreeWayPartitionKernelINS2_10policy_hubIjiE10Policy1000EN6thrust24THRUST_300001_SM_1000_NS17counting_iteratorIjNS8_11use_defaultESA_SA_EEPjSC_NS8_16reverse_iteratorISC_EESC_NS0_13ScanTileStateImLb1EEENS0_21DispatchSegmentedSortILNS0_9SortOrderE0EjNS0_8NullTypeElPmSK_NS1_14segmented_sort10policy_hubIjSJ_EEE22LargeSegmentsSelectorTENSO_22SmallSegmentsSelectorTEiNS2_19streaming_context_tIlEEEEvT0_T1_T2_T3_T4_T5_T6_T7_T8_iT9_,@function
        .size           _ZN3cub18CUB_300001_SM_10006detail19three_way_partition29DeviceThreeWayPartitionKernelINS2_10policy_hubIjiE10Policy1000EN6thrust24THRUST_300001_SM_1000_NS17counting_iteratorIjNS8_11use_defaultESA_SA_EEPjSC_NS8_16reverse_iteratorISC_EESC_NS0_13ScanTileStateImLb1EEENS0_21DispatchSegmentedSortILNS0_9SortOrderE0EjNS0_8NullTypeElPmSK_NS1_14segmented_sort10policy_hubIjSJ_EEE22LargeSegmentsSelectorTENSO_22SmallSegmentsSelectorTEiNS2_19streaming_context_tIlEEEEvT0_T1_T2_T3_T4_T5_T6_T7_T8_iT9_,(.L_x_1403 - _ZN3cub18CUB_300001_SM_10006detail19three_way_partition29DeviceThreeWayPartitionKernelINS2_10policy_hubIjiE10Policy1000EN6thrust24THRUST_300001_SM_1000_NS17counting_iteratorIjNS8_11use_defaultESA_SA_EEPjSC_NS8_16reverse_iteratorISC_EESC_NS0_13ScanTileStateImLb1EEENS0_21DispatchSegmentedSortILNS0_9SortOrderE0EjNS0_8NullTypeElPmSK_NS1_14segmented_sort10policy_hubIjSJ_EEE22LargeSegmentsSelectorTENSO_22SmallSegmentsSelectorTEiNS2_19streaming_context_tIlEEEEvT0_T1_T2_T3_T4_T5_T6_T7_T8_iT9_)
        .other          _ZN3cub18CUB_300001_SM_10006detail19three_way_partition29DeviceThreeWayPartitionKernelINS2_10policy_hubIjiE10Policy1000EN6thrust24THRUST_300001_SM_1000_NS17counting_iteratorIjNS8_11use_defaultESA_SA_EEPjSC_NS8_16reverse_iteratorISC_EESC_NS0_13ScanTileStateImLb1EEENS0_21DispatchSegmentedSortILNS0_9SortOrderE0EjNS0_8NullTypeElPmSK_NS1_14segmented_sort10policy_hubIjSJ_EEE22LargeSegmentsSelectorTENSO_22SmallSegmentsSelectorTEiNS2_19streaming_context_tIlEEEEvT0_T1_T2_T3_T4_T5_T6_T7_T8_iT9_,@"STO_CUDA_ENTRY STV_DEFAULT"
_ZN3cub18CUB_300001_SM_10006detail19three_way_partition29DeviceThreeWayPartitionKernelINS2_10policy_hubIjiE10Policy1000EN6thrust24THRUST_300001_SM_1000_NS17counting_iteratorIjNS8_11use_defaultESA_SA_EEPjSC_NS8_16reverse_iteratorISC_EESC_NS0_13ScanTileStateImLb1EEENS0_21DispatchSegmentedSortILNS0_9SortOrderE0EjNS0_8NullTypeElPmSK_NS1_14segmented_sort10policy_hubIjSJ_EEE22LargeSegmentsSelectorTENSO_22SmallSegmentsSelectorTEiNS2_19streaming_context_tIlEEEEvT0_T1_T2_T3_T4_T5_T6_T7_T8_iT9_:
.text._ZN3cub18CUB_300001_SM_10006detail19three_way_partition29DeviceThreeWayPartitionKernelINS2_10policy_hubIjiE10Policy1000EN6thrust24THRUST_300001_SM_1000_NS17counting_iteratorIjNS8_11use_defaultESA_SA_EEPjSC_NS8_16reverse_iteratorISC_EESC_NS0_13ScanTileStateImLb1EEENS0_21DispatchSegmentedSortILNS0_9SortOrderE0EjNS0_8NullTypeElPmSK_NS1_14segmented_sort10policy_hubIjSJ_EEE22LargeSegmentsSelectorTENSO_22SmallSegmentsSelectorTEiNS2_19streaming_context_tIlEEEEvT0_T1_T2_T3_T4_T5_T6_T7_T8_iT9_:
[----:B------:R-:W-:Y:S01]  /*0000*/  LDC R1, c[0x0][0x37c] ;  /* 0x0000df00ff017b82 */ /* 0x000fe20000000800 */
[----:B------:R-:W0:Y:S01]  /*0010*/  S2R R0, SR_CTAID.X ;  /* 0x0000000000007919 */ /* 0x000e220000002500 */
[----:B------:R-:W1:Y:S01]  /*0020*/  LDCU UR4, c[0x0][0x3f4] ;  /* 0x00007e80ff0477ac */ /* 0x000e620008000800 */
[----:B------:R-:W2:Y:S01]  /*0030*/  LDCU.64 UR8, c[0x0][0x358] ;  /* 0x00006b00ff0877ac */ /* 0x000ea20008000a00 */
[----:B-1----:R-:W-:-:S06]  /*0040*/  UIADD3 UR4, UPT, UPT, UR4, -0x1, URZ ;  /* 0xffffffff04047890 */ /* 0x002fcc000fffe0ff */
[C---:B0-----:R-:W-:Y:S01]  /*0050*/  ISETP.GE.AND P0, PT, R0.reuse, UR4, PT ;  /* 0x0000000400007c0c */ /* 0x041fe2000bf06270 */
[----:B------:R-:W-:-:S12]  /*0060*/  IMAD R7, R0, 0x1600, RZ ;  /* 0x0000160000077824 */ /* 0x000fd800078e02ff */
[----:B--2---:R-:W-:Y:S05]  /*0070*/  @P0 BRA `(.L_x_447) ;  /* 0x0000008000700947 */ /* 0x004fea0003800000 */
[----:B------:R-:W-:-:S13]  /*0080*/  ISETP.NE.AND P0, PT, R0, RZ, PT ;  /* 0x000000ff0000720c */ /* 0x000fda0003f05270 */
[----:B------:R-:W-:Y:S05]  /*0090*/  @P0 BRA `(.L_x_448) ;  /* 0x0000003800140947 */ /* 0x000fea0003800000 */
[----:B------:R-:W0:Y:S01]  /*00a0*/  S2R R0, SR_TID.X ;  /* 0x0000000000007919 */ /* 0x000e220000002100 */
[----:B------:R-:W1:Y:S01]  /*00b0*/  LDCU.U8 UR6, c[0x0][0x3f8] ;  /* 0x00007f00ff0677ac */ /* 0x000e620008000000 */
[----:B------:R-:W2:Y:S01]  /*00c0*/  LDC R2, c[0x0][0x380] ;  /* 0x0000e000ff027b82 */ /* 0x000ea20000000800 */
[----:B------:R-:W3:Y:S01]  /*00d0*/  LDCU UR4, c[0x0][0x400] ;  /* 0x00008000ff0477ac */ /* 0x000ee20008000800 */
[----:B------:R-:W4:Y:S06]  /*00e0*/  LDCU.128 UR12, c[0x0][0x3c0] ;  /* 0x00007800ff0c77ac */ /* 0x000f2c0008000c00 */
[----:B------:R-:W5:Y:S01]  /*00f0*/  LDC.64 R38, c[0x0][0x3e8] ;  /* 0x0000fa00ff267b82 */ /* 0x000f620000000a00 */
[----:B------:R-:W4:Y:S07]  /*0100*/  LDCU.128 UR16, c[0x0][0x3b0] ;  /* 0x00007600ff1077ac */ /* 0x000f2e0008000c00 */
[----:B------:R-:W5:Y:S01]  /*0110*/  LDC.64 R40, c[0x0][0x3e0] ;  /* 0x0000f800ff287b82 */ /* 0x000f620000000a00 */
[----:B-1----:R-:W-:-:S04]  /*0120*/  UISETP.NE.AND UP0, UPT, UR6, URZ, UPT ;  /* 0x000000ff0600728c */ /* 0x002fc8000bf05270 */
[----:B---3--:R-:W-:-:S03]  /*0130*/  USEL UR4, UR4, URZ, !UP0 ;  /* 0x000000ff04047287 */ /* 0x008fc6000c000000 */
[----:B------:R-:W1:Y:S01]  /*0140*/  LDC.64 R42, c[0x0][0x3d8] ;  /* 0x0000f600ff2a7b82 */ /* 0x000e620000000a00 */
[----:B0-----:R-:W-:-:S07]  /*0150*/  IMAD R21, R0, 0xb, R7 ;  /* 0x0000000b00157824 */ /* 0x001fce00078e0207 */
[----:B------:R-:W0:Y:S01]  /*0160*/  LDC.64 R46, c[0x0][0x3e8] ;  /* 0x0000fa00ff2e7b82 */ /* 0x000e220000000a00 */
[----:B--2---:R-:W-:-:S04]  /*0170*/  IADD3 R21, PT, PT, R2, UR4, R21 ;  /* 0x0000000402157c10 */ /* 0x004fc8000fffe015 */
[C---:B----4-:R-:W-:Y:S01]  /*0180*/  IADD3 R5, P0, PT, R21.reuse, UR14, RZ ;  /* 0x0000000e15057c10 */ /* 0x050fe2000ff1e0ff */
[C---:B------:R-:W-:Y:S02]  /*0190*/  VIADD R23, R21.reuse, 0x1 ;  /* 0x0000000115177836 */ /* 0x040fe40000000000 */
[----:B------:R-:W2:Y:S01]  /*01a0*/  LDC.64 R48, c[0x0][0x3e8] ;  /* 0x0000fa00ff307b82 */ /* 0x000ea20000000a00 */
[----:B------:R-:W-:Y:S02]  /*01b0*/  VIADD R25, R21, 0x2 ;  /* 0x0000000215197836 */ /* 0x000fe40000000000 */
[----:B------:R-:W-:Y:S01]  /*01c0*/  IMAD.X R2, RZ, RZ, UR15, P0 ;  /* 0x0000000fff027e24 */ /* 0x000fe200080e06ff */
[----:B------:R-:W-:Y:S01]  /*01d0*/  IADD3 R14, P2, PT, R23, UR14, RZ ;  /* 0x0000000e170e7c10 */ /* 0x000fe2000ff5e0ff */
[----:B------:R-:W-:-:S03]  /*01e0*/  IMAD.SHL.U32 R4, R5, 0x8, RZ ;  /* 0x0000000805047824 */ /* 0x000fc600078e00ff */
[----:B------:R-:W-:Y:S01]  /*01f0*/  SHF.L.U64.HI R5, R5, 0x3, R2 ;  /* 0x0000000305057819 */ /* 0x000fe20000010202 */
[----:B------:R-:W-:Y:S01]  /*0200*/  IMAD.X R7, RZ, RZ, UR15, P2 ;  /* 0x0000000fff077e24 */ /* 0x000fe200090e06ff */
[C---:B------:R-:W-:Y:S01]  /*0210*/  IADD3 R2, P0, PT, R4.reuse, UR12, RZ ;  /* 0x0000000c04027c10 */ /* 0x040fe2000ff1e0ff */
[----:B------:R-:W3:Y:S01]  /*0220*/  LDC.64 R50, c[0x0][0x3e0] ;  /* 0x0000f800ff327b82 */ /* 0x000ee20000000a00 */
[----:B------:R-:W-:Y:S02]  /*0230*/  IADD3 R4, P1, PT, R4, UR18, RZ ;  /* 0x0000001204047c10 */ /* 0x000fe4000ff3e0ff */
[C---:B------:R-:W-:Y:S02]  /*0240*/  IADD3.X R3, PT, PT, R5.reuse, UR13, RZ, P0, !PT ;  /* 0x0000000d05037c10 */ /* 0x040fe400087fe4ff */
[----:B------:R-:W-:Y:S02]  /*0250*/  IADD3.X R5, PT, PT, R5, UR19, RZ, P1, !PT ;  /* 0x0000001305057c10 */ /* 0x000fe40008ffe4ff */
[----:B------:R-:W-:Y:S01]  /*0260*/  IADD3 R6, P2, PT, R25, UR14, RZ ;  /* 0x0000000e19067c10 */ /* 0x000fe2000ff5e0ff */
[----:B------:R-:W4:Y:S01]  /*0270*/  LDC.64 R54, c[0x0][0x3e8] ;  /* 0x0000fa00ff367b82 */ /* 0x000f220000000a00 */
[C---:B------:R-:W-:Y:S01]  /*0280*/  SHF.L.U64.HI R8, R14.reuse, 0x3, R7 ;  /* 0x000000030e087819 */ /* 0x040fe20000010207 */
[----:B------:R-:W-:Y:S01]  /*0290*/  IMAD.SHL.U32 R14, R14, 0x8, RZ ;  /* 0x000000080e0e7824 */ /* 0x000fe200078e00ff */
[----:B------:R-:W5:Y:S01]  /*02a0*/  LDG.E.64 R2, desc[UR8][R2.64] ;  /* 0x0000000802027981 */ /* 0x000f62000c1e1b00 */
[----:B------:R-:W-:-:S02]  /*02b0*/  IMAD.SHL.U32 R32, R6, 0x8, RZ ;  /* 0x0000000806207824 */ /* 0x000fc400078e00ff */
[----:B------:R-:W-:Y:S01]  /*02c0*/  IMAD.X R7, RZ, RZ, UR15, P2 ;  /* 0x0000000fff077e24 */ /* 0x000fe200090e06ff */
[----:B------:R-:W5:Y:S01]  /*02d0*/  LDG.E.64 R4, desc[UR8][R4.64] ;  /* 0x0000000804047981 */ /* 0x000f62000c1e1b00 */
[----:B------:R-:W-:Y:S02]  /*02e0*/  IADD3 R12, P0, PT, R14, UR12, RZ ;  /* 0x0000000c0e0c7c10 */ /* 0x000fe4000ff1e0ff */
[----:B------:R-:W-:Y:S02]  /*02f0*/  IADD3 R18, P2, PT, R32, UR12, RZ ;  /* 0x0000000c20127c10 */ /* 0x000fe4000ff5e0ff */
[----:B------:R-:W-:Y:S02]  /*0300*/  SHF.L.U64.HI R6, R6, 0x3, R7 ;  /* 0x0000000306067819 */ /* 0x000fe40000010207 */
[----:B------:R-:W-:Y:S02]  /*0310*/  IADD3 R14, P1, PT, R14, UR18, RZ ;  /* 0x000000120e0e7c10 */ /* 0x000fe4000ff3e0ff */
[----:B------:R-:W-:-:S02]  /*0320*/  IADD3 R32, P3, PT, R32, UR18, RZ ;  /* 0x0000001220207c10 */ /* 0x000fc4000ff7e0ff */
[C---:B------:R-:W-:Y:S02]  /*0330*/  IADD3.X R13, PT, PT, R8.reuse, UR13, RZ, P0, !PT ;  /* 0x0000000d080d7c10 */ /* 0x040fe400087fe4ff */
[----:B------:R-:W-:Y:S02]  /*0340*/  IADD3.X R15, PT, PT, R8, UR19, RZ, P1, !PT ;  /* 0x00000013080f7c10 */ /* 0x000fe40008ffe4ff */
[C---:B------:R-:W-:Y:S02]  /*0350*/  IADD3.X R19, PT, PT, R6.reuse, UR13, RZ, P2, !PT ;  /* 0x0000000d06137c10 */ /* 0x040fe400097fe4ff */
[----:B------:R-:W-:Y:S01]  /*0360*/  IADD3.X R33, PT, PT, R6, UR19, RZ, P3, !PT ;  /* 0x0000001306217c10 */ /* 0x000fe20009ffe4ff */
[----:B------:R-:W2:Y:S01]  /*0370*/  LDG.E.64 R12, desc[UR8][R12.64] ;  /* 0x000000080c0c7981 */ /* 0x000ea2000c1e1b00 */
[----:B------:R-:W-:-:S03]  /*0380*/  VIADD R27, R21, 0x3 ;  /* 0x00000003151b7836 */ /* 0x000fc60000000000 */
[----:B------:R-:W2:Y:S04]  /*0390*/  LDG.E.64 R14, desc[UR8][R14.64] ;  /* 0x000000080e0e7981 */ /* 0x000ea8000c1e1b00 */
[----:B------:R-:W3:Y:S04]  /*03a0*/  LDG.E.64 R18, desc[UR8][R18.64] ;  /* 0x0000000812127981 */ /* 0x000ee8000c1e1b00 */
[----:B------:R-:W3:Y:S01]  /*03b0*/  LDG.E.64 R32, desc[UR8][R32.64] ;  /* 0x0000000820207981 */ /* 0x000ee2000c1e1b00 */
[----:B------:R-:W-:-:S05]  /*03c0*/  IADD3 R7, P0, PT, R27, UR14, RZ ;  /* 0x0000000e1b077c10 */ /* 0x000fca000ff1e0ff */
[----:B------:R-:W-:Y:S02]  /*03d0*/  IMAD.SHL.U32 R36, R7, 0x8, RZ ;  /* 0x0000000807247824 */ /* 0x000fe400078e00ff */
[----:B------:R-:W-:Y:S02]  /*03e0*/  IMAD.X R6, RZ, RZ, UR15, P0 ;  /* 0x0000000fff067e24 */ /* 0x000fe400080e06ff */
[----:B------:R-:W-:Y:S01]  /*03f0*/  VIADD R29, R21, 0x4 ;  /* 0x00000004151d7836 */ /* 0x000fe20000000000 */
[C---:B------:R-:W-:Y:S02]  /*0400*/  IADD3 R34, P0, PT, R36.reuse, UR12, RZ ;  /* 0x0000000c24227c10 */ /* 0x040fe4000ff1e0ff */
[----:B------:R-:W-:Y:S02]  /*0410*/  SHF.L.U64.HI R7, R7, 0x3, R6 ;  /* 0x0000000307077819 */ /* 0x000fe40000010206 */
[----:B------:R-:W-:Y:S02]  /*0420*/  IADD3 R36, P1, PT, R36, UR18, RZ ;  /* 0x0000001224247c10 */ /* 0x000fe4000ff3e0ff */
[----:B------:R-:W-:-:S02]  /*0430*/  IADD3.X R35, PT, PT, R7, UR13, RZ, P0, !PT ;  /* 0x0000000d07237c10 */ /* 0x000fc400087fe4ff */
[----:B------:R-:W-:Y:S02]  /*0440*/  IADD3.X R37, PT, PT, R7, UR19, RZ, P1, !PT ;  /* 0x0000001307257c10 */ /* 0x000fe40008ffe4ff */
[----:B------:R-:W-:Y:S02]  /*0450*/  IADD3 R6, P2, PT, R29, UR14, RZ ;  /* 0x0000000e1d067c10 */ /* 0x000fe4000ff5e0ff */
[----:B------:R-:W4:Y:S03]  /*0460*/  LDG.E.64 R34, desc[UR8][R34.64] ;  /* 0x0000000822227981 */ /* 0x000f26000c1e1b00 */
[----:B------:R-:W-:Y:S01]  /*0470*/  IMAD.SHL.U32 R16, R6, 0x8, RZ ;  /* 0x0000000806107824 */ /* 0x000fe200078e00ff */
[----:B------:R-:W4:Y:S01]  /*0480*/  LDG.E.64 R36, desc[UR8][R36.64] ;  /* 0x0000000824247981 */ /* 0x000f22000c1e1b00 */
[----:B------:R-:W-:-:S03]  /*0490*/  IMAD.X R7, RZ, RZ, UR15, P2 ;  /* 0x0000000fff077e24 */ /* 0x000fc600090e06ff */
[----:B------:R-:W-:Y:S02]  /*04a0*/  IADD3 R10, P0, PT, R16, UR12, RZ ;  /* 0x0000000c100a7c10 */ /* 0x000fe4000ff1e0ff */
[----:B------:R-:W-:Y:S02]  /*04b0*/  SHF.L.U64.HI R6, R6, 0x3, R7 ;  /* 0x0000000306067819 */ /* 0x000fe40000010207 */
[----:B------:R-:W-:Y:S02]  /*04c0*/  IADD3 R16, P1, PT, R16, UR18, RZ ;  /* 0x0000001210107c10 */ /* 0x000fe4000ff3e0ff */
[C---:B------:R-:W-:Y:S02]  /*04d0*/  IADD3.X R11, PT, PT, R6.reuse, UR13, RZ, P0, !PT ;  /* 0x0000000d060b7c10 */ /* 0x040fe400087fe4ff */
[----:B------:R-:W-:Y:S01]  /*04e0*/  IADD3.X R17, PT, PT, R6, UR19, RZ, P1, !PT ;  /* 0x0000001306117c10 */ /* 0x000fe20008ffe4ff */
[----:B------:R-:W-:-:S03]  /*04f0*/  VIADD R31, R21, 0x5 ;  /* 0x00000005151f7836 */ /* 0x000fc60000000000 */
[----:B------:R-:W4:Y:S02]  /*0500*/  LDG.E.64 R10, desc[UR8][R10.64] ;  /* 0x000000080a0a7981 */ /* 0x000f24000c1e1b00 */
[----:B------:R-:W-:Y:S02]  /*0510*/  IADD3 R9, P0, PT, R31, UR14, RZ ;  /* 0x0000000e1f097c10 */ /* 0x000fe4000ff1e0ff */
[----:B------:R-:W4:Y:S03]  /*0520*/  LDG.E.64 R16, desc[UR8][R16.64] ;  /* 0x0000000810107981 */ /* 0x000f26000c1e1b00 */
[----:B------:R-:W-:Y:S02]  /*0530*/  IMAD.X R6, RZ, RZ, UR15, P0 ;  /* 0x0000000fff067e24 */ /* 0x000fe400080e06ff */
[----:B------:R-:W-:-:S03]  /*0540*/  IMAD.SHL.U32 R8, R9, 0x8, RZ ;  /* 0x0000000809087824 */ /* 0x000fc600078e00ff */
[----:B------:R-:W-:Y:S02]  /*0550*/  SHF.L.U64.HI R9, R9, 0x3, R6 ;  /* 0x0000000309097819 */ /* 0x000fe40000010206 */
[C---:B------:R-:W-:Y:S02]  /*0560*/  IADD3 R6, P0, PT, R8.reuse, UR12, RZ ;  /* 0x0000000c08067c10 */ /* 0x040fe4000ff1e0ff */
[----:B------:R-:W-:Y:S02]  /*0570*/  IADD3 R8, P1, PT, R8, UR18, RZ ;  /* 0x0000001208087c10 */ /* 0x000fe4000ff3e0ff */
[C---:B------:R-:W-:Y:S02]  /*0580*/  IADD3.X R7, PT, PT, R9.reuse, UR13, RZ, P0, !PT ;  /* 0x0000000d09077c10 */ /* 0x040fe400087fe4ff */
[----:B------:R-:W-:-:S04]  /*0590*/  IADD3.X R9, PT, PT, R9, UR19, RZ, P1, !PT ;  /* 0x0000001309097c10 */ /* 0x000fc80008ffe4ff */
[----:B------:R-:W4:Y:S04]  /*05a0*/  LDG.E.64 R6, desc[UR8][R6.64] ;  /* 0x0000000806067981 */ /* 0x000f28000c1e1b00 */
[----:B------:R-:W4:Y:S01]  /*05b0*/  LDG.E.64 R8, desc[UR8][R8.64] ;  /* 0x0000000808087981 */ /* 0x000f22000c1e1b00 */
[----:B-----5:R-:W-:-:S05]  /*05c0*/  IADD3 R2, P0, PT, R2, -R4, RZ ;  /* 0x8000000402027210 */ /* 0x020fca0007f1e0ff */
[----:B------:R-:W-:Y:S01]  /*05d0*/  IMAD.X R3, R3, 0x1, ~R5, P0 ;  /* 0x0000000103037824 */ /* 0x000fe200000e0e05 */
[----:B------:R-:W-:-:S04]  /*05e0*/  ISETP.GT.U32.AND P0, PT, R2, UR16, PT ;  /* 0x0000001002007c0c */ /* 0x000fc8000bf04070 */
[----:B------:R-:W-:Y:S02]  /*05f0*/  ISETP.GT.AND.EX P3, PT, R3, UR17, PT, P0 ;  /* 0x0000001103007c0c */ /* 0x000fe4000bf64300 */
[----:B--2---:R-:W-:Y:S02]  /*0600*/  IADD3 R3, P0, PT, R12, -R14, RZ ;  /* 0x8000000e0c037210 */ /* 0x004fe40007f1e0ff */
[----:B---3--:R-:W-:-:S03]  /*0610*/  IADD3 R2, P1, PT, R18, -R32, RZ ;  /* 0x8000002012027210 */ /* 0x008fc60007f3e0ff */
[----:B------:R-:W-:Y:S01]  /*0620*/  IMAD.X R12, R13, 0x1, ~R15, P0 ;  /* 0x000000010d0c7824 */ /* 0x000fe200000e0e0f */
[----:B------:R-:W-:Y:S01]  /*0630*/  ISETP.GT.U32.AND P0, PT, R3, UR16, PT ;  /* 0x0000001003007c0c */ /* 0x000fe2000bf04070 */
[----:B------:R-:W2:Y:S01]  /*0640*/  LDC.64 R14, c[0x0][0x3e0] ;  /* 0x0000f800ff0e7b82 */ /* 0x000ea20000000a00 */
[----:B------:R-:W-:Y:S01]  /*0650*/  IMAD.X R18, R19, 0x1, ~R33, P1 ;  /* 0x0000000113127824 */ /* 0x000fe200008e0e21 */
[----:B------:R-:W-:Y:S02]  /*0660*/  ISETP.GT.U32.AND P1, PT, R2, UR16, PT ;  /* 0x0000001002007c0c */ /* 0x000fe4000bf24070 */
[----:B------:R-:W-:Y:S02]  /*0670*/  @!P3 IADD3 R2, P2, PT, R21, R38, RZ ;  /* 0x000000261502b210 */ /* 0x000fe40007f5e0ff */
[----:B------:R-:W-:Y:S02]  /*0680*/  ISETP.GT.AND.EX P6, PT, R12, UR17, PT, P0 ;  /* 0x000000110c007c0c */ /* 0x000fe4000bfc4300 */
[----:B------:R-:W3:Y:S01]  /*0690*/  LDC.64 R32, c[0x0][0x3d8] ;  /* 0x0000f600ff207b82 */ /* 0x000ee20000000a00 */
[----:B------:R-:W-:-:S02]  /*06a0*/  @!P3 IMAD.X R5, RZ, RZ, R39, P2 ;  /* 0x000000ffff05b224 */ /* 0x000fc400010e0627 */
[----:B------:R-:W-:Y:S01]  /*06b0*/  @!P3 IMAD.SHL.U32 R3, R2, 0x8, RZ ;  /* 0x000000080203b824 */ /* 0x000fe200078e00ff */
[----:B------:R-:W-:Y:S02]  /*06c0*/  ISETP.GT.AND.EX P5, PT, R18, UR17, PT, P1 ;  /* 0x0000001112007c0c */ /* 0x000fe4000bfa4310 */
[----:B------:R-:W-:Y:S02]  /*06d0*/  @!P3 SHF.L.U64.HI R12, R2, 0x3, R5 ;  /* 0x00000003020cb819 */ /* 0x000fe40000010205 */
[----:B------:R-:W5:Y:S01]  /*06e0*/  LDC.64 R38, c[0x0][0x3e0] ;  /* 0x0000f800ff267b82 */ /* 0x000f620000000a00 */
[C---:B------:R-:W-:Y:S02]  /*06f0*/  @!P3 IADD3 R4, P0, PT, R3.reuse, R40, RZ ;  /* 0x000000280304b210 */ /* 0x040fe40007f1e0ff */
[----:B-1----:R-:W-:-:S03]  /*0700*/  @!P3 IADD3 R2, P1, PT, R3, R42, RZ ;  /* 0x0000002a0302b210 */ /* 0x002fc60007f3e0ff */
[C---:B------:R-:W-:Y:S01]  /*0710*/  @!P3 IMAD.X R5, R12.reuse, 0x1, R41, P0 ;  /* 0x000000010c05b824 */ /* 0x040fe200000e0629 */
[----:B0-----:R-:W-:Y:S01]  /*0720*/  @!P6 IADD3 R13, P0, PT, R23, R46, RZ ;  /* 0x0000002e170de210 */ /* 0x001fe20007f1e0ff */
[----:B------:R-:W-:Y:S01]  /*0730*/  @!P3 IMAD.X R3, R12, 0x1, R43, P1 ;  /* 0x000000010c03b824 */ /* 0x000fe200008e062b */
[----:B----4-:R-:W-:Y:S01]  /*0740*/  IADD3 R12, P2, PT, R34, -R36, RZ ;  /* 0x80000024220c7210 */ /* 0x010fe20007f5e0ff */
[----:B------:R-:W0:Y:S01]  /*0750*/  LDC.64 R42, c[0x0][0x3e8] ;  /* 0x0000fa00ff2a7b82 */ /* 0x000e220000000a00 */
[----:B------:R-:W-:Y:S01]  /*0760*/  @!P5 IADD3 R45, P1, PT, R25, R48, RZ ;  /* 0x00000030192dd210 */ /* 0x000fe20007f3e0ff */
[----:B------:R-:W-:Y:S01]  /*0770*/  @!P6 IMAD.X R20, RZ, RZ, R47, P0 ;  /* 0x000000ffff14e224 */ /* 0x000fe200000e062f */
[----:B------:R-:W-:Y:S01]  /*0780*/  ISETP.GT.U32.AND P0, PT, R12, UR16, PT ;  /* 0x000000100c007c0c */ /* 0x000fe2000bf04070 */
[----:B------:R-:W-:Y:S01]  /*0790*/  IMAD.X R34, R35, 0x1, ~R37, P2 ;  /* 0x0000000123227824 */ /* 0x000fe200010e0e25 */
[----:B------:R-:W4:Y:S03]  /*07a0*/  @!P3 LDG.E.64 R4, desc[UR8][R4.64] ;  /* 0x000000080404b981 */ /* 0x000f26000c1e1b00 */
[----:B------:R-:W1:Y:S01]  /*07b0*/  LDC.64 R40, c[0x0][0x3d8] ;  /* 0x0000f600ff287b82 */ /* 0x000e620000000a00 */
[----:B------:R-:W-:Y:S01]  /*07c0*/  @!P6 SHF.L.U64.HI R20, R13, 0x3, R20 ;  /* 0x000000030d14e819 */ /* 0x000fe20000010214 */
[----:B------:R-:W-:-:S02]  /*07d0*/  @!P5 IMAD.X R18, RZ, RZ, R49, P1 ;  /* 0x000000ffff12d224 */ /* 0x000fc400008e0631 */
[----:B------:R-:W-:Y:S01]  /*07e0*/  @!P6 IMAD.SHL.U32 R13, R13, 0x8, RZ ;  /* 0x000000080d0de824 */ /* 0x000fe200078e00ff */
[----:B------:R-:W-:-:S03]  /*07f0*/  ISETP.GT.AND.EX P4, PT, R34, UR17, PT, P0 ;  /* 0x0000001122007c0c */ /* 0x000fc6000bf84300 */
[----:B------:R-:W1:Y:S01]  /*0800*/  LDC.64 R36, c[0x0][0x3e0] ;  /* 0x0000f800ff247b82 */ /* 0x000e620000000a00 */
[----:B--2---:R-:W-:Y:S02]  /*0810*/  @!P6 IADD3 R14, P1, PT, R13, R14, RZ ;  /* 0x0000000e0d0ee210 */ /* 0x004fe40007f3e0ff */
[C---:B------:R-:W-:Y:S01]  /*0820*/  @!P5 SHF.L.U64.HI R18, R45.reuse, 0x3, R18 ;  /* 0x000000032d12d819 */ /* 0x040fe20000010212 */
[----:B------:R-:W-:-:S04]  /*0830*/  @!P5 IMAD.SHL.U32 R45, R45, 0x8, RZ ;  /* 0x000000082d2dd824 */ /* 0x000fc800078e00ff */
[----:B------:R-:W2:Y:S01]  /*0840*/  LDC.64 R46, c[0x0][0x3d8] ;  /* 0x0000f600ff2e7b82 */ /* 0x000ea20000000a00 */
[----:B------:R-:W-:Y:S01]  /*0850*/  @!P6 IMAD.X R15, R20, 0x1, R15, P1 ;  /* 0x00000001140fe824 */ /* 0x000fe200008e060f */
[----:B------:R-:W-:Y:S02]  /*0860*/  IADD3 R19, P2, PT, R10, -R16, RZ ;  /* 0x800000100a137210 */ /* 0x000fe40007f5e0ff */
[----:B---3--:R-:W-:Y:S02]  /*0870*/  @!P6 IADD3 R12, P0, PT, R13, R32, RZ ;  /* 0x000000200d0ce210 */ /* 0x008fe40007f1e0ff */
[----:B-----5:R-:W-:Y:S02]  /*0880*/  @!P5 IADD3 R10, P1, PT, R45, R38, RZ ;  /* 0x000000262d0ad210 */ /* 0x020fe40007f3e0ff */
[----:B------:R-:W3:Y:S01]  /*0890*/  LDC.64 R34, c[0x0][0x3e8] ;  /* 0x0000fa00ff227b82 */ /* 0x000ee20000000a00 */
[----:B------:R-:W-:Y:S01]  /*08a0*/  IMAD.X R16, R11, 0x1, ~R17, P2 ;  /* 0x000000010b107824 */ /* 0x000fe200010e0e11 */
[----:B------:R-:W5:Y:S01]  /*08b0*/  @!P6 LDG.E.64 R14, desc[UR8][R14.64] ;  /* 0x000000080e0ee981 */ /* 0x000f62000c1e1b00 */
[----:B------:R-:W-:Y:S01]  /*08c0*/  @!P6 IMAD.X R13, R20, 0x1, R33, P0 ;  /* 0x00000001140de824 */ /* 0x000fe200000e0621 */
[----:B------:R-:W-:Y:S01]  /*08d0*/  ISETP.GT.U32.AND P0, PT, R19, UR16, PT ;  /* 0x0000001013007c0c */ /* 0x000fe2000bf04070 */
[----:B------:R-:W-:Y:S01]  /*08e0*/  @!P5 IMAD.X R11, R18, 0x1, R39, P1 ;  /* 0x00000001120bd824 */ /* 0x000fe200008e0627 */
[----:B0-----:R-:W-:-:S02]  /*08f0*/  @!P4 IADD3 R20, P1, PT, R27, R42, RZ ;  /* 0x0000002a1b14c210 */ /* 0x001fc40007f3e0ff */
[----:B-1----:R-:W-:Y:S01]  /*0900*/  @!P5 IADD3 R44, P2, PT, R45, R40, RZ ;  /* 0x000000282d2cd210 */ /* 0x002fe20007f5e0ff */
[----:B------:R-:W0:Y:S01]  /*0910*/  LDC.64 R32, c[0x0][0x3e0] ;  /* 0x0000f800ff207b82 */ /* 0x000e220000000a00 */
[----:B------:R-:W-:Y:S01]  /*0920*/  ISETP.GT.AND.EX P0, PT, R16, UR17, PT, P0 ;  /* 0x0000001110007c0c */ /* 0x000fe2000bf04300 */
[----:B------:R-:W-:Y:S01]  /*0930*/  @!P4 IMAD.X R17, RZ, RZ, R43, P1 ;  /* 0x000000ffff11c224 */ /* 0x000fe200008e062b */
[----:B------:R-:W5:Y:S01]  /*0940*/  @!P6 LDG.E.64 R12, desc[UR8][R12.64] ;  /* 0x000000080c0ce981 */ /* 0x000f62000c1e1b00 */
[----:B------:R-:W-:Y:S02]  /*0950*/  @!P4 IMAD.SHL.U32 R19, R20, 0x8, RZ ;  /* 0x000000081413c824 */ /* 0x000fe400078e00ff */
[----:B------:R-:W-:Y:S01]  /*0960*/  @!P5 IMAD.X R45, R18, 0x1, R41, P2 ;  /* 0x00000001122dd824 */ /* 0x000fe200010e0629 */
[----:B------:R-:W-:Y:S01]  /*0970*/  @!P4 SHF.L.U64.HI R20, R20, 0x3, R17 ;  /* 0x000000031414c819 */ /* 0x000fe20000010211 */
[----:B------:R-:W1:Y:S01]  /*0980*/  LDC.64 R38, c[0x0][0x3d8] ;  /* 0x0000f600ff267b82 */ /* 0x000e620000000a00 */
[C---:B------:R-:W-:Y:S01]  /*0990*/  @!P4 IADD3 R16, P1, PT, R19.reuse, R36, RZ ;  /* 0x000000241310c210 */ /* 0x040fe20007f3e0ff */
[----:B------:R-:W5:Y:S01]  /*09a0*/  @!P5 LDG.E.64 R10, desc[UR8][R10.64] ;  /* 0x000000080a0ad981 */ /* 0x000f62000c1e1b00 */
[----:B--2---:R-:W-:-:S03]  /*09b0*/  @!P4 IADD3 R18, P2, PT, R19, R46, RZ ;  /* 0x0000002e1312c210 */ /* 0x004fc60007f5e0ff */
[C---:B------:R-:W-:Y:S02]  /*09c0*/  @!P4 IMAD.X R17, R20.reuse, 0x1, R37, P1 ;  /* 0x000000011411c824 */ /* 0x040fe400008e0625 */
[----:B------:R-:W-:Y:S01]  /*09d0*/  @!P4 IMAD.X R19, R20, 0x1, R47, P2 ;  /* 0x000000011413c824 */ /* 0x000fe200010e062f */
[----:B------:R-:W2:Y:S01]  /*09e0*/  LDC.64 R40, c[0x0][0x3e8] ;  /* 0x0000fa00ff287b82 */ /* 0x000ea20000000a00 */
[----:B------:R-:W-:Y:S02]  /*09f0*/  IADD3 R20, P2, PT, R6, -R8, RZ ;  /* 0x8000000806147210 */ /* 0x000fe40007f5e0ff */
[----:B---3--:R-:W-:Y:S01]  /*0a00*/  @!P0 IADD3 R8, P1, PT, R29, R34, RZ ;  /* 0x000000221d088210 */ /* 0x008fe20007f3e0ff */
[----:B------:R-:W3:Y:S02]  /*0a10*/  @!P4 LDG.E.64 R16, desc[UR8][R16.64] ;  /* 0x000000081010c981 */ /* 0x000ee4000c1e1b00 */
[----:B------:R-:W-:Y:S02]  /*0a20*/  IMAD.X R6, R7, 0x1, ~R9, P2 ;  /* 0x0000000107067824 */ /* 0x000fe400010e0e09 */
[----:B------:R-:W-:Y:S01]  /*0a30*/  @!P0 IMAD.X R7, RZ, RZ, R35, P1 ;  /* 0x000000ffff078224 */ /* 0x000fe200008e0623 */
[----:B------:R-:W-:Y:S01]  /*0a40*/  ISETP.GT.U32.AND P1, PT, R20, UR16, PT ;  /* 0x0000001014007c0c */ /* 0x000fe2000bf24070 */
[----:B------:R-:W-:Y:S01]  /*0a50*/  @!P0 IMAD.SHL.U32 R37, R8, 0x8, RZ ;  /* 0x0000000808258824 */ /* 0x000fe200078e00ff */
[----:B------:R-:W2:Y:S01]  /*0a60*/  LDC.64 R42, c[0x0][0x3e0] ;  /* 0x0000f800ff2a7b82 */ /* 0x000ea20000000a00 */
[----:B------:R-:W3:Y:S01]  /*0a70*/  @!P4 LDG.E.64 R18, desc[UR8][R18.64] ;  /* 0x000000081212c981 */ /* 0x000ee2000c1e1b00 */
[----:B------:R-:W-:-:S02]  /*0a80*/  ISETP.GT.AND.EX P1, PT, R6, UR17, PT, P1 ;  /* 0x0000001106007c0c */ /* 0x000fc4000bf24310 */
[----:B------:R-:W-:Y:S02]  /*0a90*/  @!P0 SHF.L.U64.HI R6, R8, 0x3, R7 ;  /* 0x0000000308068819 */ /* 0x000fe40000010207 */
[C---:B0-----:R-:W-:Y:S02]  /*0aa0*/  @!P0 IADD3 R34, P2, PT, R37.reuse, R32, RZ ;  /* 0x0000002025228210 */ /* 0x041fe40007f5e0ff */
[----:B------:R-:W0:Y:S03]  /*0ab0*/  LDC.64 R8, c[0x0][0x3d8] ;  /* 0x0000f600ff087b82 */ /* 0x000e260000000a00 */
[----:B------:R-:W-:Y:S01]  /*0ac0*/  @!P0 IMAD.X R35, R6, 0x1, R33, P2 ;  /* 0x0000000106238824 */ /* 0x000fe200010e0621 */
[----:B-1----:R-:W-:-:S05]  /*0ad0*/  @!P0 IADD3 R36, P2, PT, R37, R38, RZ ;  /* 0x0000002625248210 */ /* 0x002fca0007f5e0ff */
[----:B------:R-:W-:Y:S01]  /*0ae0*/  @!P0 IMAD.X R37, R6, 0x1, R39, P2 ;  /* 0x0000000106258824 */ /* 0x000fe200010e0627 */
[----:B--2---:R-:W-:Y:S01]  /*0af0*/  @!P1 IADD3 R6, P2, PT, R31, R40, RZ ;  /* 0x000000281f069210 */ /* 0x004fe20007f5e0ff */
[----:B------:R-:W-:Y:S01]  /*0b00*/  VIADD R33, R21, 0x6 ;  /* 0x0000000615217836 */ /* 0x000fe20000000000 */
[----:B------:R-:W2:Y:S03]  /*0b10*/  @!P0 LDG.E.64 R34, desc[UR8][R34.64] ;  /* 0x0000000822228981 */ /* 0x000ea6000c1e1b00 */
[----:B------:R-:W-:Y:S01]  /*0b20*/  @!P1 IMAD.X R7, RZ, RZ, R41, P2 ;  /* 0x000000ffff079224 */ /* 0x000fe200010e0629 */
[----:B------:R-:W2:Y:S01]  /*0b30*/  @!P0 LDG.E.64 R36, desc[UR8][R36.64] ;  /* 0x0000000824248981 */ /* 0x000ea2000c1e1b00 */
[----:B------:R-:W-:-:S03]  /*0b40*/  @!P1 IMAD.SHL.U32 R41, R6, 0x8, RZ ;  /* 0x0000000806299824 */ /* 0x000fc600078e00ff */
[----:B------:R-:W-:Y:S02]  /*0b50*/  @!P1 SHF.L.U64.HI R6, R6, 0x3, R7 ;  /* 0x0000000306069819 */ /* 0x000fe40000010207 */
[----:B------:R-:W-:-:S05]  /*0b60*/  @!P1 IADD3 R38, P2, PT, R41, R42, RZ ;  /* 0x0000002a29269210 */ /* 0x000fca0007f5e0ff */
[----:B------:R-:W-:Y:S01]  /*0b70*/  @!P1 IMAD.X R39, R6, 0x1, R43, P2 ;  /* 0x0000000106279824 */ /* 0x000fe200010e062b */
[----:B0-----:R-:W-:-:S05]  /*0b80*/  @!P1 IADD3 R40, P2, PT, R41, R8, RZ ;  /* 0x0000000829289210 */ /* 0x001fca0007f5e0ff */
[----:B------:R-:W-:Y:S01]  /*0b90*/  @!P1 IMAD.X R41, R6, 0x1, R9, P2 ;  /* 0x0000000106299824 */ /* 0x000fe200010e0609 */
[----:B------:R-:W-:Y:S01]  /*0ba0*/  IADD3 R46, P2, PT, R33, UR14, RZ ;  /* 0x0000000e212e7c10 */ /* 0x000fe2000ff5e0ff */
[----:B------:R-:W3:Y:S04]  /*0bb0*/  @!P5 LDG.E.64 R8, desc[UR8][R44.64] ;  /* 0x000000082c08d981 */ /* 0x000ee8000c1e1b00 */
[----:B------:R-:W-:Y:S01]  /*0bc0*/  IMAD.X R7, RZ, RZ, UR15, P2 ;  /* 0x0000000fff077e24 */ /* 0x000fe200090e06ff */
[----:B------:R-:W2:Y:S04]  /*0bd0*/  @!P1 LDG.E.64 R38, desc[UR8][R38.64] ;  /* 0x0000000826269981 */ /* 0x000ea8000c1e1b00 */
[C---:B------:R-:W-:Y:S01]  /*0be0*/  SHF.L.U64.HI R20, R46.reuse, 0x3, R7 ;  /* 0x000000032e147819 */ /* 0x040fe20000010207 */
[----:B------:R-:W2:Y:S04]  /*0bf0*/  @!P1 LDG.E.64 R40, desc[UR8][R40.64] ;  /* 0x0000000828289981 */ /* 0x000ea8000c1e1b00 */
[----:B------:R-:W4:Y:S01]  /*0c00*/  @!P3 LDG.E.64 R6, desc[UR8][R2.64] ;  /* 0x000000080206b981 */ /* 0x000f22000c1e1b00 */
[----:B------:R-:W-:-:S05]  /*0c10*/  IMAD.SHL.U32 R46, R46, 0x8, RZ ;  /* 0x000000082e2e7824 */ /* 0x000fca00078e00ff */
[----:B------:R-:W-:-:S04]  /*0c20*/  IADD3 R42, P2, PT, R46, UR12, RZ ;  /* 0x0000000c2e2a7c10 */ /* 0x000fc8000ff5e0ff */
[----:B------:R-:W-:Y:S02]  /*0c30*/  IADD3.X R43, PT, PT, R20, UR13, RZ, P2, !PT ;  /* 0x0000000d142b7c10 */ /* 0x000fe400097fe4ff */
[----:B------:R-:W-:-:S04]  /*0c40*/  IADD3 R46, P2, PT, R46, UR18, RZ ;  /* 0x000000122e2e7c10 */ /* 0x000fc8000ff5e0ff */
[----:B------:R-:W-:Y:S01]  /*0c50*/  IADD3.X R47, PT, PT, R20, UR19, RZ, P2, !PT ;  /* 0x00000013142f7c10 */ /* 0x000fe200097fe4ff */
[----:B------:R-:W2:Y:S04]  /*0c60*/  LDG.E.64 R42, desc[UR8][R42.64] ;  /* 0x000000082a2a7981 */ /* 0x000ea8000c1e1b00 */
[----:B------:R0:W2:Y:S02]  /*0c70*/  LDG.E.64 R44, desc[UR8][R46.64] ;  /* 0x000000082e2c7981 */ /* 0x0000a4000c1e1b00 */
[----:B0-----:R-:W0:Y:S01]  /*0c80*/  LDC.64 R46, c[0x0][0x3e8] ;  /* 0x0000fa00ff2e7b82 */ /* 0x001e220000000a00 */
[----:B------:R-:W-:-:S04]  /*0c90*/  LOP3.LUT R24, R24, 0xfffffff7, RZ, 0xc0, !PT ;  /* 0xfffffff718187812 */ /* 0x000fc800078ec0ff */
[----:B------:R-:W-:Y:S02]  /*0ca0*/  @P3 LOP3.LUT R24, R24, 0x8, RZ, 0xfc, !PT ;  /* 0x0000000818183812 */ /* 0x000fe400078efcff */
[----:B----4-:R-:W-:-:S05]  /*0cb0*/  @!P3 IADD3 R3, P2, PT, R4, -R6, RZ ;  /* 0x800000060403b210 */ /* 0x010fca0007f5e0ff */
[----:B------:R-:W-:Y:S01]  /*0cc0*/  @!P3 IMAD.X R2, R5, 0x1, ~R7, P2 ;  /* 0x000000010502b824 */ /* 0x000fe200010e0e07 */
[----:B-----5:R-:W-:-:S05]  /*0cd0*/  @!P6 IADD3 R5, P2, PT, R14, -R12, RZ ;  /* 0x8000000c0e05e210 */ /* 0x020fca0007f5e0ff */
[----:B------:R-:W-:Y:S01]  /*0ce0*/  @!P6 IMAD.X R4, R15, 0x1, ~R13, P2 ;  /* 0x000000010f04e824 */ /* 0x000fe200010e0e0d */
[----:B---3--:R-:W-:-:S05]  /*0cf0*/  @!P5 IADD3 R7, P2, PT, R10, -R8, RZ ;  /* 0x800000080a07d210 */ /* 0x008fca0007f5e0ff */
[----:B------:R-:W-:Y:S01]  /*0d00*/  @!P5 IMAD.X R6, R11, 0x1, ~R9, P2 ;  /* 0x000000010b06d824 */ /* 0x000fe200010e0e09 */
[----:B------:R-:W-:-:S05]  /*0d10*/  @!P4 IADD3 R9, P2, PT, R16, -R18, RZ ;  /* 0x800000121009c210 */ /* 0x000fca0007f5e0ff */
[----:B------:R-:W-:Y:S01]  /*0d20*/  @!P4 IMAD.X R8, R17, 0x1, ~R19, P2 ;  /* 0x000000011108c824 */ /* 0x000fe200010e0e13 */
[----:B--2---:R-:W-:-:S05]  /*0d30*/  @!P0 IADD3 R11, P2, PT, R34, -R36, RZ ;  /* 0x80000024220b8210 */ /* 0x004fca0007f5e0ff */
[----:B------:R-:W-:Y:S01]  /*0d40*/  @!P0 IMAD.X R10, R35, 0x1, ~R37, P2 ;  /* 0x00000001230a8824 */ /* 0x000fe200010e0e25 */
[----:B------:R-:W-:Y:S01]  /*0d50*/  @!P1 IADD3 R13, P2, PT, R38, -R40, RZ ;  /* 0x80000028260d9210 */ /* 0x000fe20007f5e0ff */
[----:B------:R-:W-:-:S04]  /*0d60*/  VIADD R35, R21, 0x7 ;  /* 0x0000000715237836 */ /* 0x000fc80000000000 */
[----:B------:R-:W-:Y:S01]  /*0d70*/  @!P1 IMAD.X R12, R39, 0x1, ~R41, P2 ;  /* 0x00000001270c9824 */ /* 0x000fe200010e0e29 */
[----:B------:R-:W-:Y:S01]  /*0d80*/  IADD3 R40, P2, PT, R42, -R44, RZ ;  /* 0x8000002c2a287210 */ /* 0x000fe20007f5e0ff */
[----:B------:R-:W-:-:S04]  /*0d90*/  VIADD R37, R21, 0x8 ;  /* 0x0000000815257836 */ /* 0x000fc80000000000 */
[----:B------:R-:W-:Y:S01]  /*0da0*/  IMAD.X R38, R43, 0x1, ~R45, P2 ;  /* 0x000000012b267824 */ /* 0x000fe200010e0e2d */
[----:B------:R-:W-:-:S05]  /*0db0*/  IADD3 R16, P2, PT, R35, UR14, RZ ;  /* 0x0000000e23107c10 */ /* 0x000fca000ff5e0ff */
[----:B------:R-:W-:Y:S01]  /*0dc0*/  IMAD.X R15, RZ, RZ, UR15, P2 ;  /* 0x0000000fff0f7e24 */ /* 0x000fe200090e06ff */
[----:B------:R-:W-:Y:S01]  /*0dd0*/  IADD3 R36, P2, PT, R37, UR14, RZ ;  /* 0x0000000e25247c10 */ /* 0x000fe2000ff5e0ff */
[----:B------:R-:W-:-:S03]  /*0de0*/  IMAD.SHL.U32 R52, R16, 0x8, RZ ;  /* 0x0000000810347824 */ /* 0x000fc600078e00ff */
[----:B------:R-:W-:Y:S01]  /*0df0*/  SHF.L.U64.HI R16, R16, 0x3, R15 ;  /* 0x0000000310107819 */ /* 0x000fe2000001020f */
[----:B------:R-:W-:Y:S01]  /*0e00*/  IMAD.X R15, RZ, RZ, UR15, P2 ;  /* 0x0000000fff0f7e24 */ /* 0x000fe200090e06ff */
[----:B------:R-:W-:Y:S01]  /*0e10*/  IADD3 R42, P2, PT, R52, UR12, RZ ;  /* 0x0000000c342a7c10 */ /* 0x000fe2000ff5e0ff */
[----:B------:R-:W-:Y:S02]  /*0e20*/  IMAD.SHL.U32 R32, R36, 0x8, RZ ;  /* 0x0000000824207824 */ /* 0x000fe400078e00ff */
[C---:B------:R-:W-:Y:S01]  /*0e30*/  VIADD R39, R21.reuse, 0x9 ;  /* 0x0000000915277836 */ /* 0x040fe20000000000 */
[----:B------:R-:W-:Y:S02]  /*0e40*/  IADD3.X R43, PT, PT, R16, UR13, RZ, P2, !PT ;  /* 0x0000000d102b7c10 */ /* 0x000fe400097fe4ff */
[----:B------:R-:W-:Y:S02]  /*0e50*/  SHF.L.U64.HI R36, R36, 0x3, R15 ;  /* 0x0000000324247819 */ /* 0x000fe4000001020f */
[----:B------:R-:W-:Y:S01]  /*0e60*/  IADD3 R44, P2, PT, R32, UR12, RZ ;  /* 0x0000000c202c7c10 */ /* 0x000fe2000ff5e0ff */
[----:B------:R-:W-:Y:S01]  /*0e70*/  VIADD R41, R21, 0xa ;  /* 0x0000000a15297836 */ /* 0x000fe20000000000 */
[----:B------:R-:W2:Y:S02]  /*0e80*/  LDG.E.64 R42, desc[UR8][R42.64] ;  /* 0x000000082a2a7981 */ /* 0x000ea4000c1e1b00 */
[----:B------:R-:W-:-:S02]  /*0e90*/  IADD3.X R45, PT, PT, R36, UR13, RZ, P2, !PT ;  /* 0x0000000d242d7c10 */ /* 0x000fc400097fe4ff */
[----:B------:R-:W-:Y:S02]  /*0ea0*/  IADD3 R34, P2, PT, R39, UR14, RZ ;  /* 0x0000000e27227c10 */ /* 0x000fe4000ff5e0ff */
[----:B------:R-:W-:Y:S02]  /*0eb0*/  LOP3.LUT R24, R24, 0xfffffffb, RZ, 0xc0, !PT ;  /* 0xfffffffb18187812 */ /* 0x000fe400078ec0ff */
[----:B------:R-:W3:Y:S01]  /*0ec0*/  LDG.E.64 R44, desc[UR8][R44.64] ;  /* 0x000000082c2c7981 */ /* 0x000ee2000c1e1b00 */
[----:B------:R-:W-:Y:S01]  /*0ed0*/  IMAD.X R17, RZ, RZ, UR15, P2 ;  /* 0x0000000fff117e24 */ /* 0x000fe200090e06ff */
[----:B------:R-:W-:Y:S01]  /*0ee0*/  IADD3 R20, P2, PT, R41, UR14, RZ ;  /* 0x0000000e29147c10 */ /* 0x000fe2000ff5e0ff */
[----:B------:R-:W-:-:S03]  /*0ef0*/  IMAD.SHL.U32 R26, R34, 0x8, RZ ;  /* 0x00000008221a7824 */ /* 0x000fc600078e00ff */
[----:B------:R-:W-:Y:S01]  /*0f00*/  SHF.L.U64.HI R34, R34, 0x3, R17 ;  /* 0x0000000322227819 */ /* 0x000fe20000010211 */
[----:B------:R-:W-:Y:S01]  /*0f10*/  IMAD.X R15, RZ, RZ, UR15, P2 ;  /* 0x0000000fff0f7e24 */ /* 0x000fe200090e06ff */
[----:B------:R-:W-:Y:S01]  /*0f20*/  IADD3 R18, P2, PT, R26, UR12, RZ ;  /* 0x0000000c1a127c10 */ /* 0x000fe2000ff5e0ff */
[----:B------:R-:W-:-:S03]  /*0f30*/  IMAD.SHL.U32 R22, R20, 0x8, RZ ;  /* 0x0000000814167824 */ /* 0x000fc600078e00ff */
[----:B------:R-:W-:Y:S02]  /*0f40*/  IADD3.X R19, PT, PT, R34, UR13, RZ, P2, !PT ;  /* 0x0000000d22137c10 */ /* 0x000fe400097fe4ff */
[----:B------:R-:W-:Y:S02]  /*0f50*/  SHF.L.U64.HI R20, R20, 0x3, R15 ;  /* 0x0000000314147819 */ /* 0x000fe4000001020f */
[----:B------:R-:W-:Y:S02]  /*0f60*/  IADD3 R14, P2, PT, R22, UR12, RZ ;  /* 0x0000000c160e7c10 */ /* 0x000fe4000ff5e0ff */
[----:B------:R-:W-:Y:S01]  /*0f70*/  @P6 LOP3.LUT R24, R24, 0x4, RZ, 0xfc, !PT ;  /* 0x0000000418186812 */ /* 0x000fe200078efcff */
[----:B------:R-:W4:Y:S01]  /*0f80*/  LDG.E.64 R18, desc[UR8][R18.64] ;  /* 0x0000000812127981 */ /* 0x000f22000c1e1b00 */
[----:B------:R-:W-:Y:S02]  /*0f90*/  IADD3.X R15, PT, PT, R20, UR13, RZ, P2, !PT ;  /* 0x0000000d140f7c10 */ /* 0x000fe400097fe4ff */
[----:B------:R-:W-:-:S04]  /*0fa0*/  ISETP.GT.U32.AND P2, PT, R40, UR16, PT ;  /* 0x0000001028007c0c */ /* 0x000fc8000bf44070 */
[----:B------:R-:W-:Y:S01]  /*0fb0*/  ISETP.GT.AND.EX P2, PT, R38, UR17, PT, P2 ;  /* 0x0000001126007c0c */ /* 0x000fe2000bf44320 */
[----:B------:R-:W5:-:S12]  /*0fc0*/  LDG.E.64 R14, desc[UR8][R14.64] ;  /* 0x000000080e0e7981 */ /* 0x000f58000c1e1b00 */
[----:B0-----:R-:W-:-:S05]  /*0fd0*/  @!P2 IADD3 R38, P3, PT, R33, R46, RZ ;  /* 0x0000002e2126a210 */ /* 0x001fca0007f7e0ff */
[----:B------:R-:W-:Y:S02]  /*0fe0*/  @!P2 IMAD.X R17, RZ, RZ, R47, P3 ;  /* 0x000000ffff11a224 */ /* 0x000fe400018e062f */
[----:B------:R-:W0:Y:S01]  /*0ff0*/  LDC.64 R46, c[0x0][0x3d8] ;  /* 0x0000f600ff2e7b82 */ /* 0x000e220000000a00 */
[C---:B------:R-:W-:Y:S02]  /*1000*/  @!P2 IMAD.SHL.U32 R49, R38.reuse, 0x8, RZ ;  /* 0x000000082631a824 */ /* 0x040fe400078e00ff */
[----:B------:R-:W-:-:S03]  /*1010*/  @!P2 SHF.L.U64.HI R38, R38, 0x3, R17 ;  /* 0x000000032626a819 */ /* 0x000fc60000010211 */
[----:B------:R-:W-:-:S05]  /*1020*/  @!P2 IADD3 R50, P3, PT, R49, R50, RZ ;  /* 0x000000323132a210 */ /* 0x000fca0007f7e0ff */
[----:B------:R-:W-:Y:S01]  /*1030*/  @!P2 IMAD.X R51, R38, 0x1, R51, P3 ;  /* 0x000000012633a824 */ /* 0x000fe200018e0633 */
[----:B0-----:R-:W-:-:S05]  /*1040*/  @!P2 IADD3 R48, P3, PT, R49, R46, RZ ;  /* 0x0000002e3130a210 */ /* 0x001fca0007f7e0ff */
[----:B------:R-:W-:Y:S02]  /*1050*/  @!P2 IMAD.X R49, R38, 0x1, R47, P3 ;  /* 0x000000012631a824 */ /* 0x000fe400018e062f */
[----:B------:R0:W2:Y:S04]  /*1060*/  @!P2 LDG.E.64 R46, desc[UR8][R50.64] ;  /* 0x00000008322ea981 */ /* 0x0000a8000c1e1b00 */
[----:B------:R-:W2:Y:S01]  /*1070*/  @!P2 LDG.E.64 R48, desc[UR8][R48.64] ;  /* 0x000000083030a981 */ /* 0x000ea2000c1e1b00 */
[----:B------:R-:W-:-:S04]  /*1080*/  IADD3 R52, P3, PT, R52, UR18, RZ ;  /* 0x0000001234347c10 */ /* 0x000fc8000ff7e0ff */
[----:B------:R-:W-:Y:S01]  /*1090*/  IADD3.X R53, PT, PT, R16, UR19, RZ, P3, !PT ;  /* 0x0000001310357c10 */ /* 0x000fe20009ffe4ff */
[----:B0-----:R-:W0:Y:S01]  /*10a0*/  LDC.64 R50, c[0x0][0x3e0] ;  /* 0x0000f800ff327b82 */ /* 0x001e220000000a00 */
[----:B--2---:R-:W-:-:S05]  /*10b0*/  @!P2 IADD3 R17, P3, PT, R46, -R48, RZ ;  /* 0x800000302e11a210 */ /* 0x004fca0007f7e0ff */
[----:B------:R-:W-:Y:S02]  /*10c0*/  @!P2 IMAD.X R16, R47, 0x1, ~R49, P3 ;  /* 0x000000012f10a824 */ /* 0x000fe400018e0e31 */
[----:B------:R-:W2:Y:S01]  /*10d0*/  LDG.E.64 R46, desc[UR8][R52.64] ;  /* 0x00000008342e7981 */ /* 0x000ea2000c1e1b00 */
[----:B------:R-:W-:-:S04]  /*10e0*/  LOP3.LUT R24, R24, 0xfffffffd, RZ, 0xc0, !PT ;  /* 0xfffffffd18187812 */ /* 0x000fc800078ec0ff */
[----:B------:R-:W-:-:S04]  /*10f0*/  @P5 LOP3.LUT R24, R24, 0x2, RZ, 0xfc, !PT ;  /* 0x0000000218185812 */ /* 0x000fc800078efcff */
[----:B------:R-:W-:-:S04]  /*1100*/  LOP3.LUT R24, R24, 0xfffffffe, RZ, 0xc0, !PT ;  /* 0xfffffffe18187812 */ /* 0x000fc800078ec0ff */
[----:B------:R-:W-:Y:S02]  /*1110*/  @P4 LOP3.LUT R24, R24, 0x1, RZ, 0xfc, !PT ;  /* 0x0000000118184812 */ /* 0x000fe400078efcff */
[----:B--2---:R-:W-:-:S05]  /*1120*/  IADD3 R46, P3, PT, R42, -R46, RZ ;  /* 0x8000002e2a2e7210 */ /* 0x004fca0007f7e0ff */
[----:B------:R-:W-:Y:S01]  /*1130*/  IMAD.X R47, R43, 0x1, ~R47, P3 ;  /* 0x000000012b2f7824 */ /* 0x000fe200018e0e2f */
[----:B------:R-:W-:-:S04]  /*1140*/  ISETP.GT.U32.AND P3, PT, R46, UR16, PT ;  /* 0x000000102e007c0c */ /* 0x000fc8000bf64070 */
[----:B------:R-:W-:-:S13]  /*1150*/  ISETP.GT.AND.EX P3, PT, R47, UR17, PT, P3 ;  /* 0x000000112f007c0c */ /* 0x000fda000bf64330 */
[----:B------:R-:W-:-:S05]  /*1160*/  @!P3 IADD3 R46, P4, PT, R35, R54, RZ ;  /* 0x00000036232eb210 */ /* 0x000fca0007f9e0ff */
[----:B------:R-:W-:Y:S02]  /*1170*/  @!P3 IMAD.X R47, RZ, RZ, R55, P4 ;  /* 0x000000ffff2fb224 */ /* 0x000fe400020e0637 */
[C---:B------:R-:W-:Y:S01]  /*1180*/  @!P3 IMAD.SHL.U32 R49, R46.reuse, 0x8, RZ ;  /* 0x000000082e31b824 */ /* 0x040fe200078e00ff */
[----:B------:R-:W1:Y:S02]  /*1190*/  LDC.64 R54, c[0x0][0x3e8] ;  /* 0x0000fa00ff367b82 */ /* 0x000e640000000a00 */
[----:B------:R-:W-:-:S06]  /*11a0*/  @!P3 SHF.L.U64.HI R42, R46, 0x3, R47 ;  /* 0x000000032e2ab819 */ /* 0x000fcc000001022f */
[----:B------:R-:W2:Y:S01]  /*11b0*/  LDC.64 R46, c[0x0][0x3d8] ;  /* 0x0000f600ff2e7b82 */ /* 0x000ea20000000a00 */
[----:B0-----:R-:W-:-:S05]  /*11c0*/  @!P3 IADD3 R50, P4, PT, R49, R50, RZ ;  /* 0x000000323132b210 */ /* 0x001fca0007f9e0ff */
[----:B------:R-:W-:Y:S01]  /*11d0*/  @!P3 IMAD.X R51, R42, 0x1, R51, P4 ;  /* 0x000000012a33b824 */ /* 0x000fe200020e0633 */
[----:B--2---:R-:W-:-:S05]  /*11e0*/  @!P3 IADD3 R48, P4, PT, R49, R46, RZ ;  /* 0x0000002e3130b210 */ /* 0x004fca0007f9e0ff */
        /* <DEDUP_REMOVED lines=8> */
[----:B------:R-:W3:Y:S02]  /*1270*/  LDG.E.64 R46, desc[UR8][R52.64] ;  /* 0x00000008342e7981 */ /* 0x000ee4000c1e1b00 */
[----:B---3--:R-:W-:-:S05]  /*1280*/  IADD3 R36, P4, PT, R44, -R46, RZ ;  /* 0x8000002e2c247210 */ /* 0x008fca0007f9e0ff */
[----:B------:R-:W-:Y:S01]  /*1290*/  IMAD.X R46, R45, 0x1, ~R47, P4 ;  /* 0x000000012d2e7824 */ /* 0x000fe200020e0e2f */
[----:B------:R-:W-:Y:S01]  /*12a0*/  ISETP.GT.U32.AND P4, PT, R36, UR16, PT ;  /* 0x0000001024007c0c */ /* 0x000fe2000bf84070 */
[----:B------:R-:W2:Y:S03]  /*12b0*/  LDC.64 R44, c[0x0][0x3d8] ;  /* 0x0000f600ff2c7b82 */ /* 0x000ea60000000a00 */
[----:B------:R-:W-:-:S13]  /*12c0*/  ISETP.GT.AND.EX P4, PT, R46, UR17, PT, P4 ;  /* 0x000000112e007c0c */ /* 0x000fda000bf84340 */
[----:B-1----:R-:W-:-:S05]  /*12d0*/  @!P4 IADD3 R36, P5, PT, R37, R54, RZ ;  /* 0x000000362524c210 */ /* 0x002fca0007fbe0ff */
[----:B------:R-:W-:Y:S02]  /*12e0*/  @!P4 IMAD.X R47, RZ, RZ, R55, P5 ;  /* 0x000000ffff2fc224 */ /* 0x000fe400028e0637 */
[C---:B------:R-:W-:Y:S01]  /*12f0*/  @!P4 IMAD.SHL.U32 R49, R36.reuse, 0x8, RZ ;  /* 0x000000082431c824 */ /* 0x040fe200078e00ff */
[----:B------:R-:W1:Y:S02]  /*1300*/  LDC.64 R54, c[0x0][0x3e8] ;  /* 0x0000fa00ff367b82 */ /* 0x000e640000000a00 */
[----:B------:R-:W-:Y:S02]  /*1310*/  @!P4 SHF.L.U64.HI R36, R36, 0x3, R47 ;  /* 0x000000032424c819 */ /* 0x000fe4000001022f */
[----:B0-----:R-:W-:-:S05]  /*1320*/  @!P4 IADD3 R50, P5, PT, R49, R50, RZ ;  /* 0x000000323132c210 */ /* 0x001fca0007fbe0ff */
[----:B------:R-:W-:Y:S01]  /*1330*/  @!P4 IMAD.X R51, R36, 0x1, R51, P5 ;  /* 0x000000012433c824 */ /* 0x000fe200028e0633 */
[----:B--2---:R-:W-:-:S04]  /*1340*/  @!P4 IADD3 R48, P5, PT, R49, R44, RZ ;  /* 0x0000002c3130c210 */ /* 0x004fc80007fbe0ff */
[----:B------:R0:W2:Y:S01]  /*1350*/  @!P4 LDG.E.64 R46, desc[UR8][R50.64] ;  /* 0x00000008322ec981 */ /* 0x0000a2000c1e1b00 */
[----:B------:R-:W-:-:S06]  /*1360*/  @!P4 IMAD.X R49, R36, 0x1, R45, P5 ;  /* 0x000000012431c824 */ /* 0x000fcc00028e062d */
[----:B------:R-:W2:Y:S01]  /*1370*/  @!P4 LDG.E.64 R48, desc[UR8][R48.64] ;  /* 0x000000083030c981 */ /* 0x000ea2000c1e1b00 */
[----:B------:R-:W-:Y:S01]  /*1380*/  IADD3 R52, P5, PT, R26, UR18, RZ ;  /* 0x000000121a347c10 */ /* 0x000fe2000ffbe0ff */
[----:B0-----:R-:W0:Y:S03]  /*1390*/  LDC.64 R50, c[0x0][0x3e0] ;  /* 0x0000f800ff327b82 */ /* 0x001e260000000a00 */
[----:B------:R-:W-:Y:S02]  /*13a0*/  IADD3.X R53, PT, PT, R34, UR19, RZ, P5, !PT ;  /* 0x0000001322357c10 */ /* 0x000fe4000affe4ff */
[----:B--2---:R-:W-:-:S05]  /*13b0*/  @!P4 IADD3 R45, P5, PT, R46, -R48, RZ ;  /* 0x800000302e2dc210 */ /* 0x004fca0007fbe0ff */
[----:B------:R-:W-:Y:S02]  /*13c0*/  @!P4 IMAD.X R34, R47, 0x1, ~R49, P5 ;  /* 0x000000012f22c824 */ /* 0x000fe400028e0e31 */
[----:B------:R-:W4:Y:S02]  /*13d0*/  LDG.E.64 R46, desc[UR8][R52.64] ;  /* 0x00000008342e7981 */ /* 0x000f24000c1e1b00 */
[----:B----4-:R-:W-:-:S05]  /*13e0*/  IADD3 R26, P5, PT, R18, -R46, RZ ;  /* 0x8000002e121a7210 */ /* 0x010fca0007fbe0ff */
[----:B------:R-:W-:Y:S01]  /*13f0*/  IMAD.X R46, R19, 0x1, ~R47, P5 ;  /* 0x00000001132e7824 */ /* 0x000fe200028e0e2f */
[----:B------:R-:W-:-:S04]  /*1400*/  ISETP.GT.U32.AND P5, PT, R26, UR16, PT ;  /* 0x000000101a007c0c */ /* 0x000fc8000bfa4070 */
        /* <DEDUP_REMOVED lines=8> */
[----:B------:R-:W-:Y:S01]  /*1490*/  IADD3 R18, P6, PT, R22, UR18, RZ ;  /* 0x0000001216127c10 */ /* 0x000fe2000ffde0ff */
[----:B------:R-:W0:Y:S03]  /*14a0*/  LDC.64 R50, c[0x0][0x3d8] ;  /* 0x0000f600ff327b82 */ /* 0x000e260000000a00 */
[----:B------:R-:W-:-:S06]  /*14b0*/  IADD3.X R19, PT, PT, R20, UR19, RZ, P6, !PT ;  /* 0x0000001314137c10 */ /* 0x000fcc000b7fe4ff */
[----:B------:R-:W5:Y:S01]  /*14c0*/  LDG.E.64 R18, desc[UR8][R18.64] ;  /* 0x0000000812127981 */ /* 0x000f62000c1e1b00 */
[----:B0-----:R-:W-:-:S05]  /*14d0*/  @!P5 IADD3 R48, P6, PT, R49, R50, RZ ;  /* 0x000000323130d210 */ /* 0x001fca0007fde0ff */
[----:B------:R-:W-:Y:S02]  /*14e0*/  @!P5 IMAD.X R49, R26, 0x1, R51, P6 ;  /* 0x000000011a31d824 */ /* 0x000fe400030e0633 */
[----:B------:R-:W0:Y:S01]  /*14f0*/  LDC.64 R50, c[0x0][0x3e8] ;  /* 0x0000fa00ff327b82 */ /* 0x000e220000000a00 */
[----:B------:R-:W-:Y:S02]  /*1500*/  P2R R28, PR, RZ, 0x1 ;  /* 0x00000001ff1c7803 */ /* 0x000fe40000000000 */
[----:B------:R-:W-:Y:S02]  /*1510*/  P2R R30, PR, RZ, 0x2 ;  /* 0x00000002ff1e7803 */ /* 0x000fe40000000000 */
[----:B-----5:R-:W-:-:S05]  /*1520*/  IADD3 R20, P6, PT, R14, -R18, RZ ;  /* 0x800000120e147210 */ /* 0x020fca0007fde0ff */
[----:B------:R-:W-:Y:S01]  /*1530*/  IMAD.X R22, R15, 0x1, ~R19, P6 ;  /* 0x000000010f167824 */ /* 0x000fe200030e0e13 */
[----:B------:R-:W-:Y:S01]  /*1540*/  ISETP.GT.U32.AND P6, PT, R20, UR16, PT ;  /* 0x0000001014007c0c */ /* 0x000fe2000bfc4070 */
[----:B------:R-:W2:Y:S03]  /*1550*/  LDC.64 R18, c[0x0][0x3d8] ;  /* 0x0000f600ff127b82 */ /* 0x000ea60000000a00 */
[----:B------:R-:W-:-:S13]  /*1560*/  ISETP.GT.AND.EX P6, PT, R22, UR17, PT, P6 ;  /* 0x0000001116007c0c */ /* 0x000fda000bfc4360 */
[----:B0-----:R-:W-:-:S05]  /*1570*/  @!P6 IADD3 R20, P0, PT, R41, R50, RZ ;  /* 0x000000322914e210 */ /* 0x001fca0007f1e0ff */
[----:B------:R-:W-:Y:S02]  /*1580*/  @!P6 IMAD.X R51, RZ, RZ, R51, P0 ;  /* 0x000000ffff33e224 */ /* 0x000fe400000e0633 */
[----:B------:R-:W-:-:S03]  /*1590*/  @!P6 IMAD.SHL.U32 R53, R20, 0x8, RZ ;  /* 0x000000081435e824 */ /* 0x000fc600078e00ff */
[----:B------:R-:W-:Y:S02]  /*15a0*/  @!P6 SHF.L.U64.HI R14, R20, 0x3, R51 ;  /* 0x00000003140ee819 */ /* 0x000fe40000010233 */
[----:B-1----:R-:W-:-:S05]  /*15b0*/  @!P6 IADD3 R50, P1, PT, R53, R54, RZ ;  /* 0x000000363532e210 */ /* 0x002fca0007f3e0ff */
[----:B------:R-:W-:Y:S01]  /*15c0*/  @!P6 IMAD.X R51, R14, 0x1, R55, P1 ;  /* 0x000000010e33e824 */ /* 0x000fe200008e0637 */
[----:B--2---:R-:W-:-:S05]  /*15d0*/  @!P6 IADD3 R52, P1, PT, R53, R18, RZ ;  /* 0x000000123534e210 */ /* 0x004fca0007f3e0ff */
[----:B------:R-:W-:Y:S02]  /*15e0*/  @!P6 IMAD.X R53, R14, 0x1, R19, P1 ;  /* 0x000000010e35e824 */ /* 0x000fe400008e0613 */
[----:B------:R-:W2:Y:S04]  /*15f0*/  @!P5 LDG.E.64 R14, desc[UR8][R46.64] ;  /* 0x000000082e0ed981 */ /* 0x000ea8000c1e1b00 */
[----:B------:R-:W2:Y:S01]  /*1600*/  @!P5 LDG.E.64 R18, desc[UR8][R48.64] ;  /* 0x000000083012d981 */ /* 0x000ea2000c1e1b00 */
[----:B------:R-:W-:Y:S02]  /*1610*/  P2R R38, PR, RZ, 0x4 ;  /* 0x00000004ff267803 */ /* 0x000fe40000000000 */
[----:B------:R-:W-:-:S04]  /*1620*/  LOP3.LUT P2, RZ, R24, 0x4, RZ, 0xc0, !PT ;  /* 0x0000000418ff7812 */ /* 0x000fc8000784c0ff */
[----:B------:R-:W-:Y:S02]  /*1630*/  P2R R40, PR, RZ, 0x4 ;  /* 0x00000004ff287803 */ /* 0x000fe40000000000 */
[----:B--2---:R-:W-:-:S05]  /*1640*/  @!P5 IADD3 R65, P2, PT, R14, -R18, RZ ;  /* 0x800000120e41d210 */ /* 0x004fca0007f5e0ff */
[----:B------:R-:W-:Y:S02]  /*1650*/  @!P5 IMAD.X R36, R15, 0x1, ~R19, P2 ;  /* 0x000000010f24d824 */ /* 0x000fe400010e0e13 */
[----:B------:R0:W2:Y:S04]  /*1660*/  @!P6 LDG.E.64 R14, desc[UR8][R50.64] ;  /* 0x00000008320ee981 */ /* 0x0000a8000c1e1b00 */
[----:B------:R1:W2:Y:S01]  /*1670*/  @!P6 LDG.E.64 R18, desc[UR8][R52.64] ;  /* 0x000000083412e981 */ /* 0x0002a2000c1e1b00 */
[----:B------:R-:W-:Y:S02]  /*1680*/  P2R R42, PR, RZ, 0x8 ;  /* 0x00000008ff2a7803 */ /* 0x000fe40000000000 */
[----:B------:R-:W-:Y:S02]  /*1690*/  LOP3.LUT P3, RZ, R24, 0x8, RZ, 0xc0, !PT ;  /* 0x0000000818ff7812 */ /* 0x000fe4000786c0ff */
[----:B------:R-:W-:Y:S01]  /*16a0*/  CS2R R58, SRZ ;  /* 0x00000000003a7805 */ /* 0x000fe2000001ff00 */
[----:B------:R-:W-:-:S10]  /*16b0*/  IMAD.MOV.U32 R56, RZ, RZ, 0x1 ;  /* 0x00000001ff387424 */ /* 0x000fd400078e00ff */
[----:B------:R-:W-:Y:S01]  /*16c0*/  @!P3 IMAD.MOV.U32 R56, RZ, RZ, RZ ;  /* 0x000000ffff38b224 */ /* 0x000fe200078e00ff */
[C---:B------:R-:W-:Y:S01]  /*16d0*/  LOP3.LUT P0, RZ, R24.reuse, 0x2, RZ, 0xc0, !PT ;  /* 0x0000000218ff7812 */ /* 0x040fe2000780c0ff */
[----:B------:R-:W-:Y:S01]  /*16e0*/  IMAD.MOV.U32 R61, RZ, RZ, 0x1 ;  /* 0x00000001ff3d7424 */ /* 0x000fe200078e00ff */
[----:B------:R-:W-:Y:S01]  /*16f0*/  LOP3.LUT P1, RZ, R24, 0x1, RZ, 0xc0, !PT ;  /* 0x0000000118ff7812 */ /* 0x000fe2000782c0ff */
[----:B------:R-:W-:Y:S02]  /*1700*/  IMAD.MOV.U32 R26, RZ, RZ, RZ ;  /* 0x000000ffff1a7224 */ /* 0x000fe400078e00ff */
[----:B------:R-:W-:-:S08]  /*1710*/  IMAD.MOV.U32 R24, RZ, RZ, 0x1 ;  /* 0x00000001ff187424 */ /* 0x000fd000078e00ff */
[----:B------:R-:W-:Y:S02]  /*1720*/  @!P0 IMAD.MOV.U32 R24, RZ, RZ, RZ ;  /* 0x000000ffff188224 */ /* 0x000fe400078e00ff */
[----:B------:R-:W-:Y:S02]  /*1730*/  IMAD.MOV.U32 R22, RZ, RZ, RZ ;  /* 0x000000ffff167224 */ /* 0x000fe400078e00ff */
[----:B------:R-:W-:Y:S02]  /*1740*/  IMAD.MOV.U32 R20, RZ, RZ, 0x1 ;  /* 0x00000001ff147424 */ /* 0x000fe400078e00ff */
[----:B------:R-:W-:Y:S01]  /*1750*/  @!P1 IMAD.MOV.U32 R20, RZ, RZ, RZ ;  /* 0x000000ffff149224 */ /* 0x000fe200078e00ff */
[----:B------:R-:W-:Y:S01]  /*1760*/  CS2R R48, SRZ ;  /* 0x0000000000307805 */ /* 0x000fe2000001ff00 */
[----:B0-----:R-:W-:Y:S01]  /*1770*/  IMAD.MOV.U32 R50, RZ, RZ, 0x1 ;  /* 0x00000001ff327424 */ /* 0x001fe200078e00ff */
[----:B-1----:R-:W-:Y:S01]  /*1780*/  CS2R R52, SRZ ;  /* 0x0000000000347805 */ /* 0x002fe2000001ff00 */
[----:B------:R-:W-:-:S02]  /*1790*/  IMAD.MOV.U32 R54, RZ, RZ, 0x1 ;  /* 0x00000001ff367424 */ /* 0x000fc400078e00ff */
[----:B------:R-:W-:Y:S02]  /*17a0*/  IMAD.MOV.U32 R57, RZ, RZ, RZ ;  /* 0x000000ffff397224 */ /* 0x000fe400078e00ff */
[----:B------:R-:W-:Y:S02]  /*17b0*/  IMAD.MOV.U32 R55, RZ, RZ, 0x1 ;  /* 0x00000001ff377424 */ /* 0x000fe400078e00ff */
[----:B------:R-:W-:Y:S01]  /*17c0*/  IMAD.MOV.U32 R51, RZ, RZ, 0x1 ;  /* 0x00000001ff337424 */ /* 0x000fe200078e00ff */
[----:B------:R-:W0:Y:S01]  /*17d0*/  S2R R62, SR_LANEID ;  /* 0x00000000003e7919 */ /* 0x000e220000000000 */
[----:B------:R-:W-:Y:S02]  /*17e0*/  @!P4 IMAD.MOV.U32 R51, RZ, RZ, RZ ;  /* 0x000000ffff33c224 */ /* 0x000fe400078e00ff */
[----:B------:R-:W-:Y:S02]  /*17f0*/  IMAD.MOV.U32 R44, RZ, RZ, RZ ;  /* 0x000000ffff2c7224 */ /* 0x000fe400078e00ff */
[----:B------:R-:W-:-:S02]  /*1800*/  IMAD.MOV.U32 R47, RZ, RZ, 0x1 ;  /* 0x00000001ff2f7424 */ /* 0x000fc400078e00ff */
[----:B------:R-:W-:Y:S01]  /*1810*/  @!P5 IMAD.MOV.U32 R47, RZ, RZ, RZ ;  /* 0x000000ffff2fd224 */ /* 0x000fe200078e00ff */
[----:B------:R-:W1:Y:S01]  /*1820*/  S2UR UR5, SR_CgaCtaId ;  /* 0x00000000000579c3 */ /* 0x000e620000008800 */
[----:B------:R-:W-:Y:S01]  /*1830*/  UMOV UR4, 0x400 ;  /* 0x0000040000047882 */ /* 0x000fe20000000000 */
[----:B------:R-:W-:-:S06]  /*1840*/  SHF.R.U32.HI R60, RZ, 0x5, R0 ;  /* 0x00000005ff3c7819 */ /* 0x000fcc0000011600 */
[----:B------:R-:W-:Y:S01]  /*1850*/  BAR.SYNC.DEFER_BLOCKING 0x0 ;  /* 0x0000000000007b1d */ /* 0x000fe20000010000 */
[----:B--2---:R-:W-:-:S05]  /*1860*/  @!P6 IADD3 R63, P2, PT, R14, -R18, RZ ;  /* 0x800000120e3fe210 */ /* 0x004fca0007f5e0ff */
[----:B------:R-:W-:Y:S02]  /*1870*/  @!P6 IMAD.X R14, R15, 0x1, ~R19, P2 ;  /* 0x000000010f0ee824 */ /* 0x000fe400010e0e13 */
[----:B------:R-:W2:Y:S02]  /*1880*/  LDC.64 R18, c[0x0][0x3d0] ;  /* 0x0000f400ff127b82 */ /* 0x000ea40000000a00 */
[----:B--2---:R-:W-:-:S04]  /*1890*/  @!P3 ISETP.GE.U32.AND P2, PT, R3, R18, PT ;  /* 0x000000120300b20c */ /* 0x004fc80003f46070 */
[----:B------:R-:W-:Y:S02]  /*18a0*/  @!P3 ISETP.GE.AND.EX P2, PT, R2, R19, PT, P2 ;  /* 0x000000130200b20c */ /* 0x000fe40003f46320 */
[----:B------:R-:W2:Y:S02]  /*18b0*/  LDC.64 R2, c[0x0][0x3d0] ;  /* 0x0000f400ff027b82 */ /* 0x000ea40000000a00 */
[----:B------:R-:W-:Y:S02]  /*18c0*/  @!P3 SEL R58, RZ, 0x1, P2 ;  /* 0x00000001ff3ab807 */ /* 0x000fe40001000000 */
[----:B------:R-:W-:-:S13]  /*18d0*/  ISETP.NE.AND P2, PT, R40, RZ, PT ;  /* 0x000000ff2800720c */ /* 0x000fda0003f45270 */
[----:B--2---:R-:W-:-:S04]  /*18e0*/  @!P2 ISETP.GE.U32.AND P3, PT, R5, R2, PT ;  /* 0x000000020500a20c */ /* 0x004fc80003f66070 */
[----:B------:R-:W-:Y:S02]  /*18f0*/  @!P2 ISETP.GE.AND.EX P3, PT, R4, R3, PT, P3 ;  /* 0x000000030400a20c */ /* 0x000fe40003f66330 */
[----:B------:R-:W2:Y:S01]  /*1900*/  LDC.64 R2, c[0x0][0x3d0] ;  /* 0x0000f400ff027b82 */ /* 0x000ea20000000a00 */
[----:B------:R-:W-:Y:S01]  /*1910*/  @!P2 IMAD.MOV.U32 R61, RZ, RZ, RZ ;  /* 0x000000ffff3da224 */ /* 0x000fe200078e00ff */
[----:B------:R-:W-:-:S06]  /*1920*/  @!P2 SEL R59, RZ, 0x1, P3 ;  /* 0x00000001ff3ba807 */ /* 0x000fcc0001800000 */
[----:B------:R-:W3:Y:S01]  /*1930*/  LDC.64 R4, c[0x0][0x3d0] ;  /* 0x0000f400ff047b82 */ /* 0x000ee20000000a00 */
[----:B--2---:R-:W-:-:S04]  /*1940*/  @!P0 ISETP.GE.U32.AND P2, PT, R7, R2, PT ;  /* 0x000000020700820c */ /* 0x004fc80003f46070 */
[----:B------:R-:W-:-:S03]  /*1950*/  @!P0 ISETP.GE.AND.EX P2, PT, R6, R3, PT, P2 ;  /* 0x000000030600820c */ /* 0x000fc60003f46320 */
[----:B------:R-:W2:Y:S01]  /*1960*/  LDC.64 R2, c[0x0][0x3d0] ;  /* 0x0000f400ff027b82 */ /* 0x000ea20000000a00 */
[----:B------:R-:W-:-:S07]  /*1970*/  @!P0 SEL R26, RZ, 0x1, P2 ;  /* 0x00000001ff1a8807 */ /* 0x000fce0001000000 */
[----:B------:R-:W4:Y:S01]  /*1980*/  LDC.64 R6, c[0x0][0x3d0] ;  /* 0x0000f400ff067b82 */ /* 0x000f220000000a00 */
[----:B--2---:R-:W-:-:S04]  /*1990*/  @!P1 ISETP.GE.U32.AND P0, PT, R9, R2, PT ;  /* 0x000000020900920c */ /* 0x004fc80003f06070 */
[----:B------:R-:W-:-:S03]  /*19a0*/  @!P1 ISETP.GE.AND.EX P0, PT, R8, R3, PT, P0 ;  /* 0x000000030800920c */ /* 0x000fc60003f06300 */
[----:B------:R-:W2:Y:S01]  /*19b0*/  LDC.64 R2, c[0x0][0x3d0] ;  /* 0x0000f400ff027b82 */ /* 0x000ea20000000a00 */
[----:B------:R-:W-:Y:S02]  /*19c0*/  @!P1 SEL R22, RZ, 0x1, P0 ;  /* 0x00000001ff169807 */ /* 0x000fe40000000000 */
[----:B------:R-:W-:Y:S01]  /*19d0*/  ISETP.NE.AND P0, PT, R28, RZ, PT ;  /* 0x000000ff1c00720c */ /* 0x000fe20003f05270 */
[----:B------:R-:W-:Y:S01]  /*19e0*/  IMAD.MOV.U32 R28, RZ, RZ, RZ ;  /* 0x000000ffff1c7224 */ /* 0x000fe200078e00ff */
[----:B------:R-:W-:Y:S02]  /*19f0*/  ISETP.NE.AND P2, PT, R38, RZ, PT ;  /* 0x000000ff2600720c */ /* 0x000fe40003f45270 */
[----:B------:R-:W-:Y:S01]  /*1a00*/  ISETP.NE.AND P3, PT, R42, RZ, PT ;  /* 0x000000ff2a00720c */ /* 0x000fe20003f65270 */
[----:B------:R-:W5:Y:S08]  /*1a10*/  LDC.64 R8, c[0x0][0x3d0] ;  /* 0x0000f400ff087b82 */ /* 0x000f700000000a00 */
[----:B--2---:R-:W-:-:S04]  /*1a20*/  @!P0 ISETP.GE.U32.AND P1, PT, R11, R2, PT ;  /* 0x000000020b00820c */ /* 0x004fc80003f26070 */
[----:B------:R-:W-:Y:S02]  /*1a30*/  @!P0 ISETP.GE.AND.EX P1, PT, R10, R3, PT, P1 ;  /* 0x000000030a00820c */ /* 0x000fe40003f26310 */
[----:B------:R-:W2:Y:S02]  /*1a40*/  LDC.64 R2, c[0x0][0x3d0] ;  /* 0x0000f400ff027b82 */ /* 0x000ea40000000a00 */
[----:B------:R-:W-:Y:S02]  /*1a50*/  @!P0 SEL R28, RZ, 0x1, P1 ;  /* 0x00000001ff1c8807 */ /* 0x000fe40000800000 */
[----:B------:R-:W-:Y:S01]  /*1a60*/  ISETP.NE.AND P1, PT, R30, RZ, PT ;  /* 0x000000ff1e00720c */ /* 0x000fe20003f25270 */
[----:B------:R-:W-:Y:S02]  /*1a70*/  IMAD.MOV.U32 R30, RZ, RZ, 0x1 ;  /* 0x00000001ff1e7424 */ /* 0x000fe400078e00ff */
[----:B------:R-:W-:Y:S01]  /*1a80*/  @!P0 IMAD.MOV.U32 R30, RZ, RZ, RZ ;  /* 0x000000ffff1e8224 */ /* 0x000fe200078e00ff */
[----:B------:R-:W0:Y:S09]  /*1a90*/  LDC.64 R10, c[0x0][0x3d0] ;  /* 0x0000f400ff0a7b82 */ /* 0x000e320000000a00 */
[----:B--2---:R-:W-:-:S04]  /*1aa0*/  @!P1 ISETP.GE.U32.AND P0, PT, R13, R2, PT ;  /* 0x000000020d00920c */ /* 0x004fc80003f06070 */
[----:B------:R-:W-:Y:S02]  /*1ab0*/  @!P1 ISETP.GE.AND.EX P0, PT, R12, R3, PT, P0 ;  /* 0x000000030c00920c */ /* 0x000fe40003f06300 */
[----:B------:R-:W2:Y:S02]  /*1ac0*/  LDC.64 R2, c[0x0][0x3d0] ;  /* 0x0000f400ff027b82 */ /* 0x000ea40000000a00 */
[----:B------:R-:W-:Y:S02]  /*1ad0*/  @!P1 SEL R48, RZ, 0x1, P0 ;  /* 0x00000001ff309807 */ /* 0x000fe40000000000 */
[----:B---3--:R-:W-:Y:S01]  /*1ae0*/  @!P2 ISETP.GE.U32.AND P0, PT, R17, R4, PT ;  /* 0x000000041100a20c */ /* 0x008fe20003f06070 */
[----:B------:R-:W-:Y:S01]  /*1af0*/  @!P1 IMAD.MOV.U32 R50, RZ, RZ, RZ ;  /* 0x000000ffff329224 */ /* 0x000fe200078e00ff */
[----:B----4-:R-:W-:Y:S02]  /*1b00*/  @!P3 ISETP.GE.U32.AND P1, PT, R43, R6, PT ;  /* 0x000000062b00b20c */ /* 0x010fe40003f26070 */
[----:B------:R-:W-:Y:S01]  /*1b10*/  @!P2 ISETP.GE.AND.EX P0, PT, R16, R5, PT, P0 ;  /* 0x000000051000a20c */ /* 0x000fe20003f06300 */
[----:B------:R-:W-:Y:S01]  /*1b20*/  @!P2 IMAD.MOV.U32 R54, RZ, RZ, RZ ;  /* 0x000000ffff36a224 */ /* 0x000fe200078e00ff */
[----:B------:R-:W-:-:S02]  /*1b30*/  @!P3 ISETP.GE.AND.EX P1, PT, R32, R7, PT, P1 ;  /* 0x000000072000b20c */ /* 0x000fc40003f26310 */
[----:B------:R-:W-:Y:S02]  /*1b40*/  @!P2 SEL R52, RZ, 0x1, P0 ;  /* 0x00000001ff34a807 */ /* 0x000fe40000000000 */
[----:B------:R-:W-:Y:S01]  /*1b50*/  IADD3 R81, P2, PT, R58, R59, RZ ;  /* 0x0000003b3a517210 */ /* 0x000fe20007f5e0ff */
[----:B------:R-:W-:Y:S01]  /*1b60*/  @!P3 IMAD.MOV.U32 R55, RZ, RZ, RZ ;  /* 0x000000ffff37b224 */ /* 0x000fe200078e00ff */
[----:B------:R-:W-:Y:S02]  /*1b70*/  @!P3 SEL R57, RZ, 0x1, P1 ;  /* 0x00000001ff39b807 */ /* 0x000fe40000800000 */
[----:B------:R-:W-:Y:S01]  /*1b80*/  IADD3 R79, P3, PT, R26, R81, RZ ;  /* 0x000000511a4f7210 */ /* 0x000fe20007f7e0ff */
[----:B------:R-:W-:-:S03]  /*1b90*/  IMAD.X R77, R56, 0x1, R61, P2 ;  /* 0x00000001384d7824 */ /* 0x000fc600010e063d */
[----:B------:R-:W-:Y:S01]  /*1ba0*/  IADD3 R67, P2, PT, R22, R79, RZ ;  /* 0x0000004f16437210 */ /* 0x000fe20007f5e0ff */
[----:B------:R-:W-:Y:S01]  /*1bb0*/  IMAD.X R75, R24, 0x1, R77, P3 ;  /* 0x00000001184b7824 */ /* 0x000fe200018e064d */
[----:B-----5:R-:W-:Y:S02]  /*1bc0*/  @!P4 ISETP.GE.U32.AND P0, PT, R45, R8, PT ;  /* 0x000000082d00c20c */ /* 0x020fe40003f06070 */
[----:B------:R-:W-:Y:S01]  /*1bd0*/  IADD3 R69, P3, PT, R28, R67, RZ ;  /* 0x000000431c457210 */ /* 0x000fe20007f7e0ff */
[----:B------:R-:W-:Y:S01]  /*1be0*/  IMAD.X R71, R20, 0x1, R75, P2 ;  /* 0x0000000114477824 */ /* 0x000fe200010e064b */
[----:B------:R-:W-:Y:S02]  /*1bf0*/  @!P4 ISETP.GE.AND.EX P0, PT, R34, R9, PT, P0 ;  /* 0x000000092200c20c */ /* 0x000fe40003f06300 */
[----:B--2---:R-:W-:Y:S01]  /*1c00*/  @!P5 ISETP.GE.U32.AND P1, PT, R65, R2, PT ;  /* 0x000000024100d20c */ /* 0x004fe20003f26070 */
[----:B------:R-:W-:Y:S01]  /*1c10*/  IMAD.X R65, R30, 0x1, R71, P3 ;  /* 0x000000011e417824 */ /* 0x000fe200018e0647 */
[----:B------:R-:W-:-:S02]  /*1c20*/  IADD3 R73, P2, PT, R48, R69, RZ ;  /* 0x0000004530497210 */ /* 0x000fc40007f5e0ff */
[----:B------:R-:W-:Y:S02]  /*1c30*/  @!P4 SEL R53, RZ, 0x1, P0 ;  /* 0x00000001ff35c807 */ /* 0x000fe40000000000 */
[----:B0-----:R-:W-:Y:S01]  /*1c40*/  @!P6 ISETP.GE.U32.AND P0, PT, R63, R10, PT ;  /* 0x0000000a3f00e20c */ /* 0x001fe20003f06070 */
[----:B------:R-:W-:Y:S01]  /*1c50*/  IMAD.X R63, R50, 0x1, R65, P2 ;  /* 0x00000001323f7824 */ /* 0x000fe200010e0641 */
[----:B------:R-:W-:Y:S02]  /*1c60*/  IADD3 R46, P3, PT, R52, R73, RZ ;  /* 0x00000049342e7210 */ /* 0x000fe40007f7e0ff */
[----:B------:R-:W-:Y:S02]  /*1c70*/  @!P5 ISETP.GE.AND.EX P1, PT, R36, R3, PT, P1 ;  /* 0x000000032400d20c */ /* 0x000fe40003f26310 */
[----:B------:R-:W-:Y:S01]  /*1c80*/  IADD3 R40, P2, PT, R57, R46, RZ ;  /* 0x0000002e39287210 */ /* 0x000fe20007f5e0ff */
[----:B------:R-:W-:Y:S01]  /*1c90*/  IMAD.X R38, R54, 0x1, R63, P3 ;  /* 0x0000000136267824 */ /* 0x000fe200018e063f */
[----:B------:R-:W-:-:S02]  /*1ca0*/  @!P6 ISETP.GE.AND.EX P0, PT, R14, R11, PT, P0 ;  /* 0x0000000b0e00e20c */ /* 0x000fc40003f06300 */
[----:B------:R-:W-:Y:S01]  /*1cb0*/  @!P5 SEL R49, RZ, 0x1, P1 ;  /* 0x00000001ff31d807 */ /* 0x000fe20000800000 */
[----:B------:R-:W-:Y:S01]  /*1cc0*/  IMAD.X R34, R55, 0x1, R38, P2 ;  /* 0x0000000137227824 */ /* 0x000fe200010e0626 */
[----:B------:R-:W-:Y:S02]  /*1cd0*/  IADD3 R36, P1, PT, R53, R40, RZ ;  /* 0x0000002835247210 */ /* 0x000fe40007f3e0ff */
[----:B------:R-:W-:Y:S02]  /*1ce0*/  @!P6 SEL R44, RZ, 0x1, P0 ;  /* 0x00000001ff2ce807 */ /* 0x000fe40000000000 */
[----:B------:R-:W-:Y:S01]  /*1cf0*/  IADD3 R45, P0, PT, R49, R36, RZ ;  /* 0x00000024312d7210 */ /* 0x000fe20007f1e0ff */
[----:B------:R-:W-:Y:S02]  /*1d00*/  IMAD.X R32, R51, 0x1, R34, P1 ;  /* 0x0000000133207824 */ /* 0x000fe400008e0622 */
[----:B------:R-:W-:Y:S01]  /*1d10*/  IMAD.MOV.U32 R42, RZ, RZ, 0x1 ;  /* 0x00000001ff2a7424 */ /* 0x000fe200078e00ff */
[----:B------:R-:W-:Y:S01]  /*1d20*/  IADD3 R5, P1, PT, R44, R45, RZ ;  /* 0x0000002d2c057210 */ /* 0x000fe20007f3e0ff */
[----:B------:R-:W-:-:S02]  /*1d30*/  @!P6 IMAD.MOV.U32 R42, RZ, RZ, RZ ;  /* 0x000000ffff2ae224 */ /* 0x000fc400078e00ff */
[----:B------:R-:W-:Y:S02]  /*1d40*/  IMAD.X R43, R47, 0x1, R32, P0 ;  /* 0x000000012f2b7824 */ /* 0x000fe400000e0620 */
[----:B------:R-:W0:Y:S02]  /*1d50*/  SHFL.UP PT, R2, R5, 0x1, RZ ;  /* 0x0420000005027989 */ /* 0x000e2400000e00ff */
[----:B------:R-:W-:-:S05]  /*1d60*/  IMAD.X R6, R42, 0x1, R43, P1 ;  /* 0x000000012a067824 */ /* 0x000fca00008e062b */
[----:B------:R-:W2:Y:S01]  /*1d70*/  SHFL.UP PT, R3, R6, 0x1, RZ ;  /* 0x0420000006037989 */ /* 0x000ea200000e00ff */
[----:B------:R-:W-:-:S04]  /*1d80*/  ISETP.GE.AND P0, PT, R62, 0x1, PT ;  /* 0x000000013e00780c */ /* 0x000fc80003f06270 */
[----:B0-----:R-:W-:-:S04]  /*1d90*/  SEL R2, R2, RZ, P0 ;  /* 0x000000ff02027207 */ /* 0x001fc80000000000 */
[----:B------:R-:W-:Y:S02]  /*1da0*/  IADD3 R7, P1, PT, R2, R5, RZ ;  /* 0x0000000502077210 */ /* 0x000fe40007f3e0ff */
[----:B--2---:R-:W-:-:S03]  /*1db0*/  SEL R3, R3, RZ, P0 ;  /* 0x000000ff03037207 */ /* 0x004fc60000000000 */
        /* <DEDUP_REMOVED lines=24> */
[C---:B------:R-:W-:Y:S02]  /*1f40*/  ISETP.NE.AND P1, PT, R62.reuse, 0x1f, PT ;  /* 0x0000001f3e00780c */ /* 0x040fe40003f25270 */
[----:B------:R-:W-:Y:S01]  /*1f50*/  ISETP.GE.AND P0, PT, R62, 0x10, PT ;  /* 0x000000103e00780c */ /* 0x000fe20003f06270 */
[----:B-1----:R-:W-:-:S03]  /*1f60*/  ULEA UR4, UR5, UR4, 0x18 ;  /* 0x0000000405047291 */ /* 0x002fc6000f8ec0ff */
[----:B0-----:R-:W-:-:S07]  /*1f70*/  SEL R2, R2, RZ, P0 ;  /* 0x000000ff02027207 */ /* 0x001fce0000000000 */
[----:B------:R-:W-:Y:S02]  /*1f80*/  @!P1 SHF.R.U32.HI R4, RZ, 0x2, R0 ;  /* 0x00000002ff049819 */ /* 0x000fe40000011600 */
[----:B------:R-:W-:Y:S02]  /*1f90*/  IADD3 R2, P2, PT, R2, R5, RZ ;  /* 0x0000000502027210 */ /* 0x000fe40007f5e0ff */
[----:B--2---:R-:W-:Y:S02]  /*1fa0*/  SEL R3, R3, RZ, P0 ;  /* 0x000000ff03037207 */ /* 0x004fe40000000000 */
[----:B------:R-:W-:-:S03]  /*1fb0*/  @!P1 LOP3.LUT R83, R4, 0xf8, RZ, 0xc0, !PT ;  /* 0x000000f804539812 */ /* 0x000fc600078ec0ff */
[----:B------:R-:W-:-:S05]  /*1fc0*/  IMAD.X R3, R3, 0x1, R6, P2 ;  /* 0x0000000103037824 */ /* 0x000fca00010e0606 */
[----:B------:R-:W-:Y:S01]  /*1fd0*/  @!P1 STS.64 [R83+UR4], R2 ;  /* 0x0000000253009988 */ /* 0x000fe20008000a04 */
[----:B------:R-:W-:Y:S06]  /*1fe0*/  BAR.SYNC.DEFER_BLOCKING 0x0 ;  /* 0x0000000000007b1d */ /* 0x000fec0000010000 */
[----:B------:R-:W0:Y:S04]  /*1ff0*/  LDS.128 R12, [UR4] ;  /* 0x00000004ff0c7984 */ /* 0x000e280008000c00 */
[----:B------:R-:W1:Y:S04]  /*2000*/  LDS.128 R16, [UR4+0x10] ;  /* 0x00001004ff107984 */ /* 0x000e680008000c00 */
[----:B------:R-:W2:Y:S04]  /*2010*/  LDS.128 R8, [UR4+0x20] ;  /* 0x00002004ff087984 */ /* 0x000ea80008000c00 */
[----:B------:R-:W3:Y:S01]  /*2020*/  LDS.128 R4, [UR4+0x30] ;  /* 0x00003004ff047984 */ /* 0x000ee20008000c00 */
[----:B0-----:R-:W-:-:S05]  /*2030*/  IADD3 R85, P0, PT, R12, R14, RZ ;  /* 0x0000000e0c557210 */ /* 0x001fca0007f1e0ff */
[----:B------:R-:W-:Y:S01]  /*2040*/  IMAD.X R87, R13, 0x1, R15, P0 ;  /* 0x000000010d577824 */ /* 0x000fe200000e060f */
[----:B------:R-:W-:Y:S02]  /*2050*/  ISETP.NE.AND P0, PT, R60, 0x2, PT ;  /* 0x000000023c00780c */ /* 0x000fe40003f05270 */
[----:B-1----:R-:W-:Y:S02]  /*2060*/  IADD3 R15, P1, PT, R16, R85, RZ ;  /* 0x00000055100f7210 */ /* 0x002fe40007f3e0ff */
[----:B------:R-:W-:Y:S02]  /*2070*/  SEL R16, R85, R12, !P0 ;  /* 0x0000000c55107207 */ /* 0x000fe40004000000 */
[----:B------:R-:W-:Y:S01]  /*2080*/  SEL R12, R87, R13, !P0 ;  /* 0x0000000d570c7207 */ /* 0x000fe20004000000 */
[----:B------:R-:W-:Y:S01]  /*2090*/  IMAD.X R17, R17, 0x1, R87, P1 ;  /* 0x0000000111117824 */ /* 0x000fe200008e0657 */
[----:B------:R-:W-:Y:S02]  /*20a0*/  ISETP.NE.AND P1, PT, R60, 0x3, PT ;  /* 0x000000033c00780c */ /* 0x000fe40003f25270 */
[----:B------:R-:W-:-:S02]  /*20b0*/  IADD3 R83, P2, PT, R18, R15, RZ ;  /* 0x0000000f12537210 */ /* 0x000fc40007f5e0ff */
[----:B------:R-:W-:Y:S02]  /*20c0*/  SEL R16, R15, R16, !P1 ;  /* 0x000000100f107207 */ /* 0x000fe40004800000 */
[----:B------:R-:W-:Y:S02]  /*20d0*/  SEL R18, R17, R12, !P1 ;  /* 0x0000000c11127207 */ /* 0x000fe40004800000 */
[----:B------:R-:W0:Y:S01]  /*20e0*/  LDS.128 R12, [UR4+0x40] ;  /* 0x00004004ff0c7984 */ /* 0x000e220008000c00 */
[----:B------:R-:W-:Y:S01]  /*20f0*/  IMAD.X R19, R19, 0x1, R17, P2 ;  /* 0x0000000113137824 */ /* 0x000fe200010e0611 */
[----:B------:R-:W-:Y:S02]  /*2100*/  ISETP.NE.AND P1, PT, R60, 0x4, PT ;  /* 0x000000043c00780c */ /* 0x000fe40003f25270 */
[----:B--2---:R-:W-:Y:S02]  /*2110*/  IADD3 R17, P2, PT, R8, R83, RZ ;  /* 0x0000005308117210 */ /* 0x004fe40007f5e0ff */
[----:B------:R-:W-:-:S02]  /*2120*/  SEL R16, R83, R16, !P1 ;  /* 0x0000001053107207 */ /* 0x000fc40004800000 */
[----:B------:R-:W-:Y:S01]  /*2130*/  SEL R18, R19, R18, !P1 ;  /* 0x0000001213127207 */ /* 0x000fe20004800000 */
[----:B------:R-:W-:Y:S01]  /*2140*/  IMAD.X R83, R9, 0x1, R19, P2 ;  /* 0x0000000109537824 */ /* 0x000fe200010e0613 */
[----:B------:R-:W-:Y:S02]  /*2150*/  ISETP.NE.AND P1, PT, R60, 0x5, PT ;  /* 0x000000053c00780c */ /* 0x000fe40003f25270 */
[----:B------:R-:W-:Y:S02]  /*2160*/  IADD3 R9, P2, PT, R10, R17, RZ ;  /* 0x000000110a097210 */ /* 0x000fe40007f5e0ff */
[----:B------:R-:W-:-:S03]  /*2170*/  SEL R16, R17, R16, !P1 ;  /* 0x0000001011107207 */ /* 0x000fc60004800000 */
[----:B------:R-:W-:Y:S01]  /*2180*/  IMAD.X R17, R11, 0x1, R83, P2 ;  /* 0x000000010b117824 */ /* 0x000fe200010e0653 */
[----:B------:R-:W-:Y:S02]  /*2190*/  ISETP.NE.AND P2, PT, R60, 0x6, PT ;  /* 0x000000063c00780c */ /* 0x000fe40003f45270 */
[----:B---3--:R-:W-:Y:S02]  /*21a0*/  IADD3 R19, P3, PT, R4, R9, RZ ;  /* 0x0000000904137210 */ /* 0x008fe40007f7e0ff */
[----:B------:R-:W-:Y:S02]  /*21b0*/  SEL R18, R83, R18, !P1 ;  /* 0x0000001253127207 */ /* 0x000fe40004800000 */
[----:B------:R-:W-:Y:S02]  /*21c0*/  SEL R16, R9, R16, !P2 ;  /* 0x0000001009107207 */ /* 0x000fe40005000000 */
[----:B------:R-:W-:Y:S01]  /*21d0*/  ISETP.NE.AND P1, PT, R60, 0x7, PT ;  /* 0x000000073c00780c */ /* 0x000fe20003f25270 */
[----:B------:R-:W1:Y:S01]  /*21e0*/  LDS.128 R8, [UR4+0x50] ;  /* 0x00005004ff087984 */ /* 0x000e620008000c00 */
[----:B------:R-:W-:-:S02]  /*21f0*/  IMAD.X R5, R5, 0x1, R17, P3 ;  /* 0x0000000105057824 */ /* 0x000fc400018e0611 */
[----:B------:R-:W-:Y:S02]  /*2200*/  SEL R16, R19, R16, !P1 ;  /* 0x0000001013107207 */ /* 0x000fe40004800000 */
[----:B------:R-:W-:Y:S02]  /*2210*/  IADD3 R19, P3, PT, R6, R19, RZ ;  /* 0x0000001306137210 */ /* 0x000fe40007f7e0ff */
[----:B------:R-:W-:Y:S02]  /*2220*/  SEL R18, R17, R18, !P2 ;  /* 0x0000001211127207 */ /* 0x000fe40005000000 */
[----:B------:R-:W-:Y:S01]  /*2230*/  ISETP.NE.AND P2, PT, R60, 0x8, PT ;  /* 0x000000083c00780c */ /* 0x000fe20003f45270 */
[----:B------:R-:W-:Y:S01]  /*2240*/  IMAD.X R17, R7, 0x1, R5, P3 ;  /* 0x0000000107117824 */ /* 0x000fe200018e0605 */
[----:B------:R-:W-:Y:S02]  /*2250*/  SEL R18, R5, R18, !P1 ;  /* 0x0000001205127207 */ /* 0x000fe40004800000 */
[----:B------:R-:W-:Y:S01]  /*2260*/  SEL R16, R19, R16, !P2 ;  /* 0x0000001013107207 */ /* 0x000fe20005000000 */
[----:B------:R-:W2:Y:S01]  /*2270*/  LDS.128 R4, [UR4+0x60] ;  /* 0x00006004ff047984 */ /* 0x000ea20008000c00 */
[----:B0-----:R-:W-:-:S02]  /*2280*/  IADD3 R19, P1, PT, R12, R19, RZ ;  /* 0x000000130c137210 */ /* 0x001fc40007f3e0ff */
[----:B------:R-:W-:-:S03]  /*2290*/  SEL R18, R17, R18, !P2 ;  /* 0x0000001211127207 */ /* 0x000fc60005000000 */
[----:B------:R-:W-:Y:S01]  /*22a0*/  IMAD.X R85, R13, 0x1, R17, P1 ;  /* 0x000000010d557824 */ /* 0x000fe200008e0611 */
[----:B------:R-:W-:-:S05]  /*22b0*/  IADD3 R17, P2, PT, R14, R19, RZ ;  /* 0x000000130e117210 */ /* 0x000fca0007f5e0ff */
[----:B------:R-:W-:Y:S02]  /*22c0*/  IMAD.X R83, R15, 0x1, R85, P2 ;  /* 0x000000010f537824 */ /* 0x000fe400010e0655 */
[----:B------:R-:W0:Y:S01]  /*22d0*/  LDS.128 R12, [UR4+0x70] ;  /* 0x00007004ff0c7984 */ /* 0x000e220008000c00 */
[----:B------:R-:W-:-:S04]  /*22e0*/  ISETP.NE.AND P1, PT, R60, 0x9, PT ;  /* 0x000000093c00780c */ /* 0x000fc80003f25270 */
[----:B------:R-:W-:Y:S02]  /*22f0*/  SEL R16, R19, R16, !P1 ;  /* 0x0000001013107207 */ /* 0x000fe40004800000 */
[----:B------:R-:W-:Y:S02]  /*2300*/  SEL R18, R85, R18, !P1 ;  /* 0x0000001255127207 */ /* 0x000fe40004800000 */
[----:B------:R-:W-:Y:S02]  /*2310*/  ISETP.NE.AND P1, PT, R60, 0xa, PT ;  /* 0x0000000a3c00780c */ /* 0x000fe40003f25270 */
[----:B-1----:R-:W-:Y:S02]  /*2320*/  IADD3 R19, P2, PT, R8, R17, RZ ;  /* 0x0000001108137210 */ /* 0x002fe40007f5e0ff */
[----:B------:R-:W-:Y:S02]  /*2330*/  SEL R8, R17, R16, !P1 ;  /* 0x0000001011087207 */ /* 0x000fe40004800000 */
[----:B------:R-:W-:Y:S01]  /*2340*/  SEL R16, R83, R18, !P1 ;  /* 0x0000001253107207 */ /* 0x000fe20004800000 */
[----:B------:R-:W-:Y:S01]  /*2350*/  IMAD.X R9, R9, 0x1, R83, P2 ;  /* 0x0000000109097824 */ /* 0x000fe200010e0653 */
[----:B------:R-:W-:-:S02]  /*2360*/  IADD3 R17, P1, PT, R10, R19, RZ ;  /* 0x000000130a117210 */ /* 0x000fc40007f3e0ff */
[C---:B------:R-:W-:Y:S02]  /*2370*/  ISETP.NE.AND P2, PT, R60.reuse, 0xb, PT ;  /* 0x0000000b3c00780c */ /* 0x040fe40003f45270 */
[----:B------:R-:W-:Y:S01]  /*2380*/  ISETP.NE.AND P3, PT, R60, 0xc, PT ;  /* 0x0000000c3c00780c */ /* 0x000fe20003f65270 */
[----:B------:R-:W-:Y:S01]  /*2390*/  IMAD.X R11, R11, 0x1, R9, P1 ;  /* 0x000000010b0b7824 */ /* 0x000fe200008e0609 */
[----:B------:R-:W-:Y:S02]  /*23a0*/  SEL R8, R19, R8, !P2 ;  /* 0x0000000813087207 */ /* 0x000fe40005000000 */
[----:B------:R-:W-:Y:S02]  /*23b0*/  SEL R10, R9, R16, !P2 ;  /* 0x00000010090a7207 */ /* 0x000fe40005000000 */
[----:B--2---:R-:W-:Y:S02]  /*23c0*/  IADD3 R9, P2, PT, R4, R17, RZ ;  /* 0x0000001104097210 */ /* 0x004fe40007f5e0ff */
[----:B------:R-:W-:-:S02]  /*23d0*/  SEL R4, R17, R8, !P3 ;  /* 0x0000000811047207 */ /* 0x000fc40005800000 */
[----:B------:R-:W-:Y:S01]  /*23e0*/  ISETP.NE.AND P4, PT, R60, 0xd, PT ;  /* 0x0000000d3c00780c */ /* 0x000fe20003f85270 */
[----:B------:R-:W-:Y:S01]  /*23f0*/  IMAD.X R17, R5, 0x1, R11, P2 ;  /* 0x0000000105117824 */ /* 0x000fe200010e060b */
[----:B------:R-:W-:Y:S02]  /*2400*/  IADD3 R5, P5, PT, R6, R9, RZ ;  /* 0x0000000906057210 */ /* 0x000fe40007fbe0ff */
[----:B------:R-:W-:Y:S02]  /*2410*/  SEL R10, R11, R10, !P3 ;  /* 0x0000000a0b0a7207 */ /* 0x000fe40005800000 */
[----:B------:R-:W-:Y:S02]  /*2420*/  ISETP.NE.AND P2, PT, R60, 0xe, PT ;  /* 0x0000000e3c00780c */ /* 0x000fe40003f45270 */
[----:B------:R-:W-:Y:S01]  /*2430*/  SEL R4, R9, R4, !P4 ;  /* 0x0000000409047207 */ /* 0x000fe20006000000 */
[----:B------:R-:W-:Y:S01]  /*2440*/  IMAD.X R11, R7, 0x1, R17, P5 ;  /* 0x00000001070b7824 */ /* 0x000fe200028e0611 */
[----:B------:R-:W-:-:S02]  /*2450*/  ISETP.NE.AND P1, PT, R0, RZ, PT ;  /* 0x000000ff0000720c */ /* 0x000fc40003f25270 */
[----:B------:R-:W-:Y:S02]  /*2460*/  SEL R6, R17, R10, !P4 ;  /* 0x0000000a11067207 */ /* 0x000fe40006000000 */
[----:B------:R-:W-:Y:S02]  /*2470*/  ISETP.NE.AND P3, PT, R60, 0xf, PT ;  /* 0x0000000f3c00780c */ /* 0x000fe40003f65270 */
[----:B------:R-:W-:Y:S02]  /*2480*/  SEL R4, R5, R4, !P2 ;  /* 0x0000000405047207 */ /* 0x000fe40005000000 */
[----:B0-----:R-:W-:Y:S02]  /*2490*/  IADD3 R7, P5, PT, R12, R5, RZ ;  /* 0x000000050c077210 */ /* 0x001fe40007fbe0ff */
[----:B------:R-:W-:Y:S02]  /*24a0*/  SEL R6, R11, R6, !P2 ;  /* 0x000000060b067207 */ /* 0x000fe40005000000 */
[----:B------:R-:W-:Y:S01]  /*24b0*/  ISETP.NE.AND P0, PT, R62, RZ, PT ;  /* 0x000000ff3e00720c */ /* 0x000fe20003f05270 */
[----:B------:R-:W-:Y:S01]  /*24c0*/  IMAD.X R13, R13, 0x1, R11, P5 ;  /* 0x000000010d0d7824 */ /* 0x000fe200028e060b */
[----:B------:R-:W-:-:S02]  /*24d0*/  ISETP.GE.U32.AND P4, PT, R0, 0x20, PT ;  /* 0x000000200000780c */ /* 0x000fc40003f86070 */
[----:B------:R-:W-:Y:S02]  /*24e0*/  IADD3 R2, P2, P6, R2, -R44, -R45 ;  /* 0x8000002c02027210 */ /* 0x000fe40007e5e82d */
[----:B------:R-:W-:Y:S02]  /*24f0*/  SEL R5, R7, R4, !P3 ;  /* 0x0000000407057207 */ /* 0x000fe40005800000 */
[----:B------:R-:W-:Y:S02]  /*2500*/  SEL R2, R2, RZ, P0 ;  /* 0x000000ff02027207 */ /* 0x000fe40000000000 */
[----:B------:R-:W-:Y:S01]  /*2510*/  SEL R5, R5, RZ, P4 ;  /* 0x000000ff05057207 */ /* 0x000fe20002000000 */
[----:B------:R-:W0:Y:S01]  /*2520*/  @!P1 LDC.64 R8, c[0x0][0x3a8] ;  /* 0x0000ea00ff089b82 */ /* 0x000e220000000a00 */
[----:B------:R-:W-:Y:S02]  /*2530*/  IADD3.X R3, PT, PT, R3, ~R42, ~R43, P2, P6 ;  /* 0x8000002a03037210 */ /* 0x000fe400017ecc2b */
[----:B------:R-:W-:-:S02]  /*2540*/  SEL R4, R13, R6, !P3 ;  /* 0x000000060d047207 */ /* 0x000fc40005800000 */
[----:B------:R-:W-:Y:S02]  /*2550*/  IADD3 R10, P3, PT, R2, R5, RZ ;  /* 0x00000005020a7210 */ /* 0x000fe40007f7e0ff */
[----:B------:R-:W-:Y:S02]  /*2560*/  SEL R2, R3, RZ, P0 ;  /* 0x000000ff03027207 */ /* 0x000fe40000000000 */
[----:B------:R-:W-:-:S05]  /*2570*/  SEL R3, R4, RZ, P4 ;  /* 0x000000ff04037207 */ /* 0x000fca0002000000 */
[----:B------:R-:W-:Y:S01]  /*2580*/  IMAD.X R11, R2, 0x1, R3, P3 ;  /* 0x00000001020b7824 */ /* 0x000fe200018e0603 */
[----:B------:R-:W-:Y:S02]  /*2590*/  ISETP.GT.U32.AND P3, PT, R58, -0x1, PT ;  /* 0xffffffff3a00780c */ /* 0x000fe40003f64070 */
[----:B------:R-:W-:Y:S02]  /*25a0*/  IADD3 R6, P2, PT, R14, R7, RZ ;  /* 0x000000070e067210 */ /* 0x000fe40007f5e0ff */
[----:B------:R-:W-:Y:S01]  /*25b0*/  ISETP.GT.U32.AND.EX P3, PT, R56, RZ, PT, P3 ;  /* 0x000000ff3800720c */ /* 0x000fe20003f64130 */
[----:B------:R-:W-:Y:S02]  /*25c0*/  @!P1 IMAD.MOV.U32 R4, RZ, RZ, 0x65 ;  /* 0x00000065ff049424 */ /* 0x000fe400078e00ff */
[----:B------:R-:W-:Y:S02]  /*25d0*/  IMAD.X R7, R15, 0x1, R13, P2 ;  /* 0x000000010f077824 */ /* 0x000fe400010e060d */
[----:B------:R-:W-:Y:S01]  /*25e0*/  @!P1 IMAD.MOV.U32 R5, RZ, RZ, 0x0 ;  /* 0x00000000ff059424 */ /* 0x000fe200078e00ff */
[----:B------:R-:W-:Y:S01]  /*25f0*/  ISETP.GT.U32.AND P0, PT, R59, -0x1, PT ;  /* 0xffffffff3b00780c */ /* 0x000fe20003f04070 */
[----:B------:R-:W-:Y:S01]  /*2600*/  BSSY.RECONVERGENT B0, `(.L_x_449) ;  /* 0x0000013000007945 */ /* 0x000fe20003800200 */
[----:B------:R-:W-:-:S02]  /*2610*/  ISETP.GT.U32.AND P2, PT, R22, -0x1, PT ;  /* 0xffffffff1600780c */ /* 0x000fc40003f44070 */
[----:B0-----:R0:W-:Y:S01]  /*2620*/  @!P1 ST.E.128.STRONG.GPU desc[UR8][R8.64+0x200], R4 ;  /* 0x0002000408009985 */ /* 0x0011e2000c10fd08 */
[----:B------:R-:W-:Y:S01]  /*2630*/  ISETP.GT.U32.AND P1, PT, R26, -0x1, PT ;  /* 0xffffffff1a00780c */ /* 0x000fe20003f24070 */
[----:B------:R-:W-:Y:S01]  /*2640*/  IMAD.IADD R3, R6, 0x1, R7 ;  /* 0x0000000106037824 */ /* 0x000fe200078e0207 */
[----:B------:R-:W-:Y:S01]  /*2650*/  BAR.SYNC.DEFER_BLOCKING 0x0 ;  /* 0x0000000000007b1d */ /* 0x000fe20000010000 */
[----:B------:R-:W-:Y:S01]  /*2660*/  ISETP.GT.U32.AND.EX P0, PT, R61, RZ, PT, P0 ;  /* 0x000000ff3d00720c */ /* 0x000fe20003f04100 */
[----:B------:R-:W-:Y:S01]  /*2670*/  IMAD.MOV.U32 R2, RZ, RZ, R11 ;  /* 0x000000ffff027224 */ /* 0x000fe200078e000b */
[----:B------:R-:W-:Y:S02]  /*2680*/  ISETP.GT.U32.AND.EX P1, PT, R24, RZ, PT, P1 ;  /* 0x000000ff1800720c */ /* 0x000fe40003f24110 */
[----:B------:R-:W-:Y:S02]  /*2690*/  ISETP.GT.U32.AND.EX P2, PT, R20, RZ, PT, P2 ;  /* 0x000000ff1400720c */ /* 0x000fe40003f44120 */
[----:B------:R-:W-:-:S02]  /*26a0*/  IADD3 R14, P4, PT, R10, R81, RZ ;  /* 0x000000510a0e7210 */ /* 0x000fc40007f9e0ff */
[----:B------:R-:W-:Y:S02]  /*26b0*/  IADD3 R16, P5, PT, R10, R79, RZ ;  /* 0x0000004f0a107210 */ /* 0x000fe40007fbe0ff */
[----:B------:R-:W-:Y:S01]  /*26c0*/  IADD3 R12, P6, PT, R58, R10, RZ ;  /* 0x0000000a3a0c7210 */ /* 0x000fe20007fde0ff */
[----:B------:R-:W-:-:S12]  /*26d0*/  @P3 BRA `(.L_x_450) ;  /* 0x0000000000143947 */ /* 0x000fd80003800000 */
[----:B------:R-:W-:-:S04]  /*26e0*/  ISETP.NE.U32.AND P3, PT, R58, RZ, PT ;  /* 0x000000ff3a00720c */ /* 0x000fc80003f65070 */
[----:B------:R-:W-:-:S13]  /*26f0*/  ISETP.NE.AND.EX P3, PT, R56, RZ, PT, P3 ;  /* 0x000000ff3800720c */ /* 0x000fda0003f65330 */
[----:B0-----:R-:W-:Y:S02]  /*2700*/  @!P3 IMAD R4, R0, 0xb, R3 ;  /* 0x0000000b0004b824 */ /* 0x001fe400078e0203 */
[----:B------:R-:W-:-:S03]  /*2710*/  @P3 IMAD.IADD R2, R10, 0x1, R7 ;  /* 0x000000010a023824 */ /* 0x000fc600078e0207 */
[----:B------:R-:W-:-:S07]  /*2720*/  @!P3 IADD3 R2, PT, PT, R4, -R10, -R11 ;  /* 0x8000000a0402b210 */ /* 0x000fce0007ffe80b */
.L_x_450:
[----:B------:R-:W-:Y:S05]  /*2730*/  BSYNC.RECONVERGENT B0 ;  /* 0x0000000000007941 */ /* 0x000fea0003800200 */
.L_x_449:
[----:B------:R-:W-:Y:S01]  /*2740*/  BSSY.RECONVERGENT B0, `(.L_x_451) ;  /* 0x0000009000007945 */ /* 0x000fe20003800200 */
[----:B------:R-:W-:-:S03]  /*2750*/  IMAD.X R56, R56, 0x1, R11, P6 ;  /* 0x0000000138387824 */ /* 0x000fc600030e060b */
[----:B------:R-:W-:Y:S05]  /*2760*/  @P0 BRA `(.L_x_452) ;  /* 0x0000000000180947 */ /* 0x000fea0003800000 */
[----:B------:R-:W-:-:S04]  /*2770*/  ISETP.NE.U32.AND P0, PT, R59, RZ, PT ;  /* 0x000000ff3b00720c */ /* 0x000fc80003f05070 */
[----:B------:R-:W-:-:S13]  /*2780*/  ISETP.NE.AND.EX P0, PT, R61, RZ, PT, P0 ;  /* 0x000000ff3d00720c */ /* 0x000fda0003f05300 */
[----:B0-----:R-:W-:Y:S02]  /*2790*/  @!P0 IMAD R5, R0, 0xb, R3 ;  /* 0x0000000b00058824 */ /* 0x001fe400078e0203 */
[----:B------:R-:W-:-:S05]  /*27a0*/  @P0 IMAD.IADD R56, R12, 0x1, R7 ;  /* 0x000000010c380824 */ /* 0x000fca00078e0207 */
[----:B------:R-:W-:-:S05]  /*27b0*/  @!P0 IADD3 R4, PT, PT, R5, -R12, -R56 ;  /* 0x8000000c05048210 */ /* 0x000fca0007ffe838 */
[----:B------:R-:W-:-:S07]  /*27c0*/  @!P0 VIADD R56, R4, 0x1 ;  /* 0x0000000104388836 */ /* 0x000fce0000000000 */
.L_x_452:
[----:B------:R-:W-:Y:S05]  /*27d0*/  BSYNC.RECONVERGENT B0 ;  /* 0x0000000000007941 */ /* 0x000fea0003800200 */
.L_x_451:
[----:B------:R-:W-:Y:S01]  /*27e0*/  BSSY.RECONVERGENT B0, `(.L_x_453) ;  /* 0x000000b000007945 */ /* 0x000fe20003800200 */
[----:B------:R-:W-:Y:S01]  /*27f0*/  IMAD R13, R0, 0xb, R3 ;  /* 0x0000000b000d7824 */ /* 0x000fe200078e0203 */
[----:B------:R-:W-:Y:S01]  /*2800*/  LEA R2, R2, UR4, 0x2 ;  /* 0x0000000402027c11 */ /* 0x000fe2000f8e10ff */
[C---:B------:R-:W-:Y:S02]  /*2810*/  IMAD.X R77, R11.reuse, 0x1, R77, P4 ;  /* 0x000000010b4d7824 */ /* 0x040fe400020e064d */
[----:B------:R-:W-:Y:S01]  /*2820*/  IMAD.X R75, R11, 0x1, R75, P5 ;  /* 0x000000010b4b7824 */ /* 0x000fe200028e064b */
[----:B------:R-:W-:Y:S06]  /*2830*/  @P1 BRA `(.L_x_454) ;  /* 0x0000000000141947 */ /* 0x000fec0003800000 */
[----:B------:R-:W-:-:S04]  /*2840*/  ISETP.NE.U32.AND P0, PT, R26, RZ, PT ;  /* 0x000000ff1a00720c */ /* 0x000fc80003f05070 */
[----:B------:R-:W-:-:S13]  /*2850*/  ISETP.NE.AND.EX P0, PT, R24, RZ, PT, P0 ;  /* 0x000000ff1800720c */ /* 0x000fda0003f05300 */
[----:B------:R-:W-:-:S05]  /*2860*/  @P0 IMAD.IADD R77, R14, 0x1, R7 ;  /* 0x000000010e4d0824 */ /* 0x000fca00078e0207 */
[----:B0-----:R-:W-:-:S05]  /*2870*/  @!P0 IADD3 R4, PT, PT, R13, -R14, -R77 ;  /* 0x8000000e0d048210 */ /* 0x001fca0007ffe84d */
[----:B------:R-:W-:-:S07]  /*2880*/  @!P0 VIADD R77, R4, 0x2 ;  /* 0x00000002044d8836 */ /* 0x000fce0000000000 */
.L_x_454:
[----:B------:R-:W-:Y:S05]  /*2890*/  BSYNC.RECONVERGENT B0 ;  /* 0x0000000000007941 */ /* 0x000fea0003800200 */
.L_x_453:
[----:B------:R-:W-:Y:S01]  /*28a0*/  BSSY.RECONVERGENT B0, `(.L_x_455) ;  /* 0x0000009000007945 */ /* 0x000fe20003800200 */
[----:B0-----:R-:W-:Y:S02]  /*28b0*/  LEA R4, R77, UR4, 0x2 ;  /* 0x000000044d047c11 */ /* 0x001fe4000f8e10ff */
[----:B------:R-:W-:Y:S01]  /*28c0*/  LEA R56, R56, UR4, 0x2 ;  /* 0x0000000438387c11 */ /* 0x000fe2000f8e10ff */
[----:B------:R-:W-:Y:S06]  /*28d0*/  @P2 BRA `(.L_x_456) ;  /* 0x0000000000142947 */ /* 0x000fec0003800000 */
[----:B------:R-:W-:-:S04]  /*28e0*/  ISETP.NE.U32.AND P0, PT, R22, RZ, PT ;  /* 0x000000ff1600720c */ /* 0x000fc80003f05070 */
[----:B------:R-:W-:-:S13]  /*28f0*/  ISETP.NE.AND.EX P0, PT, R20, RZ, PT, P0 ;  /* 0x000000ff1400720c */ /* 0x000fda0003f05300 */
[----:B------:R-:W-:-:S05]  /*2900*/  @P0 IMAD.IADD R75, R16, 0x1, R7 ;  /* 0x00000001104b0824 */ /* 0x000fca00078e0207 */
[----:B------:R-:W-:-:S05]  /*2910*/  @!P0 IADD3 R5, PT, PT, R13, -R16, -R75 ;  /* 0x800000100d058210 */ /* 0x000fca0007ffe84b */
[----:B------:R-:W-:-:S07]  /*2920*/  @!P0 VIADD R75, R5, 0x3 ;  /* 0x00000003054b8836 */ /* 0x000fce0000000000 */
.L_x_456:
[----:B------:R-:W-:Y:S05]  /*2930*/  BSYNC.RECONVERGENT B0 ;  /* 0x0000000000007941 */ /* 0x000fea0003800200 */
.L_x_455:
[----:B------:R-:W-:Y:S01]  /*2940*/  LEA R6, R75, UR4, 0x2 ;  /* 0x000000044b067c11 */ /* 0x000fe2000f8e10ff */
[----:B------:R0:W-:Y:S01]  /*2950*/  STS [R2], R21 ;  /* 0x0000001502007388 */ /* 0x0001e20000000800 */
[----:B------:R-:W-:Y:S01]  /*2960*/  ISETP.GT.U32.AND P2, PT, R28, -0x1, PT ;  /* 0xffffffff1c00780c */ /* 0x000fe20003f44070 */
[----:B------:R-:W-:Y:S01]  /*2970*/  BSSY.RECONVERGENT B0, `(.L_x_457) ;  /* 0x0000014000007945 */ /* 0x000fe20003800200 */
[----:B------:R-:W-:Y:S01]  /*2980*/  ISETP.GT.U32.AND P1, PT, R48, -0x1, PT ;  /* 0xffffffff3000780c */ /* 0x000fe20003f24070 */
[----:B------:R1:W-:Y:S01]  /*2990*/  STS [R56], R23 ;  /* 0x0000001738007388 */ /* 0x0003e20000000800 */
[----:B------:R-:W-:Y:S02]  /*29a0*/  ISETP.GT.U32.AND.EX P2, PT, R30, RZ, PT, P2 ;  /* 0x000000ff1e00720c */ /* 0x000fe40003f44120 */
[----:B------:R-:W-:Y:S01]  /*29b0*/  ISETP.GT.U32.AND P0, PT, R52, -0x1, PT ;  /* 0xffffffff3400780c */ /* 0x000fe20003f04070 */
[----:B------:R1:W-:Y:S01]  /*29c0*/  STS [R4], R25 ;  /* 0x0000001904007388 */ /* 0x0003e20000000800 */
[----:B------:R-:W-:-:S02]  /*29d0*/  ISETP.NE.AND P4, PT, RZ, UR6, PT ;  /* 0x00000006ff007c0c */ /* 0x000fc4000bf85270 */
[----:B0-----:R-:W-:Y:S01]  /*29e0*/  IADD3 R2, P6, PT, R10, R67, RZ ;  /* 0x000000430a027210 */ /* 0x001fe20007fde0ff */
[----:B------:R1:W-:Y:S01]  /*29f0*/  STS [R6], R27 ;  /* 0x0000001b06007388 */ /* 0x0003e20000000800 */
[----:B------:R-:W-:Y:S02]  /*2a00*/  ISETP.GT.U32.AND.EX P1, PT, R50, RZ, PT, P1 ;  /* 0x000000ff3200720c */ /* 0x000fe40003f24110 */
[----:B------:R-:W-:Y:S01]  /*2a10*/  ISETP.GT.U32.AND.EX P0, PT, R54, RZ, PT, P0 ;  /* 0x000000ff3600720c */ /* 0x000fe20003f04100 */
[----:B------:R-:W-:Y:S01]  /*2a20*/  IMAD.X R71, R11, 0x1, R71, P6 ;  /* 0x000000010b477824 */ /* 0x000fe200030e0647 */
[C---:B------:R-:W-:Y:S02]  /*2a30*/  IADD3 R8, P5, PT, R10.reuse, R69, RZ ;  /* 0x000000450a087210 */ /* 0x040fe40007fbe0ff */
[----:B------:R-:W-:Y:S01]  /*2a40*/  IADD3 R12, P3, PT, R10, R73, RZ ;  /* 0x000000490a0c7210 */ /* 0x000fe20007f7e0ff */
[----:B------:R-:W-:-:S12]  /*2a50*/  @P2 BRA `(.L_x_458) ;  /* 0x0000000000142947 */ /* 0x000fd80003800000 */
[----:B------:R-:W-:-:S04]  /*2a60*/  ISETP.NE.U32.AND P2, PT, R28, RZ, PT ;  /* 0x000000ff1c00720c */ /* 0x000fc80003f45070 */
[----:B------:R-:W-:-:S13]  /*2a70*/  ISETP.NE.AND.EX P2, PT, R30, RZ, PT, P2 ;  /* 0x000000ff1e00720c */ /* 0x000fda0003f45320 */
[----:B------:R-:W-:-:S05]  /*2a80*/  @P2 IMAD.IADD R71, R2, 0x1, R7 ;  /* 0x0000000102472824 */ /* 0x000fca00078e0207 */
[----:B------:R-:W-:-:S05]  /*2a90*/  @!P2 IADD3 R2, PT, PT, R13, -R2, -R71 ;  /* 0x800000020d02a210 */ /* 0x000fca0007ffe847 */
[----:B------:R-:W-:-:S07]  /*2aa0*/  @!P2 VIADD R71, R2, 0x4 ;  /* 0x000000040247a836 */ /* 0x000fce0000000000 */
.L_x_458:
[----:B------:R-:W-:Y:S05]  /*2ab0*/  BSYNC.RECONVERGENT B0 ;  /* 0x0000000000007941 */ /* 0x000fea0003800200 */
.L_x_457:
[----:B------:R-:W-:Y:S01]  /*2ac0*/  BSSY.RECONVERGENT B0, `(.L_x_459) ;  /* 0x0000008000007945 */ /* 0x000fe20003800200 */
[----:B------:R-:W-:-:S03]  /*2ad0*/  IMAD.X R65, R11, 0x1, R65, P5 ;  /* 0x000000010b417824 */ /* 0x000fc600028e0641 */
[----:B------:R-:W-:Y:S05]  /*2ae0*/  @P1 BRA `(.L_x_460) ;  /* 0x0000000000141947 */ /* 0x000fea0003800000 */
[----:B------:R-:W-:-:S04]  /*2af0*/  ISETP.NE.U32.AND P1, PT, R48, RZ, PT ;  /* 0x000000ff3000720c */ /* 0x000fc80003f25070 */
[----:B------:R-:W-:-:S13]  /*2b00*/  ISETP.NE.AND.EX P1, PT, R50, RZ, PT, P1 ;  /* 0x000000ff3200720c */ /* 0x000fda0003f25310 */
[----:B------:R-:W-:-:S05]  /*2b10*/  @P1 IMAD.IADD R65, R8, 0x1, R7 ;  /* 0x0000000108411824 */ /* 0x000fca00078e0207 */
[----:B------:R-:W-:-:S05]  /*2b20*/  @!P1 IADD3 R2, PT, PT, R13, -R8, -R65 ;  /* 0x800000080d029210 */ /* 0x000fca0007ffe841 */
[----:B------:R-:W-:-:S07]  /*2b30*/  @!P1 VIADD R65, R2, 0x5 ;  /* 0x0000000502419836 */ /* 0x000fce0000000000 */
.L_x_460:
[----:B------:R-:W-:Y:S05]  /*2b40*/  BSYNC.RECONVERGENT B0 ;  /* 0x0000000000007941 */ /* 0x000fea0003800200 */
.L_x_459:
[----:B------:R-:W-:Y:S01]  /*2b50*/  BSSY.RECONVERGENT B0, `(.L_x_461) ;  /* 0x000000a000007945 */ /* 0x000fe20003800200 */
[----:B------:R-:W-:Y:S01]  /*2b60*/  IMAD.X R63, R11, 0x1, R63, P3 ;  /* 0x000000010b3f7824 */ /* 0x000fe200018e063f */
[----:B-1----:R-:W-:Y:S02]  /*2b70*/  LEA R4, R65, UR4, 0x2 ;  /* 0x0000000441047c11 */ /* 0x002fe4000f8e10ff */
[----:B------:R-:W-:Y:S01]  /*2b80*/  LEA R2, R71, UR4, 0x2 ;  /* 0x0000000447027c11 */ /* 0x000fe2000f8e10ff */
[----:B------:R-:W-:Y:S06]  /*2b90*/  @P0 BRA `(.L_x_462) ;  /* 0x0000000000140947 */ /* 0x000fec0003800000 */
[----:B------:R-:W-:-:S04]  /*2ba0*/  ISETP.NE.U32.AND P0, PT, R52, RZ, PT ;  /* 0x000000ff3400720c */ /* 0x000fc80003f05070 */
[----:B------:R-:W-:-:S13]  /*2bb0*/  ISETP.NE.AND.EX P0, PT, R54, RZ, PT, P0 ;  /* 0x000000ff3600720c */ /* 0x000fda0003f05300 */
[----:B------:R-:W-:-:S05]  /*2bc0*/  @P0 IMAD.IADD R63, R12, 0x1, R7 ;  /* 0x000000010c3f0824 */ /* 0x000fca00078e0207 */
[----:B------:R-:W-:-:S05]  /*2bd0*/  @!P0 IADD3 R5, PT, PT, R13, -R12, -R63 ;  /* 0x8000000c0d058210 */ /* 0x000fca0007ffe83f */
[----:B------:R-:W-:-:S07]  /*2be0*/  @!P0 VIADD R63, R5, 0x6 ;  /* 0x00000006053f8836 */ /* 0x000fce0000000000 */
.L_x_462:
[----:B------:R-:W-:Y:S05]  /*2bf0*/  BSYNC.RECONVERGENT B0 ;  /* 0x0000000000007941 */ /* 0x000fea0003800200 */
.L_x_461:
[----:B------:R-:W-:Y:S01]  /*2c00*/  LEA R6, R63, UR4, 0x2 ;  /* 0x000000043f067c11 */ /* 0x000fe2000f8e10ff */
[----:B------:R-:W-:Y:S01]  /*2c10*/  STS [R2], R29 ;  /* 0x0000001d02007388 */ /* 0x000fe20000000800 */
[----:B------:R-:W0:Y:S01]  /*2c20*/  @!P4 LDC.64 R8, c[0x0][0x408] ;  /* 0x00010200ff08cb82 */ /* 0x000e220000000a00 */
[----:B------:R-:W-:Y:S01]  /*2c30*/  ISETP.GT.U32.AND P2, PT, R57, -0x1, PT ;  /* 0xffffffff3900780c */ /* 0x000fe20003f44070 */
[----:B------:R-:W-:Y:S01]  /*2c40*/  BSSY.RECONVERGENT B0, `(.L_x_463) ;  /* 0x000001a000007945 */ /* 0x000fe20003800200 */
[----:B------:R1:W-:Y:S01]  /*2c50*/  STS [R4], R31 ;  /* 0x0000001f04007388 */ /* 0x0003e20000000800 */
[C---:B------:R-:W-:Y:S02]  /*2c60*/  IADD3 R40, P5, PT, R10.reuse, R40, RZ ;  /* 0x000000280a287210 */ /* 0x040fe40007fbe0ff */
[----:B------:R-:W-:Y:S01]  /*2c70*/  ISETP.GT.U32.AND.EX P2, PT, R55, RZ, PT, P2 ;  /* 0x000000ff3700720c */ /* 0x000fe20003f44120 */
[----:B------:R2:W-:Y:S01]  /*2c80*/  STS [R6], R33 ;  /* 0x0000002106007388 */ /* 0x0005e20000000800 */
[----:B------:R-:W3:Y:S01]  /*2c90*/  @!P4 LDC.64 R14, c[0x0][0x408] ;  /* 0x00010200ff0ecb82 */ /* 0x000ee20000000a00 */
[----:B------:R-:W-:Y:S01]  /*2ca0*/  IADD3 R36, P6, PT, R10, R36, RZ ;  /* 0x000000240a247210 */ /* 0x000fe20007fde0ff */
[----:B------:R-:W-:Y:S01]  /*2cb0*/  IMAD.X R34, R11, 0x1, R34, P5 ;  /* 0x000000010b227824 */ /* 0x000fe200028e0622 */
[----:B------:R-:W-:-:S02]  /*2cc0*/  ISETP.GT.U32.AND P1, PT, R53, -0x1, PT ;  /* 0xffffffff3500780c */ /* 0x000fc40003f24070 */
[C---:B-1----:R-:W-:Y:S01]  /*2cd0*/  IADD3 R4, P5, PT, R10.reuse, R45, RZ ;  /* 0x0000002d0a047210 */ /* 0x042fe20007fbe0ff */
[----:B------:R-:W-:Y:S01]  /*2ce0*/  IMAD.X R32, R11, 0x1, R32, P6 ;  /* 0x000000010b207824 */ /* 0x000fe200030e0620 */
[----:B------:R-:W-:Y:S01]  /*2cf0*/  IADD3 R2, P6, PT, R10, R46, RZ ;  /* 0x0000002e0a027210 */ /* 0x000fe20007fde0ff */
[----:B------:R-:W1:Y:S01]  /*2d00*/  @!P4 LDC.64 R16, c[0x0][0x408] ;  /* 0x00010200ff10cb82 */ /* 0x000e620000000a00 */
[----:B------:R-:W-:Y:S01]  /*2d10*/  ISETP.GT.U32.AND P0, PT, R49, -0x1, PT ;  /* 0xffffffff3100780c */ /* 0x000fe20003f04070 */
[C---:B------:R-:W-:Y:S01]  /*2d20*/  IMAD.X R43, R11.reuse, 0x1, R43, P5 ;  /* 0x000000010b2b7824 */ /* 0x040fe200028e062b */
[----:B------:R-:W-:Y:S01]  /*2d30*/  ISETP.GT.U32.AND P3, PT, R44, -0x1, PT ;  /* 0xffffffff2c00780c */ /* 0x000fe20003f64070 */
[----:B------:R-:W-:Y:S01]  /*2d40*/  IMAD.X R38, R11, 0x1, R38, P6 ;  /* 0x000000010b267824 */ /* 0x000fe200030e0626 */
[----:B------:R-:W-:Y:S02]  /*2d50*/  ISETP.GT.U32.AND.EX P1, PT, R51, RZ, PT, P1 ;  /* 0x000000ff3300720c */ /* 0x000fe40003f24110 */
[----:B------:R-:W-:-:S02]  /*2d60*/  ISETP.GT.U32.AND.EX P0, PT, R47, RZ, PT, P0 ;  /* 0x000000ff2f00720c */ /* 0x000fc40003f04100 */
[----:B------:R-:W-:Y:S01]  /*2d70*/  ISETP.GT.U32.AND.EX P3, PT, R42, RZ, PT, P3 ;  /* 0x000000ff2a00720c */ /* 0x000fe20003f64130 */
[----:B--2---:R-:W-:-:S12]  /*2d80*/  @P2 BRA `(.L_x_464) ;  /* 0x0000000000142947 */ /* 0x004fd80003800000 */
[----:B------:R-:W-:-:S04]  /*2d90*/  ISETP.NE.U32.AND P2, PT, R57, RZ, PT ;  /* 0x000000ff3900720c */ /* 0x000fc80003f45070 */
[----:B------:R-:W-:-:S13]  /*2da0*/  ISETP.NE.AND.EX P2, PT, R55, RZ, PT, P2 ;  /* 0x000000ff3700720c */ /* 0x000fda0003f45320 */
[----:B------:R-:W-:-:S05]  /*2db0*/  @P2 IMAD.IADD R38, R2, 0x1, R7 ;  /* 0x0000000102262824 */ /* 0x000fca00078e0207 */
[----:B------:R-:W-:-:S05]  /*2dc0*/  @!P2 IADD3 R2, PT, PT, R13, -R2, -R38 ;  /* 0x800000020d02a210 */ /* 0x000fca0007ffe826 */
[----:B------:R-:W-:-:S07]  /*2dd0*/  @!P2 VIADD R38, R2, 0x7 ;  /* 0x000000070226a836 */ /* 0x000fce0000000000 */
.L_x_464:
[----:B------:R-:W-:Y:S05]  /*2de0*/  BSYNC.RECONVERGENT B0 ;  /* 0x0000000000007941 */ /* 0x000fea0003800200 */
.L_x_463:
[----:B------:R-:W-:Y:S04]  /*2df0*/  BSSY.RECONVERGENT B0, `(.L_x_465) ;  /* 0x0000007000007945 */ /* 0x000fe80003800200 */
[----:B------:R-:W-:Y:S05]  /*2e00*/  @P1 BRA `(.L_x_466) ;  /* 0x0000000000141947 */ /* 0x000fea0003800000 */
[----:B------:R-:W-:-:S04]  /*2e10*/  ISETP.NE.U32.AND P1, PT, R53, RZ, PT ;  /* 0x000000ff3500720c */ /* 0x000fc80003f25070 */
[----:B------:R-:W-:-:S13]  /*2e20*/  ISETP.NE.AND.EX P1, PT, R51, RZ, PT, P1 ;  /* 0x000000ff3300720c */ /* 0x000fda0003f25310 */
[----:B------:R-:W-:-:S05]  /*2e30*/  @P1 IMAD.IADD R34, R40, 0x1, R7 ;  /* 0x0000000128221824 */ /* 0x000fca00078e0207 */
[----:B------:R-:W-:-:S05]  /*2e40*/  @!P1 IADD3 R2, PT, PT, R13, -R40, -R34 ;  /* 0x800000280d029210 */ /* 0x000fca0007ffe822 */
[----:B------:R-:W-:-:S07]  /*2e50*/  @!P1 VIADD R34, R2, 0x8 ;  /* 0x0000000802229836 */ /* 0x000fce0000000000 */
.L_x_466:
[----:B------:R-:W-:Y:S05]  /*2e60*/  BSYNC.RECONVERGENT B0 ;  /* 0x0000000000007941 */ /* 0x000fea0003800200 */
.L_x_465:
[----:B------:R-:W-:Y:S01]  /*2e70*/  BSSY.RECONVERGENT B0, `(.L_x_467) ;  /* 0x0000008000007945 */ /* 0x000fe20003800200 */
[----:B------:R-:W-:-:S03]  /*2e80*/  LEA R38, R38, UR4, 0x2 ;  /* 0x0000000426267c11 */ /* 0x000fc6000f8e10ff */
[----:B------:R-:W-:Y:S05]  /*2e90*/  @P0 BRA `(.L_x_468) ;  /* 0x0000000000140947 */ /* 0x000fea0003800000 */
[----:B------:R-:W-:-:S04]  /*2ea0*/  ISETP.NE.U32.AND P0, PT, R49, RZ, PT ;  /* 0x000000ff3100720c */ /* 0x000fc80003f05070 */
[----:B------:R-:W-:-:S13]  /*2eb0*/  ISETP.NE.AND.EX P0, PT, R47, RZ, PT, P0 ;  /* 0x000000ff2f00720c */ /* 0x000fda0003f05300 */
[----:B------:R-:W-:-:S05]  /*2ec0*/  @P0 IMAD.IADD R32, R36, 0x1, R7 ;  /* 0x0000000124200824 */ /* 0x000fca00078e0207 */
[----:B------:R-:W-:-:S05]  /*2ed0*/  @!P0 IADD3 R2, PT, PT, R13, -R36, -R32 ;  /* 0x800000240d028210 */ /* 0x000fca0007ffe820 */
[----:B------:R-:W-:-:S07]  /*2ee0*/  @!P0 VIADD R32, R2, 0x9 ;  /* 0x0000000902208836 */ /* 0x000fce0000000000 */
.L_x_468:
[----:B------:R-:W-:Y:S05]  /*2ef0*/  BSYNC.RECONVERGENT B0 ;  /* 0x0000000000007941 */ /* 0x000fea0003800200 */
.L_x_467:
        /* <DEDUP_REMOVED lines=8> */
.L_x_470:
[----:B------:R-:W-:Y:S05]  /*2f80*/  BSYNC.RECONVERGENT B0 ;  /* 0x0000000000007941 */ /* 0x000fea0003800200 */
.L_x_469:
[----:B------:R-:W-:Y:S01]  /*2f90*/  LEA R32, R32, UR4, 0x2 ;  /* 0x0000000420207c11 */ /* 0x000fe2000f8e10ff */
[----:B------:R-:W-:Y:S01]  /*2fa0*/  STS [R38], R35 ;  /* 0x0000002326007388 */ /* 0x000fe20000000800 */
[----:B------:R-:W-:Y:S02]  /*2fb0*/  LEA R2, R43, UR4, 0x2 ;  /* 0x000000042b027c11 */ /* 0x000fe4000f8e10ff */
[----:B------:R-:W-:Y:S02]  /*2fc0*/  CS2R R4, SRZ ;  /* 0x0000000000047805 */ /* 0x000fe4000001ff00 */
[----:B------:R-:W-:Y:S01]  /*2fd0*/  CS2R R12, SRZ ;  /* 0x00000000000c7805 */ /* 0x000fe2000001ff00 */
[----:B------:R-:W-:Y:S01]  /*2fe0*/  STS [R34], R37 ;  /* 0x0000002522007388 */ /* 0x000fe20000000800 */
[----:B------:R-:W-:Y:S02]  /*2ff0*/  CS2R R10, SRZ ;  /* 0x00000000000a7805 */ /* 0x000fe4000001ff00 */
[C---:B------:R-:W-:Y:S01]  /*3000*/  LEA R6, R0.reuse, UR4, 0x2 ;  /* 0x0000000400067c11 */ /* 0x040fe2000f8e10ff */
[----:B------:R-:W2:Y:S01]  /*3010*/  LDCU.64 UR4, c[0x0][0x388] ;  /* 0x00007100ff0477ac */ /* 0x000ea20008000a00 */
[----:B------:R-:W-:Y:S01]  /*3020*/  STS [R32], R39 ;  /* 0x0000002720007388 */ /* 0x000fe20000000800 */
[----:B------:R-:W4:Y:S03]  /*3030*/  LDCU.128 UR12, c[0x0][0x390] ;  /* 0x00007200ff0c77ac */ /* 0x000f260008000c00 */
[----:B------:R5:W-:Y:S01]  /*3040*/  STS [R2], R41 ;  /* 0x0000002902007388 */ /* 0x000be20000000800 */
[----:B------:R-:W-:Y:S06]  /*3050*/  BAR.SYNC.DEFER_BLOCKING 0x0 ;  /* 0x0000000000007b1d */ /* 0x000fec0000010000 */
[----:B0-----:R0:W5:Y:S04]  /*3060*/  @!P4 LDG.E.64 R4, desc[UR8][R8.64] ;  /* 0x000000080804c981 */ /* 0x001168000c1e1b00 */
[----:B-1----:R-:W4:Y:S04]  /*3070*/  @!P4 LDG.E.64 R12, desc[UR8][R16.64+0x10] ;  /* 0x00001008100cc981 */ /* 0x002f28000c1e1b00 */
[----:B---3--:R-:W3:Y:S01]  /*3080*/  @!P4 LDG.E.64 R10, desc[UR8][R14.64+0x8] ;  /* 0x000008080e0ac981 */ /* 0x008ee2000c1e1b00 */
[C---:B------:R-:W-:Y:S01]  /*3090*/  IMAD.IADD R21, R0.reuse, 0x1, -R3 ;  /* 0x0000000100157824 */ /* 0x040fe200078e0a03 */
[----:B------:R-:W-:Y:S01]  /*30a0*/  BSSY.RECONVERGENT B0, `(.L_x_471) ;  /* 0x0000019000007945 */ /* 0x000fe20003800200 */
[C---:B0-----:R-:W-:Y:S01]  /*30b0*/  IMAD.IADD R9, R0.reuse, 0x1, -R7 ;  /* 0x0000000100097824 */ /* 0x041fe200078e0a07 */
[----:B------:R-:W0:Y:S04]  /*30c0*/  LDS R19, [R6] ;  /* 0x0000000006137984 */ /* 0x000e280000000800 */
[----:B------:R1:W0:Y:S01]  /*30d0*/  LDS R23, [R6+0x800] ;  /* 0x0008000006177984 */ /* 0x0002220000000800 */
[----:B-----5:R-:W-:-:S04]  /*30e0*/  IADD3 R2, P0, PT, R0, R4, RZ ;  /* 0x0000000400027210 */ /* 0x020fc80007f1e0ff */
[----:B--2---:R-:W-:Y:S01]  /*30f0*/  LEA R4, P1, R2, UR4, 0x2 ;  /* 0x0000000402047c11 */ /* 0x004fe2000f8210ff */
[----:B------:R-:W-:Y:S01]  /*3100*/  IMAD.X R5, RZ, RZ, R5, P0 ;  /* 0x000000ffff057224 */ /* 0x000fe200000e0605 */
[----:B------:R-:W-:Y:S02]  /*3110*/  ISETP.GE.AND P0, PT, R0, R7, PT ;  /* 0x000000070000720c */ /* 0x000fe40003f06270 */
[----:B----4-:R-:W-:Y:S02]  /*3120*/  IADD3 R12, P3, PT, R21, R12, RZ ;  /* 0x0000000c150c7210 */ /* 0x010fe40007f7e0ff */
[----:B------:R-:W-:Y:S01]  /*3130*/  LEA.HI.X R5, R2, UR5, R5, 0x2, P1 ;  /* 0x0000000502057c11 */ /* 0x000fe200088f1405 */
[----:B------:R-:W-:Y:S01]  /*3140*/  VIADD R2, R0, 0x200 ;  /* 0x0000020000027836 */ /* 0x000fe20000000000 */
[----:B---3--:R-:W-:Y:S02]  /*3150*/  IADD3 R14, P2, PT, R9, R10, RZ ;  /* 0x0000000a090e7210 */ /* 0x008fe40007f5e0ff */
[----:B------:R-:W-:-:S02]  /*3160*/  LEA.HI.X.SX32 R13, R21, R13, 0x1, P3 ;  /* 0x0000000d150d7211 */ /* 0x000fc400018f0eff */
[----:B------:R-:W-:Y:S02]  /*3170*/  LEA.HI.X.SX32 R9, R9, R11, 0x1, P2 ;  /* 0x0000000b09097211 */ /* 0x000fe400010f0eff */
[----:B------:R-:W-:Y:S01]  /*3180*/  LEA R8, P2, R14, UR12, 0x2 ;  /* 0x0000000c0e087c11 */ /* 0x000fe2000f8410ff */
[----:B0-----:R1:W-:Y:S01]  /*3190*/  @!P0 STG.E desc[UR8][R4.64], R19 ;  /* 0x0000001304008986 */ /* 0x0013e2000c101908 */
[C---:B------:R-:W-:Y:S02]  /*31a0*/  SHF.L.U64.HI R11, R12.reuse, 0x2, R13 ;  /* 0x000000020c0b7819 */ /* 0x040fe4000001020d */
[----:B------:R-:W-:Y:S02]  /*31b0*/  LEA R10, P3, -R12, UR14, 0x2 ;  /* 0x0000000e0c0a7c11 */ /* 0x000fe4000f8611ff */
[----:B------:R-:W-:Y:S02]  /*31c0*/  LEA.HI.X R9, R14, UR13, R9, 0x2, P2 ;  /* 0x0000000d0e097c11 */ /* 0x000fe400090f1409 */
[----:B------:R-:W-:-:S02]  /*31d0*/  IADD3.X R11, PT, PT, ~R11, UR15, RZ, P3, !PT ;  /* 0x0000000f0b0b7c10 */ /* 0x000fc40009ffe5ff */
[----:B------:R-:W-:Y:S01]  /*31e0*/  ISETP.GE.AND P1, PT, R2, R7, PT ;  /* 0x000000070200720c */ /* 0x000fe20003f26270 */
[----:B------:R-:W-:-:S12]  /*31f0*/  @!P0 BRA `(.L_x_472) ;  /* 0x00000000000c8947 */ /* 0x000fd80003800000 */
[----:B------:R-:W-:-:S13]  /*3200*/  ISETP.GE.AND P0, PT, R0, R3, PT ;  /* 0x000000030000720c */ /* 0x000fda0003f06270 */
[----:B------:R0:W-:Y:S04]  /*3210*/  @!P0 STG.E desc[UR8][R8.64], R19 ;  /* 0x0000001308008986 */ /* 0x0001e8000c101908 */
[----:B------:R0:W-:Y:S02]  /*3220*/  @P0 STG.E desc[UR8][R10.64+-0x4], R19 ;  /* 0xfffffc130a000986 */ /* 0x0001e4000c101908 */
.L_x_472:
[----:B------:R-:W-:Y:S05]  /*3230*/  BSYNC.RECONVERGENT B0 ;  /* 0x0000000000007941 */ /* 0x000fea0003800200 */
.L_x_471:
[----:B------:R-:W-:Y:S04]  /*3240*/  BSSY.RECONVERGENT B0, `(.L_x_473) ;  /* 0x0000007000007945 */ /* 0x000fe80003800200 */
[----:B------:R-:W-:Y:S05]  /*3250*/  @!P1 BRA `(.L_x_474) ;  /* 0x0000000000109947 */ /* 0x000fea0003800000 */
[----:B------:R-:W-:-:S13]  /*3260*/  ISETP.GE.AND P0, PT, R2, R3, PT ;  /* 0x000000030200720c */ /* 0x000fda0003f06270 */
[----:B------:R3:W-:Y:S04]  /*3270*/  @P0 STG.E desc[UR8][R10.64+-0x804], R23 ;  /* 0xfff7fc170a000986 */ /* 0x0007e8000c101908 */
[----:B------:R3:W-:Y:S01]  /*3280*/  @!P0 STG.E desc[UR8][R8.64+0x800], R23 ;  /* 0x0008001708008986 */ /* 0x0007e2000c101908 */
[----:B------:R-:W-:Y:S05]  /*3290*/  BRA `(.L_x_475) ;  /* 0x0000000000047947 */ /* 0x000fea0003800000 */
.L_x_474:
[----:B------:R2:W-:Y:S02]  /*32a0*/  STG.E desc[UR8][R4.64+0x800], R23 ;  /* 0x0008001704007986 */ /* 0x0005e4000c101908 */
.L_x_475:
[----:B------:R-:W-:Y:S05]  /*32b0*/  BSYNC.RECONVERGENT B0 ;  /* 0x0000000000007941 */ /* 0x000fea0003800200 */
.L_x_473:
[----:B------:R4:W0:Y:S01]  /*32c0*/  LDS R13, [R6+0x1000] ;  /* 0x00100000060d7984 */ /* 0x0008220000000800 */
[----:B------:R-:W-:Y:S01]  /*32d0*/  LOP3.LUT R2, R0, 0x400, RZ, 0xfc, !PT ;  /* 0x0000040000027812 */ /* 0x000fe200078efcff */
[----:B------:R-:W-:Y:S03]  /*32e0*/  BSSY.RECONVERGENT B0, `(.L_x_476) ;  /* 0x0000008000007945 */ /* 0x000fe60003800200 */
[----:B------:R-:W-:-:S13]  /*32f0*/  ISETP.GE.AND P0, PT, R2, R7, PT ;  /* 0x000000070200720c */ /* 0x000fda0003f06270 */
[----:B----4-:R-:W-:Y:S05]  /*3300*/  @!P0 BRA `(.L_x_477) ;  /* 0x0000000000108947 */ /* 0x010fea0003800000 */
[----:B------:R-:W-:-:S13]  /*3310*/  ISETP.GE.AND P0, PT, R2, R3, PT ;  /* 0x000000030200720c */ /* 0x000fda0003f06270 */
[----:B0-----:R0:W-:Y:S04]  /*3320*/  @P0 STG.E desc[UR8][R10.64+-0x1004], R13 ;  /* 0xffeffc0d0a000986 */ /* 0x0011e8000c101908 */
[----:B------:R0:W-:Y:S01]  /*3330*/  @!P0 STG.E desc[UR8][R8.64+0x1000], R13 ;  /* 0x0010000d08008986 */ /* 0x0001e2000c101908 */
[----:B------:R-:W-:Y:S05]  /*3340*/  BRA `(.L_x_478) ;  /* 0x0000000000047947 */ /* 0x000fea0003800000 */
.L_x_477:
[----:B0-----:R4:W-:Y:S02]  /*3350*/  STG.E desc[UR8][R4.64+0x1000], R13 ;  /* 0x0010000d04007986 */ /* 0x0019e4000c101908 */
.L_x_478:
[----:B------:R-:W-:Y:S05]  /*3360*/  BSYNC.RECONVERGENT B0 ;  /* 0x0000000000007941 */ /* 0x000fea0003800200 */
.L_x_476:
[----:B0---4-:R0:W4:Y:S01]  /*3370*/  LDS R13, [R6+0x1800] ;  /* 0x00180000060d7984 */ /* 0x0111220000000800 */
[----:B------:R-:W-:Y:S01]  /*3380*/  VIADD R2, R0, 0x600 ;  /* 0x0000060000027836 */ /* 0x000fe20000000000 */
[----:B------:R-:W-:Y:S04]  /*3390*/  BSSY.RECONVERGENT B0, `(.L_x_479) ;  /* 0x0000008000007945 */ /* 0x000fe80003800200 */
[----:B------:R-:W-:-:S13]  /*33a0*/  ISETP.GE.AND P0, PT, R2, R7, PT ;  /* 0x000000070200720c */ /* 0x000fda0003f06270 */
[----:B0-----:R-:W-:Y:S05]  /*33b0*/  @!P0 BRA `(.L_x_480) ;  /* 0x0000000000108947 */ /* 0x001fea0003800000 */
[----:B------:R-:W-:-:S13]  /*33c0*/  ISETP.GE.AND P0, PT, R2, R3, PT ;  /* 0x000000030200720c */ /* 0x000fda0003f06270 */
[----:B----4-:R4:W-:Y:S04]  /*33d0*/  @P0 STG.E desc[UR8][R10.64+-0x1804], R13 ;  /* 0xffe7fc0d0a000986 */ /* 0x0109e8000c101908 */
[----:B------:R4:W-:Y:S01]  /*33e0*/  @!P0 STG.E desc[UR8][R8.64+0x1800], R13 ;  /* 0x0018000d08008986 */ /* 0x0009e2000c101908 */
[----:B------:R-:W-:Y:S05]  /*33f0*/  BRA `(.L_x_481) ;  /* 0x0000000000047947 */ /* 0x000fea0003800000 */
.L_x_480:
[----:B----4-:R0:W-:Y:S02]  /*3400*/  STG.E desc[UR8][R4.64+0x1800], R13 ;  /* 0x0018000d04007986 */ /* 0x0101e4000c101908 */
.L_x_481:
[----:B------:R-:W-:Y:S05]  /*3410*/  BSYNC.RECONVERGENT B0 ;  /* 0x0000000000007941 */ /* 0x000fea0003800200 */
.L_x_479:
[----:B0---4-:R0:W4:Y:S01]  /*3420*/  LDS R13, [R6+0x2000] ;  /* 0x00200000060d7984 */ /* 0x0111220000000800 */
[----:B------:R-:W-:Y:S01]  /*3430*/  LOP3.LUT R2, R0, 0x800, RZ, 0xfc, !PT ;  /* 0x0000080000027812 */ /* 0x000fe200078efcff */
[----:B------:R-:W-:Y:S03]  /*3440*/  BSSY.RECONVERGENT B0, `(.L_x_482) ;  /* 0x0000008000007945 */ /* 0x000fe60003800200 */
[----:B------:R-:W-:-:S13]  /*3450*/  ISETP.GE.AND P0, PT, R2, R7, PT ;  /* 0x000000070200720c */ /* 0x000fda0003f06270 */
[----:B0-----:R-:W-:Y:S05]  /*3460*/  @!P0 BRA `(.L_x_483) ;  /* 0x0000000000108947 */ /* 0x001fea0003800000 */
[----:B------:R-:W-:-:S13]  /*3470*/  ISETP.GE.AND P0, PT, R2, R3, PT ;  /* 0x000000030200720c */ /* 0x000fda0003f06270 */
[----:B----4-:R0:W-:Y:S04]  /*3480*/  @P0 STG.E desc[UR8][R10.64+-0x2004], R13 ;  /* 0xffdffc0d0a000986 */ /* 0x0101e8000c101908 */
[----:B------:R0:W-:Y:S01]  /*3490*/  @!P0 STG.E desc[UR8][R8.64+0x2000], R13 ;  /* 0x0020000d08008986 */ /* 0x0001e2000c101908 */
[----:B------:R-:W-:Y:S05]  /*34a0*/  BRA `(.L_x_484) ;  /* 0x0000000000047947 */ /* 0x000fea0003800000 */
.L_x_483:
[----:B----4-:R4:W-:Y:S02]  /*34b0*/  STG.E desc[UR8][R4.64+0x2000], R13 ;  /* 0x0020000d04007986 */ /* 0x0109e4000c101908 */
.L_x_484:
[----:B------:R-:W-:Y:S05]  /*34c0*/  BSYNC.RECONVERGENT B0 ;  /* 0x0000000000007941 */ /* 0x000fea0003800200 */
.L_x_482:
        /* <DEDUP_REMOVED lines=9> */
.L_x_486:
[----:B----4-:R0:W-:Y:S02]  /*3560*/  STG.E desc[UR8][R4.64+0x2800], R13 ;  /* 0x0028000d04007986 */ /* 0x0101e4000c101908 */
.L_x_487:
[----:B------:R-:W-:Y:S05]  /*3570*/  BSYNC.RECONVERGENT B0 ;  /* 0x0000000000007941 */ /* 0x000fea0003800200 */
.L_x_485:
        /* <DEDUP_REMOVED lines=9> */
.L_x_489:
[----:B----4-:R4:W-:Y:S02]  /*3610*/  STG.E desc[UR8][R4.64+0x3000], R13 ;  /* 0x0030000d04007986 */ /* 0x0109e4000c101908 */
.L_x_490:
[----:B------:R-:W-:Y:S05]  /*3620*/  BSYNC.RECONVERGENT B0 ;  /* 0x0000000000007941 */ /* 0x000fea0003800200 */
.L_x_488:
        /* <DEDUP_REMOVED lines=9> */
.L_x_492:
[----:B----4-:R0:W-:Y:S02]  /*36c0*/  STG.E desc[UR8][R4.64+0x3800], R13 ;  /* 0x0038000d04007986 */ /* 0x0101e4000c101908 */
.L_x_493:
[----:B------:R-:W-:Y:S05]  /*36d0*/  BSYNC.RECONVERGENT B0 ;  /* 0x0000000000007941 */ /* 0x000fea0003800200 */
.L_x_491:
        /* <DEDUP_REMOVED lines=9> */
.L_x_495:
[----:B----4-:R4:W-:Y:S02]  /*3770*/  STG.E desc[UR8][R4.64+0x4000], R13 ;  /* 0x0040000d04007986 */ /* 0x0109e4000c101908 */
.L_x_496:
[----:B------:R-:W-:Y:S05]  /*3780*/  BSYNC.RECONVERGENT B0 ;  /* 0x0000000000007941 */ /* 0x000fea0003800200 */
.L_x_494:
        /* <DEDUP_REMOVED lines=9> */
.L_x_498:
[----:B----4-:R0:W-:Y:S02]  /*3820*/  STG.E desc[UR8][R4.64+0x4800], R13 ;  /* 0x0048000d04007986 */ /* 0x0101e4000c101908 */
.L_x_499:
[----:B------:R-:W-:Y:S05]  /*3830*/  BSYNC.RECONVERGENT B0 ;  /* 0x0000000000007941 */ /* 0x000fea0003800200 */
.L_x_497:
[----:B0---4-:R0:W4:Y:S01]  /*3840*/  LDS R13, [R6+0x5000] ;  /* 0x00500000060d7984 */ /* 0x0111220000000800 */
[----:B------:R-:W-:-:S04]  /*3850*/  LOP3.LUT R0, R0, 0x1400, RZ, 0xfc, !PT ;  /* 0x0000140000007812 */ /* 0x000fc800078efcff */
[----:B------:R-:W-:-:S13]  /*3860*/  ISETP.GE.AND P0, PT, R0, R7, PT ;  /* 0x000000070000720c */ /* 0x000fda0003f06270 */
[----:B0-----:R-:W-:Y:S05]  /*3870*/  @!P0 BRA `(.L_x_500) ;  /* 0x0000000000148947 */ /* 0x001fea0003800000 */
[----:B------:R-:W-:-:S13]  /*3880*/  ISETP.GE.AND P0, PT, R0, R3, PT ;  /* 0x000000030000720c */ /* 0x000fda0003f06270 */
[----:B----4-:R0:W-:Y:S01]  /*3890*/  @P0 STG.E desc[UR8][R10.64+-0x5004], R13 ;  /* 0xffaffc0d0a000986 */ /* 0x0101e2000c101908 */
[----:B------:R-:W-:Y:S05]  /*38a0*/  @P0 EXIT ;  /* 0x000000000000094d */ /* 0x000fea0003800000 */
[----:B------:R-:W-:Y:S01]  /*38b0*/  STG.E desc[UR8][R8.64+0x5000], R13 ;  /* 0x0050000d08007986 */ /* 0x000fe2000c101908 */
[----:B------:R-:W-:Y:S05]  /*38c0*/  EXIT ;  /* 0x000000000000794d */ /* 0x000fea0003800000 */
.L_x_500:
[----:B----4-:R-:W-:Y:S01]  /*38d0*/  STG.E desc[UR8][R4.64+0x5000], R13 ;  /* 0x0050000d04007986 */ /* 0x010fe2000c101908 */
[----:B------:R-:W-:Y:S05]  /*38e0*/  EXIT ;  /* 0x000000000000794d */ /* 0x000fea0003800000 */
.L_x_448:
        /* <DEDUP_REMOVED lines=18> */
[----:B------:R-:W-:Y:S02]  /*3a10*/  IMAD.X R3, RZ, RZ, UR15, P0 ;  /* 0x0000000fff037e24 */ /* 0x000fe400080e06ff */
[----:B------:R-:W-:-:S03]  /*3a20*/  IMAD.SHL.U32 R8, R2, 0x8, RZ ;  /* 0x0000000802087824 */ /* 0x000fc600078e00ff */
[----:B------:R-:W-:Y:S01]  /*3a30*/  SHF.L.U64.HI R3, R2, 0x3, R3 ;  /* 0x0000000302037819 */ /* 0x000fe20000010203 */
[----:B------:R-:W3:Y:S01]  /*3a40*/  LDC.64 R50, c[0x0][0x3e0] ;  /* 0x0000f800ff327b82 */ /* 0x000ee20000000a00 */
[C---:B------:R-:W-:Y:S02]  /*3a50*/  IADD3 R6, P0, PT, R8.reuse, UR12, RZ ;  /* 0x0000000c08067c10 */ /* 0x040fe4000ff1e0ff */
[----:B------:R-:W-:Y:S02]  /*3a60*/  IADD3 R2, P2, PT, R31, UR14, RZ ;  /* 0x0000000e1f027c10 */ /* 0x000fe4000ff5e0ff */
[----:B------:R-:W-:Y:S02]  /*3a70*/  IADD3 R8, P1, PT, R8, UR18, RZ ;  /* 0x0000001208087c10 */ /* 0x000fe4000ff3e0ff */
[C---:B------:R-:W-:Y:S01]  /*3a80*/  IADD3.X R7, PT, PT, R3.reuse, UR13, RZ, P0, !PT ;  /* 0x0000000d03077c10 */ /* 0x040fe200087fe4ff */
[----:B------:R-:W-:Y:S01]  /*3a90*/  IMAD.X R5, RZ, RZ, UR15, P2 ;  /* 0x0000000fff057e24 */ /* 0x000fe200090e06ff */
[----:B------:R-:W-:Y:S01]  /*3aa0*/  IADD3.X R9, PT, PT, R3, UR19, RZ, P1, !PT ;  /* 0x0000001303097c10 */ /* 0x000fe20008ffe4ff */
[----:B------:R-:W4:Y:S01]  /*3ab0*/  LDC.64 R54, c[0x0][0x3e8] ;  /* 0x0000fa00ff367b82 */ /* 0x000f220000000a00 */
[----:B------:R-:W-:-:S02]  /*3ac0*/  IADD3 R4, P2, PT, R33, UR14, RZ ;  /* 0x0000000e21047c10 */ /* 0x000fc4000ff5e0ff */
[C---:B------:R-:W-:Y:S01]  /*3ad0*/  SHF.L.U64.HI R5, R2.reuse, 0x3, R5 ;  /* 0x0000000302057819 */ /* 0x040fe20000010205 */
[----:B------:R-:W5:Y:S01]  /*3ae0*/  LDG.E.64 R6, desc[UR8][R6.64] ;  /* 0x0000000806067981 */ /* 0x000f62000c1e1b00 */
[----:B------:R-:W-:Y:S02]  /*3af0*/  IMAD.SHL.U32 R2, R2, 0x8, RZ ;  /* 0x0000000802027824 */ /* 0x000fe400078e00ff */
[----:B------:R-:W-:Y:S01]  /*3b00*/  IMAD.SHL.U32 R20, R4, 0x8, RZ ;  /* 0x0000000804147824 */ /* 0x000fe200078e00ff */
[----:B------:R-:W5:Y:S01]  /*3b10*/  LDG.E.64 R8, desc[UR8][R8.64] ;  /* 0x0000000808087981 */ /* 0x000f62000c1e1b00 */
[----:B------:R-:W-:Y:S01]  /*3b20*/  IMAD.X R3, RZ, RZ, UR15, P2 ;  /* 0x0000000fff037e24 */ /* 0x000fe200090e06ff */
[C---:B------:R-:W-:Y:S02]  /*3b30*/  IADD3 R14, P0, PT, R2.reuse, UR12, RZ ;  /* 0x0000000c020e7c10 */ /* 0x040fe4000ff1e0ff */
[----:B------:R-:W-:Y:S02]  /*3b40*/  IADD3 R16, P1, PT, R2, UR18, RZ ;  /* 0x0000001202107c10 */ /* 0x000fe4000ff3e0ff */
[----:B------:R-:W-:-:S02]  /*3b50*/  IADD3.X R15, PT, PT, R5, UR13, RZ, P0, !PT ;  /* 0x0000000d050f7c10 */ /* 0x000fc400087fe4ff */
[----:B------:R-:W-:Y:S02]  /*3b60*/  IADD3.X R17, PT, PT, R5, UR19, RZ, P1, !PT ;  /* 0x0000001305117c10 */ /* 0x000fe40008ffe4ff */
[----:B------:R-:W-:Y:S02]  /*3b70*/  IADD3 R18, P2, PT, R20, UR12, RZ ;  /* 0x0000000c14127c10 */ /* 0x000fe4000ff5e0ff */
[----:B------:R-:W-:Y:S01]  /*3b80*/  SHF.L.U64.HI R3, R4, 0x3, R3 ;  /* 0x0000000304037819 */ /* 0x000fe20000010203 */
[----:B------:R-:W-:Y:S01]  /*3b90*/  VIADD R35, R29, 0x3 ;  /* 0x000000031d237836 */ /* 0x000fe20000000000 */
[----:B------:R-:W-:Y:S01]  /*3ba0*/  IADD3 R20, P3, PT, R20, UR18, RZ ;  /* 0x0000001214147c10 */ /* 0x000fe2000ff7e0ff */
[----:B------:R-:W2:Y:S01]  /*3bb0*/  LDG.E.64 R14, desc[UR8][R14.64] ;  /* 0x000000080e0e7981 */ /* 0x000ea2000c1e1b00 */
[C---:B------:R-:W-:Y:S02]  /*3bc0*/  IADD3.X R19, PT, PT, R3.reuse, UR13, RZ, P2, !PT ;  /* 0x0000000d03137c10 */ /* 0x040fe400097fe4ff */
[----:B------:R-:W-:Y:S01]  /*3bd0*/  IADD3.X R21, PT, PT, R3, UR19, RZ, P3, !PT ;  /* 0x0000001303157c10 */ /* 0x000fe20009ffe4ff */
[----:B------:R-:W2:Y:S01]  /*3be0*/  LDG.E.64 R16, desc[UR8][R16.64] ;  /* 0x0000000810107981 */ /* 0x000ea2000c1e1b00 */
[----:B------:R-:W-:-:S03]  /*3bf0*/  IADD3 R2, P0, PT, R35, UR14, RZ ;  /* 0x0000000e23027c10 */ /* 0x000fc6000ff1e0ff */
[----:B------:R-:W3:Y:S04]  /*3c00*/  LDG.E.64 R18, desc[UR8][R18.64] ;  /* 0x0000000812127981 */ /* 0x000ee8000c1e1b00 */
[----:B------:R-:W3:Y:S01]  /*3c10*/  LDG.E.64 R20, desc[UR8][R20.64] ;  /* 0x0000000814147981 */ /* 0x000ee2000c1e1b00 */
[----:B------:R-:W-:Y:S02]  /*3c20*/  IMAD.SHL.U32 R26, R2, 0x8, RZ ;  /* 0x00000008021a7824 */ /* 0x000fe400078e00ff */
[----:B------:R-:W-:Y:S02]  /*3c30*/  IMAD.X R3, RZ, RZ, UR15, P0 ;  /* 0x0000000fff037e24 */ /* 0x000fe400080e06ff */
[----:B------:R-:W-:Y:S01]  /*3c40*/  VIADD R37, R29, 0x4 ;  /* 0x000000041d257836 */ /* 0x000fe20000000000 */
[----:B------:R-:W-:-:S02]  /*3c50*/  IADD3 R22, P0, PT, R26, UR12, RZ ;  /* 0x0000000c1a167c10 */ /* 0x000fc4000ff1e0ff */
[----:B------:R-:W-:Y:S02]  /*3c60*/  SHF.L.U64.HI R3, R2, 0x3, R3 ;  /* 0x0000000302037819 */ /* 0x000fe40000010203 */
[----:B------:R-:W-:Y:S02]  /*3c70*/  IADD3 R26, P1, PT, R26, UR18, RZ ;  /* 0x000000121a1a7c10 */ /* 0x000fe4000ff3e0ff */
[C---:B------:R-:W-:Y:S02]  /*3c80*/  IADD3.X R23, PT, PT, R3.reuse, UR13, RZ, P0, !PT ;  /* 0x0000000d03177c10 */ /* 0x040fe400087fe4ff */
        /* <DEDUP_REMOVED lines=26> */
[----:B------:R-:W-:Y:S01]  /*3e30*/  ISETP.GT.U32.AND P0, PT, R6, UR16, PT ;  /* 0x0000001006007c0c */ /* 0x000fe2000bf04070 */
[----:B------:R-:W5:Y:S03]  /*3e40*/  LDC.64 R8, c[0x0][0x3e0] ;  /* 0x0000f800ff087b82 */ /* 0x000f660000000a00 */
[----:B------:R-:W-:Y:S02]  /*3e50*/  ISETP.GT.AND.EX P3, PT, R7, UR17, PT, P0 ;  /* 0x0000001107007c0c */ /* 0x000fe4000bf64300 */
[----:B--2---:R-:W-:-:S05]  /*3e60*/  IADD3 R7, P0, PT, R14, -R16, RZ ;  /* 0x800000100e077210 */ /* 0x004fca0007f1e0ff */
[----:B------:R-:W-:Y:S01]  /*3e70*/  IMAD.X R14, R15, 0x1, ~R17, P0 ;  /* 0x000000010f0e7824 */ /* 0x000fe200000e0e11 */
[----:B------:R-:W-:Y:S01]  /*3e80*/  ISETP.GT.U32.AND P0, PT, R7, UR16, PT ;  /* 0x0000001007007c0c */ /* 0x000fe2000bf04070 */
[----:B------:R-:W2:Y:S01]  /*3e90*/  LDC.64 R16, c[0x0][0x3e0] ;  /* 0x0000f800ff107b82 */ /* 0x000ea20000000a00 */
[----:B---3--:R-:W-:-:S03]  /*3ea0*/  IADD3 R6, P1, PT, R18, -R20, RZ ;  /* 0x8000001412067210 */ /* 0x008fc60007f3e0ff */
[----:B------:R-:W-:Y:S02]  /*3eb0*/  @!P3 IADD3 R40, P2, PT, R29, R40, RZ ;  /* 0x000000281d28b210 */ /* 0x000fe40007f5e0ff */
[----:B------:R-:W-:Y:S01]  /*3ec0*/  ISETP.GT.AND.EX P6, PT, R14, UR17, PT, P0 ;  /* 0x000000110e007c0c */ /* 0x000fe2000bfc4300 */
[----:B------:R-:W-:Y:S01]  /*3ed0*/  IMAD.X R18, R19, 0x1, ~R21, P1 ;  /* 0x0000000113127824 */ /* 0x000fe200008e0e15 */
[----:B------:R-:W-:Y:S01]  /*3ee0*/  ISETP.GT.U32.AND P1, PT, R6, UR16, PT ;  /* 0x0000001006007c0c */ /* 0x000fe2000bf24070 */
[----:B------:R-:W-:Y:S01]  /*3ef0*/  @!P3 IMAD.X R41, RZ, RZ, R41, P2 ;  /* 0x000000ffff29b224 */ /* 0x000fe200010e0629 */
[----:B------:R-:W3:Y:S01]  /*3f00*/  LDC.64 R20, c[0x0][0x3d8] ;  /* 0x0000f600ff147b82 */ /* 0x000ee20000000a00 */
[----:B------:R-:W-:Y:S01]  /*3f10*/  @!P3 IMAD.SHL.U32 R7, R40, 0x8, RZ ;  /* 0x000000082807b824 */ /* 0x000fe200078e00ff */
[----:B------:R-:W-:Y:S02]  /*3f20*/  ISETP.GT.AND.EX P5, PT, R18, UR17, PT, P1 ;  /* 0x0000001112007c0c */ /* 0x000fe4000bfa4310 */
[----:B------:R-:W-:-:S02]  /*3f30*/  @!P3 SHF.L.U64.HI R40, R40, 0x3, R41 ;  /* 0x000000032828b819 */ /* 0x000fc40000010229 */
[C---:B------:R-:W-:Y:S02]  /*3f40*/  @!P3 IADD3 R6, P1, PT, R7.reuse, R42, RZ ;  /* 0x0000002a0706b210 */ /* 0x040fe40007f3e0ff */
[----:B-----5:R-:W-:-:S03]  /*3f50*/  @!P3 IADD3 R8, P0, PT, R7, R8, RZ ;  /* 0x000000080708b210 */ /* 0x020fc60007f1e0ff */
[C---:B------:R-:W-:Y:S01]  /*3f60*/  @!P3 IMAD.X R7, R40.reuse, 0x1, R43, P1 ;  /* 0x000000012807b824 */ /* 0x040fe200008e062b */
[----:B-1----:R-:W-:Y:S01]  /*3f70*/  @!P6 IADD3 R44, P1, PT, R31, R44, RZ ;  /* 0x0000002c1f2ce210 */ /* 0x002fe20007f3e0ff */
[----:B------:R-:W-:Y:S01]  /*3f80*/  @!P3 IMAD.X R9, R40, 0x1, R9, P0 ;  /* 0x000000012809b824 */ /* 0x000fe200000e0609 */
[----:B------:R-:W1:Y:S01]  /*3f90*/  LDC.64 R42, c[0x0][0x3e8] ;  /* 0x0000fa00ff2a7b82 */ /* 0x000e620000000a00 */
[----:B----4-:R-:W-:Y:S02]  /*3fa0*/  IADD3 R14, P0, PT, R22, -R26, RZ ;  /* 0x8000001a160e7210 */ /* 0x010fe40007f1e0ff */
[----:B------:R-:W-:Y:S01]  /*3fb0*/  @!P6 IMAD.X R45, RZ, RZ, R45, P1 ;  /* 0x000000ffff2de224 */ /* 0x000fe200008e062d */
[----:B0-----:R-:W-:Y:S01]  /*3fc0*/  @!P5 IADD3 R46, P2, PT, R33, R46, RZ ;  /* 0x0000002e212ed210 */ /* 0x001fe20007f5e0ff */
[----:B------:R-:W-:Y:S01]  /*3fd0*/  @!P6 IMAD.SHL.U32 R15, R44, 0x8, RZ ;  /* 0x000000082c0fe824 */ /* 0x000fe200078e00ff */
[----:B------:R-:W4:Y:S02]  /*3fe0*/  @!P3 LDG.E.64 R8, desc[UR8][R8.64] ;  /* 0x000000080808b981 */ /* 0x000f24000c1e1b00 */
[----:B------:R-:W0:Y:S01]  /*3ff0*/  LDC.64 R40, c[0x0][0x3d8] ;  /* 0x0000f600ff287b82 */ /* 0x000e220000000a00 */
[----:B------:R-:W-:Y:S01]  /*4000*/  IMAD.X R22, R23, 0x1, ~R27, P0 ;  /* 0x0000000117167824 */ /* 0x000fe200000e0e1b */
[----:B------:R-:W-:Y:S01]  /*4010*/  ISETP.GT.U32.AND P0, PT, R14, UR16, PT ;  /* 0x000000100e007c0c */ /* 0x000fe2000bf04070 */
[----:B------:R-:W4:Y:S01]  /*4020*/  @!P3 LDG.E.64 R6, desc[UR8][R6.64] ;  /* 0x000000080606b981 */ /* 0x000f22000c1e1b00 */
[----:B------:R-:W-:-:S02]  /*4030*/  @!P6 SHF.L.U64.HI R18, R44, 0x3, R45 ;  /* 0x000000032c12e819 */ /* 0x000fc4000001022d */
[----:B------:R-:W-:Y:S02]  /*4040*/  ISETP.GT.AND.EX P4, PT, R22, UR17, PT, P0 ;  /* 0x0000001116007c0c */ /* 0x000fe4000bf84300 */
[----:B------:R-:W5:Y:S01]  /*4050*/  LDC.64 R26, c[0x0][0x3e0] ;  /* 0x0000f800ff1a7b82 */ /* 0x000f620000000a00 */
[----:B--2---:R-:W-:Y:S01]  /*4060*/  @!P6 IADD3 R16, P1, PT, R15, R16, RZ ;  /* 0x000000100f10e210 */ /* 0x004fe20007f3e0ff */
[----:B------:R-:W-:Y:S02]  /*4070*/  @!P5 IMAD.X R47, RZ, RZ, R47, P2 ;  /* 0x000000ffff2fd224 */ /* 0x000fe400010e062f */
[----:B------:R-:W-:-:S04]  /*4080*/  @!P5 IMAD.SHL.U32 R19, R46, 0x8, RZ ;  /* 0x000000082e13d824 */ /* 0x000fc800078e00ff */
[----:B------:R-:W2:Y:S01]  /*4090*/  LDC.64 R44, c[0x0][0x3d8] ;  /* 0x0000f600ff2c7b82 */ /* 0x000ea20000000a00 */
[----:B---3--:R-:W-:Y:S01]  /*40a0*/  @!P6 IADD3 R14, P0, PT, R15, R20, RZ ;  /* 0x000000140f0ee210 */ /* 0x008fe20007f1e0ff */
[----:B------:R-:W-:Y:S01]  /*40b0*/  @!P6 IMAD.X R17, R18, 0x1, R17, P1 ;  /* 0x000000011211e824 */ /* 0x000fe200008e0611 */
[----:B------:R-:W-:Y:S02]  /*40c0*/  IADD3 R12, P2, PT, R10, -R12, RZ ;  /* 0x8000000c0a0c7210 */ /* 0x000fe40007f5e0ff */
[----:B------:R-:W-:Y:S02]  /*40d0*/  @!P5 SHF.L.U64.HI R20, R46, 0x3, R47 ;  /* 0x000000032e14d819 */ /* 0x000fe4000001022f */
[----:B------:R-:W-:Y:S01]  /*40e0*/  @!P5 IADD3 R10, P1, PT, R19, R48, RZ ;  /* 0x00000030130ad210 */ /* 0x000fe20007f3e0ff */
[----:B------:R-:W3:Y:S01]  /*40f0*/  LDC.64 R22, c[0x0][0x3e8] ;  /* 0x0000fa00ff167b82 */ /* 0x000ee20000000a00 */
[----:B------:R-:W-:Y:S01]  /*4100*/  IMAD.X R13, R11, 0x1, ~R13, P2 ;  /* 0x000000010b0d7824 */ /* 0x000fe200010e0e0d */
[----:B------:R-:W4:Y:S01]  /*4110*/  @!P6 LDG.E.64 R16, desc[UR8][R16.64] ;  /* 0x000000081010e981 */ /* 0x000f22000c1e1b00 */
[----:B------:R-:W-:Y:S01]  /*4120*/  @!P6 IMAD.X R15, R18, 0x1, R21, P0 ;  /* 0x00000001120fe824 */ /* 0x000fe200000e0615 */
[----:B------:R-:W-:Y:S01]  /*4130*/  ISETP.GT.U32.AND P0, PT, R12, UR16, PT ;  /* 0x000000100c007c0c */ /* 0x000fe2000bf04070 */
[----:B------:R-:W-:Y:S01]  /*4140*/  @!P5 IMAD.X R11, R20, 0x1, R49, P1 ;  /* 0x00000001140bd824 */ /* 0x000fe200008e0631 */
[----:B-1----:R-:W-:-:S02]  /*4150*/  @!P4 IADD3 R42, P1, PT, R35, R42, RZ ;  /* 0x0000002a232ac210 */ /* 0x002fc40007f3e0ff */
[----:B0-----:R-:W-:Y:S01]  /*4160*/  @!P5 IADD3 R12, P2, PT, R19, R40, RZ ;  /* 0x00000028130cd210 */ /* 0x001fe20007f5e0ff */
[----:B------:R-:W0:Y:S01]  /*4170*/  LDC.64 R46, c[0x0][0x3e0] ;  /* 0x0000f800ff2e7b82 */ /* 0x000e220000000a00 */
[----:B------:R-:W-:Y:S01]  /*4180*/  ISETP.GT.AND.EX P0, PT, R13, UR17, PT, P0 ;  /* 0x000000110d007c0c */ /* 0x000fe2000bf04300 */
[----:B------:R-:W-:Y:S01]  /*4190*/  @!P4 IMAD.X R43, RZ, RZ, R43, P1 ;  /* 0x000000ffff2bc224 */ /* 0x000fe200008e062b */
[----:B------:R-:W4:Y:S01]  /*41a0*/  @!P6 LDG.E.64 R14, desc[UR8][R14.64] ;  /* 0x000000080e0ee981 */ /* 0x000f22000c1e1b00 */
[----:B------:R-:W-:Y:S02]  /*41b0*/  @!P4 IMAD.SHL.U32 R21, R42, 0x8, RZ ;  /* 0x000000082a15c824 */ /* 0x000fe400078e00ff */
[----:B------:R-:W-:Y:S01]  /*41c0*/  @!P5 IMAD.X R13, R20, 0x1, R41, P2 ;  /* 0x00000001140dd824 */ /* 0x000fe200010e0629 */
[----:B------:R-:W-:Y:S01]  /*41d0*/  @!P4 SHF.L.U64.HI R42, R42, 0x3, R43 ;  /* 0x000000032a2ac819 */ /* 0x000fe2000001022b */
[----:B------:R-:W1:Y:S01]  /*41e0*/  LDC.64 R40, c[0x0][0x3d8] ;  /* 0x0000f600ff287b82 */ /* 0x000e620000000a00 */
[C---:B-----5:R-:W-:Y:S01]  /*41f0*/  @!P4 IADD3 R18, P1, PT, R21.reuse, R26, RZ ;  /* 0x0000001a1512c210 */ /* 0x060fe20007f3e0ff */
[----:B------:R-:W5:Y:S01]  /*4200*/  @!P5 LDG.E.64 R10, desc[UR8][R10.64] ;  /* 0x000000080a0ad981 */ /* 0x000f62000c1e1b00 */
[----:B--2---:R-:W-:-:S03]  /*4210*/  @!P4 IADD3 R20, P2, PT, R21, R44, RZ ;  /* 0x0000002c1514c210 */ /* 0x004fc60007f5e0ff */
[----:B------:R-:W-:Y:S01]  /*4220*/  @!P4 IMAD.X R19, R42, 0x1, R27, P1 ;  /* 0x000000012a13c824 */ /* 0x000fe200008e061b */
[----:B------:R-:W-:Y:S01]  /*4230*/  IADD3 R4, P1, PT, R2, -R4, RZ ;  /* 0x8000000402047210 */ /* 0x000fe20007f3e0ff */
[----:B------:R-:W-:Y:S01]  /*4240*/  @!P4 IMAD.X R21, R42, 0x1, R45, P2 ;  /* 0x000000012a15c824 */ /* 0x000fe200010e062d */
[----:B---3--:R-:W-:Y:S01]  /*4250*/  @!P0 IADD3 R22, P2, PT, R37, R22, RZ ;  /* 0x0000001625168210 */ /* 0x008fe20007f5e0ff */
[----:B------:R-:W2:Y:S01]  /*4260*/  LDC.64 R42, c[0x0][0x3e8] ;  /* 0x0000fa00ff2a7b82 */ /* 0x000ea20000000a00 */
[----:B------:R-:W5:Y:S01]  /*4270*/  @!P5 LDG.E.64 R12, desc[UR8][R12.64] ;  /* 0x000000080c0cd981 */ /* 0x000f62000c1e1b00 */
[----:B------:R-:W-:Y:S01]  /*4280*/  IMAD.X R2, R3, 0x1, ~R5, P1 ;  /* 0x0000000103027824 */ /* 0x000fe200008e0e05 */
[----:B------:R-:W-:Y:S01]  /*4290*/  ISETP.GT.U32.AND P1, PT, R4, UR16, PT ;  /* 0x0000001004007c0c */ /* 0x000fe2000bf24070 */
[----:B------:R-:W-:Y:S01]  /*42a0*/  @!P0 IMAD.X R23, RZ, RZ, R23, P2 ;  /* 0x000000ffff178224 */ /* 0x000fe200010e0617 */
[----:B------:R-:W3:Y:S01]  /*42b0*/  @!P4 LDG.E.64 R18, desc[UR8][R18.64] ;  /* 0x000000081212c981 */ /* 0x000ee2000c1e1b00 */
[----:B------:R-:W-:Y:S01]  /*42c0*/  @!P0 IMAD.SHL.U32 R27, R22, 0x8, RZ ;  /* 0x00000008161b8824 */ /* 0x000fe200078e00ff */
[----:B------:R-:W-:Y:S01]  /*42d0*/  ISETP.GT.AND.EX P1, PT, R2, UR17, PT, P1 ;  /* 0x0000001102007c0c */ /* 0x000fe2000bf24310 */
[----:B------:R-:W2:Y:S01]  /*42e0*/  LDC.64 R4, c[0x0][0x3e0] ;  /* 0x0000f800ff047b82 */ /* 0x000ea20000000a00 */
[----:B------:R-:W-:Y:S01]  /*42f0*/  @!P0 SHF.L.U64.HI R2, R22, 0x3, R23 ;  /* 0x0000000316028819 */ /* 0x000fe20000010217 */
[----:B------:R-:W3:Y:S01]  /*4300*/  @!P4 LDG.E.64 R20, desc[UR8][R20.64] ;  /* 0x000000081414c981 */ /* 0x000ee2000c1e1b00 */
[----:B0-----:R-:W-:-:S05]  /*4310*/  @!P0 IADD3 R22, P2, PT, R27, R46, RZ ;  /* 0x0000002e1b168210 */ /* 0x001fca0007f5e0ff */
[----:B------:R-:W0:Y:S01]  /*4320*/  LDC.64 R48, c[0x0][0x3d8] ;  /* 0x0000f600ff307b82 */ /* 0x000e220000000a00 */
[----:B------:R-:W-:Y:S01]  /*4330*/  @!P0 IMAD.X R23, R2, 0x1, R47, P2 ;  /* 0x0000000102178824 */ /* 0x000fe200010e062f */
[----:B-1----:R-:W-:-:S05]  /*4340*/  @!P0 IADD3 R26, P2, PT, R27, R40, RZ ;  /* 0x000000281b1a8210 */ /* 0x002fca0007f5e0ff */
[----:B------:R-:W-:Y:S01]  /*4350*/  @!P0 IMAD.X R27, R2, 0x1, R41, P2 ;  /* 0x00000001021b8824 */ /* 0x000fe200010e0629 */
[----:B--2---:R-:W-:Y:S01]  /*4360*/  @!P1 IADD3 R42, P2, PT, R39, R42, RZ ;  /* 0x0000002a272a9210 */ /* 0x004fe20007f5e0ff */
[----:B------:R-:W2:Y:S04]  /*4370*/  @!P0 LDG.E.64 R22, desc[UR8][R22.64] ;  /* 0x0000000816168981 */ /* 0x000ea8000c1e1b00 */
[----:B------:R-:W-:Y:S01]  /*4380*/  @!P1 IMAD.X R43, RZ, RZ, R43, P2 ;  /* 0x000000ffff2b9224 */ /* 0x000fe200010e062b */
[----:B------:R-:W2:Y:S01]  /*4390*/  @!P0 LDG.E.64 R26, desc[UR8][R26.64] ;  /* 0x000000081a1a8981 */ /* 0x000ea2000c1e1b00 */
[----:B------:R-:W-:-:S03]  /*43a0*/  @!P1 IMAD.SHL.U32 R45, R42, 0x8, RZ ;  /* 0x000000082a2d9824 */ /* 0x000fc600078e00ff */
[----:B------:R-:W-:Y:S02]  /*43b0*/  @!P1 SHF.L.U64.HI R2, R42, 0x3, R43 ;  /* 0x000000032a029819 */ /* 0x000fe4000001022b */
[----:B------:R-:W-:Y:S01]  /*43c0*/  @!P1 IADD3 R42, P2, PT, R45, R4, RZ ;  /* 0x000000042d2a9210 */ /* 0x000fe20007f5e0ff */
[----:B------:R-:W-:-:S04]  /*43d0*/  VIADD R41, R29, 0x6 ;  /* 0x000000061d297836 */ /* 0x000fc80000000000 */
[----:B------:R-:W-:Y:S01]  /*43e0*/  @!P1 IMAD.X R43, R2, 0x1, R5, P2 ;  /* 0x00000001022b9824 */ /* 0x000fe200010e0605 */
[----:B0-----:R-:W-:-:S05]  /*43f0*/  @!P1 IADD3 R44, P2, PT, R45, R48, RZ ;  /* 0x000000302d2c9210 */ /* 0x001fca0007f5e0ff */
[----:B------:R-:W-:Y:S01]  /*4400*/  @!P1 IMAD.X R45, R2, 0x1, R49, P2 ;  /* 0x00000001022d9824 */ /* 0x000fe200010e0631 */
[----:B------:R-:W-:Y:S01]  /*4410*/  IADD3 R2, P2, PT, R41, UR14, RZ ;  /* 0x0000000e29027c10 */ /* 0x000fe2000ff5e0ff */
[----:B------:R-:W2:Y:S04]  /*4420*/  @!P1 LDG.E.64 R42, desc[UR8][R42.64] ;  /* 0x000000082a2a9981 */ /* 0x000ea8000c1e1b00 */
[----:B------:R-:W-:Y:S01]  /*4430*/  IMAD.X R3, RZ, RZ, UR15, P2 ;  /* 0x0000000fff037e24 */ /* 0x000fe200090e06ff */
[----:B------:R-:W2:Y:S04]  /*4440*/  @!P1 LDG.E.64 R44, desc[UR8][R44.64] ;  /* 0x000000082c2c9981 */ /* 0x000ea8000c1e1b00 */
[C---:B------:R-:W-:Y:S01]  /*4450*/  SHF.L.U64.HI R3, R2.reuse, 0x3, R3 ;  /* 0x0000000302037819 */ /* 0x040fe20000010203 */
[----:B------:R-:W-:-:S05]  /*4460*/  IMAD.SHL.U32 R2, R2, 0x8, RZ ;  /* 0x0000000802027824 */ /* 0x000fca00078e00ff */
[----:B------:R-:W-:-:S04]  /*4470*/  IADD3 R46, P2, PT, R2, UR12, RZ ;  /* 0x0000000c022e7c10 */ /* 0x000fc8000ff5e0ff */
[----:B------:R-:W-:Y:S02]  /*4480*/  IADD3.X R47, PT, PT, R3, UR13, RZ, P2, !PT ;  /* 0x0000000d032f7c10 */ /* 0x000fe400097fe4ff */
[----:B------:R-:W-:-:S04]  /*4490*/  IADD3 R48, P2, PT, R2, UR18, RZ ;  /* 0x0000001202307c10 */ /* 0x000fc8000ff5e0ff */
[----:B------:R-:W-:Y:S01]  /*44a0*/  IADD3.X R49, PT, PT, R3, UR19, RZ, P2, !PT ;  /* 0x0000001303317c10 */ /* 0x000fe200097fe4ff */
[----:B------:R-:W2:Y:S05]  /*44b0*/  LDG.E.64 R46, desc[UR8][R46.64] ;  /* 0x000000082e2e7981 */ /* 0x000eaa000c1e1b00 */
[----:B------:R-:W2:Y:S01]  /*44c0*/  LDG.E.64 R48, desc[UR8][R48.64] ;  /* 0x0000000830307981 */ /* 0x000ea2000c1e1b00 */
[----:B------:R-:W-:Y:S01]  /*44d0*/  VIADD R25, R29, 0x8 ;  /* 0x000000081d197836 */ /* 0x000fe20000000000 */
[----:B------:R-:W-:-:S04]  /*44e0*/  LOP3.LUT R24, R24, 0xfffffff7, RZ, 0xc0, !PT ;  /* 0xfffffff718187812 */ /* 0x000fc800078ec0ff */
[----:B------:R-:W-:Y:S02]  /*44f0*/  @P3 LOP3.LUT R24, R24, 0x8, RZ, 0xfc, !PT ;  /* 0x0000000818183812 */ /* 0x000fe400078efcff */
[----:B----4-:R-:W-:-:S05]  /*4500*/  @!P3 IADD3 R3, P2, PT, R8, -R6, RZ ;  /* 0x800000060803b210 */ /* 0x010fca0007f5e0ff */
[----:B------:R-:W-:Y:S01]  /*4510*/  @!P3 IMAD.X R2, R9, 0x1, ~R7, P2 ;  /* 0x000000010902b824 */ /* 0x000fe200010e0e07 */
[----:B------:R-:W-:-:S05]  /*4520*/  @!P6 IADD3 R5, P2, PT, R16, -R14, RZ ;  /* 0x8000000e1005e210 */ /* 0x000fca0007f5e0ff */
[----:B------:R-:W-:Y:S01]  /*4530*/  @!P6 IMAD.X R4, R17, 0x1, ~R15, P2 ;  /* 0x000000011104e824 */ /* 0x000fe200010e0e0f */
[----:B-----5:R-:W-:-:S05]  /*4540*/  @!P5 IADD3 R7, P2, PT, R10, -R12, RZ ;  /* 0x8000000c0a07d210 */ /* 0x020fca0007f5e0ff */
[----:B------:R-:W-:Y:S01]  /*4550*/  @!P5 IMAD.X R6, R11, 0x1, ~R13, P2 ;  /* 0x000000010b06d824 */ /* 0x000fe200010e0e0d */
[----:B---3--:R-:W-:-:S05]  /*4560*/  @!P4 IADD3 R9, P2, PT, R18, -R20, RZ ;  /* 0x800000141209c210 */ /* 0x008fca0007f5e0ff */
[----:B------:R-:W-:Y:S01]  /*4570*/  @!P4 IMAD.X R8, R19, 0x1, ~R21, P2 ;  /* 0x000000011308c824 */ /* 0x000fe200010e0e15 */
[----:B--2---:R-:W-:-:S05]  /*4580*/  @!P0 IADD3 R11, P2, PT, R22, -R26, RZ ;  /* 0x8000001a160b8210 */ /* 0x004fca0007f5e0ff */
[----:B------:R-:W-:Y:S02]  /*4590*/  @!P0 IMAD.X R10, R23, 0x1, ~R27, P2 ;  /* 0x00000001170a8824 */ /* 0x000fe400010e0e1b */
[----:B------:R-:W-:Y:S01]  /*45a0*/  VIADD R27, R29, 0x7 ;  /* 0x000000071d1b7836 */ /* 0x000fe20000000000 */
[----:B------:R-:W-:-:S05]  /*45b0*/  @!P1 IADD3 R13, P2, PT, R42, -R44, RZ ;  /* 0x8000002c2a0d9210 */ /* 0x000fca0007f5e0ff */
[----:B------:R-:W-:Y:S01]  /*45c0*/  @!P1 IMAD.X R12, R43, 0x1, ~R45, P2 ;  /* 0x000000012b0c9824 */ /* 0x000fe200010e0e2d */
[----:B------:R-:W-:-:S05]  /*45d0*/  IADD3 R30, P2, PT, R46, -R48, RZ ;  /* 0x800000302e1e7210 */ /* 0x000fca0007f5e0ff */
        /* <DEDUP_REMOVED lines=21> */
[----:B------:R-:W-:-:S04]  /*4730*/  IMAD.SHL.U32 R56, R14, 0x8, RZ ;  /* 0x000000080e387824 */ /* 0x000fc800078e00ff */
[----:B------:R-:W-:Y:S01]  /*4740*/  IMAD.X R17, RZ, RZ, UR15, P2 ;  /* 0x0000000fff117e24 */ /* 0x000fe200090e06ff */
[----:B------:R-:W-:Y:S01]  /*4750*/  SHF.L.U64.HI R38, R14, 0x3, R15 ;  /* 0x000000030e267819 */ /* 0x000fe2000001020f */
[----:B------:R-:W-:Y:S01]  /*4760*/  IMAD.SHL.U32 R22, R20, 0x8, RZ ;  /* 0x0000000814167824 */ /* 0x000fe200078e00ff */
[----:B------:R-:W-:Y:S02]  /*4770*/  IADD3 R18, P2, PT, R56, UR12, RZ ;  /* 0x0000000c38127c10 */ /* 0x000fe4000ff5e0ff */
[----:B------:R-:W-:Y:S02]  /*4780*/  SHF.L.U64.HI R20, R20, 0x3, R17 ;  /* 0x0000000314147819 */ /* 0x000fe40000010211 */
[----:B------:R-:W0:Y:S01]  /*4790*/  LDC.64 R16, c[0x0][0x3e8] ;  /* 0x0000fa00ff107b82 */ /* 0x000e220000000a00 */
[----:B------:R-:W-:Y:S02]  /*47a0*/  IADD3.X R19, PT, PT, R38, UR13, RZ, P2, !PT ;  /* 0x0000000d26137c10 */ /* 0x000fe400097fe4ff */
[----:B------:R-:W-:-:S04]  /*47b0*/  IADD3 R14, P2, PT, R22, UR12, RZ ;  /* 0x0000000c160e7c10 */ /* 0x000fc8000ff5e0ff */
[----:B------:R-:W-:Y:S01]  /*47c0*/  IADD3.X R15, PT, PT, R20, UR13, RZ, P2, !PT ;  /* 0x0000000d140f7c10 */ /* 0x000fe200097fe4ff */
[----:B------:R-:W4:Y:S01]  /*47d0*/  LDG.E.64 R18, desc[UR8][R18.64] ;  /* 0x0000000812127981 */ /* 0x000f22000c1e1b00 */
[----:B------:R-:W-:-:S04]  /*47e0*/  ISETP.GT.U32.AND P2, PT, R30, UR16, PT ;  /* 0x000000101e007c0c */ /* 0x000fc8000bf44070 */
[----:B------:R-:W-:Y:S01]  /*47f0*/  ISETP.GT.AND.EX P2, PT, R46, UR17, PT, P2 ;  /* 0x000000112e007c0c */ /* 0x000fe2000bf44320 */
[----:B------:R-:W5:Y:S01]  /*4800*/  LDG.E.64 R14, desc[UR8][R14.64] ;  /* 0x000000080e0e7981 */ /* 0x000f62000c1e1b00 */
[----:B------:R-:W1:Y:S11]  /*4810*/  LDC.64 R46, c[0x0][0x3d8] ;  /* 0x0000f600ff2e7b82 */ /* 0x000e760000000a00 */
[----:B0-----:R-:W-:-:S05]  /*4820*/  @!P2 IADD3 R16, P3, PT, R41, R16, RZ ;  /* 0x000000102910a210 */ /* 0x001fca0007f7e0ff */
[----:B------:R-:W-:Y:S02]  /*4830*/  @!P2 IMAD.X R17, RZ, RZ, R17, P3 ;  /* 0x000000ffff11a224 */ /* 0x000fe400018e0611 */
[----:B------:R-:W-:-:S03]  /*4840*/  @!P2 IMAD.SHL.U32 R49, R16, 0x8, RZ ;  /* 0x000000081031a824 */ /* 0x000fc600078e00ff */
[----:B------:R-:W-:Y:S02]  /*4850*/  @!P2 SHF.L.U64.HI R16, R16, 0x3, R17 ;  /* 0x000000031010a819 */ /* 0x000fe40000010211 */
[----:B------:R-:W-:-:S05]  /*4860*/  @!P2 IADD3 R50, P3, PT, R49, R50, RZ ;  /* 0x000000323132a210 */ /* 0x000fca0007f7e0ff */
[----:B------:R-:W-:Y:S01]  /*4870*/  @!P2 IMAD.X R51, R16, 0x1, R51, P3 ;  /* 0x000000011033a824 */ /* 0x000fe200018e0633 */
[----:B-1----:R-:W-:-:S05]  /*4880*/  @!P2 IADD3 R48, P3, PT, R49, R46, RZ ;  /* 0x0000002e3130a210 */ /* 0x002fca0007f7e0ff */
        /* <DEDUP_REMOVED lines=9> */
[----:B------:R-:W-:-:S04]  /*4920*/  @P6 LOP3.LUT R24, R24, 0x4, RZ, 0xfc, !PT ;  /* 0x0000000418186812 */ /* 0x000fc800078efcff */
[----:B------:R-:W-:-:S04]  /*4930*/  LOP3.LUT R24, R24, 0xfffffffd, RZ, 0xc0, !PT ;  /* 0xfffffffd18187812 */ /* 0x000fc800078ec0ff */
[----:B------:R-:W-:-:S04]  /*4940*/  @P5 LOP3.LUT R24, R24, 0x2, RZ, 0xfc, !PT ;  /* 0x0000000218185812 */ /* 0x000fc800078efcff */
[----:B------:R-:W-:-:S04]  /*4950*/  LOP3.LUT R24, R24, 0xfffffffe, RZ, 0xc0, !PT ;  /* 0xfffffffe18187812 */ /* 0x000fc800078ec0ff */
[----:B------:R-:W-:Y:S02]  /*4960*/  @P4 LOP3.LUT R24, R24, 0x1, RZ, 0xfc, !PT ;  /* 0x0000000118184812 */ /* 0x000fe400078efcff */
[----:B--2---:R-:W-:-:S05]  /*4970*/  IADD3 R26, P3, PT, R44, -R46, RZ ;  /* 0x8000002e2c1a7210 */ /* 0x004fca0007f7e0ff */
[----:B------:R-:W-:Y:S01]  /*4980*/  IMAD.X R46, R45, 0x1, ~R47, P3 ;  /* 0x000000012d2e7824 */ /* 0x000fe200018e0e2f */
[----:B------:R-:W-:Y:S01]  /*4990*/  ISETP.GT.U32.AND P3, PT, R26, UR16, PT ;  /* 0x000000101a007c0c */ /* 0x000fe2000bf64070 */
[----:B------:R-:W1:Y:S03]  /*49a0*/  LDC.64 R44, c[0x0][0x3d8] ;  /* 0x0000f600ff2c7b82 */ /* 0x000e660000000a00 */
[----:B------:R-:W-:-:S13]  /*49b0*/  ISETP.GT.AND.EX P3, PT, R46, UR17, PT, P3 ;  /* 0x000000112e007c0c */ /* 0x000fda000bf64330 */
[----:B------:R-:W-:-:S05]  /*49c0*/  @!P3 IADD3 R54, P4, PT, R27, R54, RZ ;  /* 0x000000361b36b210 */ /* 0x000fca0007f9e0ff */
[----:B------:R-:W-:Y:S02]  /*49d0*/  @!P3 IMAD.X R55, RZ, RZ, R55, P4 ;  /* 0x000000ffff37b224 */ /* 0x000fe400020e0637 */
[----:B------:R-:W-:-:S03]  /*49e0*/  @!P3 IMAD.SHL.U32 R49, R54, 0x8, RZ ;  /* 0x000000083631b824 */ /* 0x000fc600078e00ff */
[----:B------:R-:W-:Y:S02]  /*49f0*/  @!P3 SHF.L.U64.HI R54, R54, 0x3, R55 ;  /* 0x000000033636b819 */ /* 0x000fe40000010237 */
[----:B0-----:R-:W-:-:S05]  /*4a00*/  @!P3 IADD3 R50, P4, PT, R49, R50, RZ ;  /* 0x000000323132b210 */ /* 0x001fca0007f9e0ff */
[----:B------:R-:W-:Y:S01]  /*4a10*/  @!P3 IMAD.X R51, R54, 0x1, R51, P4 ;  /* 0x000000013633b824 */ /* 0x000fe200020e0633 */
[----:B-1----:R-:W-:-:S05]  /*4a20*/  @!P3 IADD3 R48, P4, PT, R49, R44, RZ ;  /* 0x0000002c3130b210 */ /* 0x002fca0007f9e0ff */
[----:B------:R-:W-:Y:S02]  /*4a30*/  @!P3 IMAD.X R49, R54, 0x1, R45, P4 ;  /* 0x000000013631b824 */ /* 0x000fe400020e062d */
[----:B------:R0:W2:Y:S01]  /*4a40*/  @!P3 LDG.E.64 R44, desc[UR8][R50.64] ;  /* 0x00000008322cb981 */ /* 0x0000a2000c1e1b00 */
[----:B------:R-:W1:Y:S03]  /*4a50*/  LDC.64 R54, c[0x0][0x3e8] ;  /* 0x0000fa00ff367b82 */ /* 0x000e660000000a00 */
        /* <DEDUP_REMOVED lines=14> */
[----:B------:R-:W-:-:S03]  /*4b40*/  @!P4 IMAD.SHL.U32 R45, R54, 0x8, RZ ;  /* 0x00000008362dc824 */ /* 0x000fc600078e00ff */
[----:B------:R-:W-:Y:S02]  /*4b50*/  @!P4 SHF.L.U64.HI R54, R54, 0x3, R55 ;  /* 0x000000033636c819 */ /* 0x000fe40000010237 */
[----:B0-----:R-:W-:-:S05]  /*4b60*/  @!P4 IADD3 R50, P5, PT, R45, R50, RZ ;  /* 0x000000322d32c210 */ /* 0x001fca0007fbe0ff */
[----:B------:R-:W-:Y:S01]  /*4b70*/  @!P4 IMAD.X R51, R54, 0x1, R51, P5 ;  /* 0x000000013633c824 */ /* 0x000fe200028e0633 */
[----:B--2---:R-:W-:-:S05]  /*4b80*/  @!P4 IADD3 R44, P5, PT, R45, R42, RZ ;  /* 0x0000002a2d2cc210 */ /* 0x004fca0007fbe0ff */
        /* <DEDUP_REMOVED lines=9> */
[----:B------:R-:W4:Y:S02]  /*4c20*/  LDG.E.64 R42, desc[UR8][R52.64] ;  /* 0x00000008342a7981 */ /* 0x000f24000c1e1b00 */
[----:B----4-:R-:W-:-:S05]  /*4c30*/  IADD3 R26, P5, PT, R18, -R42, RZ ;  /* 0x8000002a121a7210 */ /* 0x010fca0007fbe0ff */
[----:B------:R-:W-:Y:S01]  /*4c40*/  IMAD.X R42, R19, 0x1, ~R43, P5 ;  /* 0x00000001132a7824 */ /* 0x000fe200028e0e2b */
[----:B------:R-:W-:-:S04]  /*4c50*/  ISETP.GT.U32.AND P5, PT, R26, UR16, PT ;  /* 0x000000101a007c0c */ /* 0x000fc8000bfa4070 */
[----:B------:R-:W-:Y:S02]  /*4c60*/  ISETP.GT.AND.EX P5, PT, R42, UR17, PT, P5 ;  /* 0x000000112a007c0c */ /* 0x000fe4000bfa4350 */
[----:B------:R-:W2:Y:S11]  /*4c70*/  LDC.64 R42, c[0x0][0x3e0] ;  /* 0x0000f800ff2a7b82 */ /* 0x000eb60000000a00 */
[----:B-1----:R-:W-:-:S05]  /*4c80*/  @!P5 IADD3 R54, P6, PT, R23, R54, RZ ;  /* 0x000000361736d210 */ /* 0x002fca0007fde0ff */
[----:B------:R-:W-:Y:S02]  /*4c90*/  @!P5 IMAD.X R55, RZ, RZ, R55, P6 ;  /* 0x000000ffff37d224 */ /* 0x000fe400030e0637 */
[----:B------:R-:W-:-:S03]  /*4ca0*/  @!P5 IMAD.SHL.U32 R45, R54, 0x8, RZ ;  /* 0x00000008362dd824 */ /* 0x000fc600078e00ff */
[----:B------:R-:W-:Y:S02]  /*4cb0*/  @!P5 SHF.L.U64.HI R54, R54, 0x3, R55 ;  /* 0x000000033636d819 */ /* 0x000fe40000010237 */
[----:B--2---:R-:W-:-:S05]  /*4cc0*/  @!P5 IADD3 R42, P6, PT, R45, R42, RZ ;  /* 0x0000002a2d2ad210 */ /* 0x004fca0007fde0ff */
[----:B------:R-:W-:Y:S01]  /*4cd0*/  @!P5 IMAD.X R43, R54, 0x1, R43, P6 ;  /* 0x00000001362bd824 */ /* 0x000fe200030e062b */
[----:B------:R-:W-:-:S04]  /*4ce0*/  IADD3 R18, P6, PT, R22, UR18, RZ ;  /* 0x0000001216127c10 */ /* 0x000fc8000ffde0ff */
[----:B------:R-:W-:-:S06]  /*4cf0*/  IADD3.X R19, PT, PT, R20, UR19, RZ, P6, !PT ;  /* 0x0000001314137c10 */ /* 0x000fcc000b7fe4ff */
[----:B------:R-:W5:Y:S01]  /*4d00*/  LDG.E.64 R18, desc[UR8][R18.64] ;  /* 0x0000000812127981 */ /* 0x000f62000c1e1b00 */
[----:B0-----:R-:W-:-:S05]  /*4d10*/  @!P5 IADD3 R44, P6, PT, R45, R50, RZ ;  /* 0x000000322d2cd210 */ /* 0x001fca0007fde0ff */
[----:B------:R-:W-:Y:S02]  /*4d20*/  @!P5 IMAD.X R45, R54, 0x1, R51, P6 ;  /* 0x00000001362dd824 */ /* 0x000fe400030e0633 */
[----:B------:R-:W0:Y:S08]  /*4d30*/  LDC.64 R50, c[0x0][0x3e8] ;  /* 0x0000fa00ff327b82 */ /* 0x000e300000000a00 */
[----:B------:R-:W1:Y:S01]  /*4d40*/  LDC.64 R54, c[0x0][0x3e0] ;  /* 0x0000f800ff367b82 */ /* 0x000e620000000a00 */
[----:B------:R-:W-:-:S02]  /*4d50*/  P2R R28, PR, RZ, 0x1 ;  /* 0x00000001ff1c7803 */ /* 0x000fc40000000000 */
        /* <DEDUP_REMOVED lines=21> */
[----:B------:R-:W2:Y:S04]  /*4eb0*/  @!P6 LDG.E.64 R14, desc[UR8][R50.64] ;  /* 0x00000008320ee981 */ /* 0x000ea8000c1e1b00 */
[----:B------:R0:W2:Y:S01]  /*4ec0*/  @!P6 LDG.E.64 R18, desc[UR8][R52.64] ;  /* 0x000000083412e981 */ /* 0x0000a2000c1e1b00 */
[----:B------:R-:W-:Y:S02]  /*4ed0*/  P2R R46, PR, RZ, 0x8 ;  /* 0x00000008ff2e7803 */ /* 0x000fe40000000000 */
[----:B------:R-:W-:Y:S01]  /*4ee0*/  LOP3.LUT P3, RZ, R24, 0x8, RZ, 0xc0, !PT ;  /* 0x0000000818ff7812 */ /* 0x000fe2000786c0ff */
[----:B------:R-:W-:-:S02]  /*4ef0*/  IMAD.MOV.U32 R22, RZ, RZ, RZ ;  /* 0x000000ffff167224 */ /* 0x000fc400078e00ff */
[----:B------:R-:W-:-:S10]  /*4f00*/  IMAD.MOV.U32 R20, RZ, RZ, 0x1 ;  /* 0x00000001ff147424 */ /* 0x000fd400078e00ff */
[----:B------:R-:W-:Y:S01]  /*4f10*/  @!P3 IMAD.MOV.U32 R20, RZ, RZ, RZ ;  /* 0x000000ffff14b224 */ /* 0x000fe200078e00ff */
[C---:B------:R-:W-:Y:S01]  /*4f20*/  LOP3.LUT P0, RZ, R24.reuse, 0x2, RZ, 0xc0, !PT ;  /* 0x0000000218ff7812 */ /* 0x040fe2000780c0ff */
[----:B------:R-:W-:Y:S02]  /*4f30*/  IMAD.MOV.U32 R45, RZ, RZ, RZ ;  /* 0x000000ffff2d7224 */ /* 0x000fe400078e00ff */
[----:B------:R-:W-:Y:S01]  /*4f40*/  IMAD.MOV.U32 R43, RZ, RZ, 0x1 ;  /* 0x00000001ff2b7424 */ /* 0x000fe200078e00ff */
[----:B------:R-:W-:Y:S01]  /*4f50*/  LOP3.LUT P1, RZ, R24, 0x1, RZ, 0xc0, !PT ;  /* 0x0000000118ff7812 */ /* 0x000fe2000782c0ff */
[----:B------:R-:W-:Y:S02]  /*4f60*/  IMAD.MOV.U32 R26, RZ, RZ, RZ ;  /* 0x000000ffff1a7224 */ /* 0x000fe400078e00ff */
[----:B------:R-:W-:-:S06]  /*4f70*/  IMAD.MOV.U32 R24, RZ, RZ, 0x1 ;  /* 0x00000001ff187424 */ /* 0x000fcc00078e00ff */
[----:B------:R-:W-:Y:S02]  /*4f80*/  @!P0 IMAD.MOV.U32 R24, RZ, RZ, RZ ;  /* 0x000000ffff188224 */ /* 0x000fe400078e00ff */
[----:B------:R-:W-:Y:S02]  /*4f90*/  IMAD.MOV.U32 R75, RZ, RZ, RZ ;  /* 0x000000ffff4b7224 */ /* 0x000fe400078e00ff */
[----:B------:R-:W-:Y:S02]  /*4fa0*/  IMAD.MOV.U32 R73, RZ, RZ, 0x1 ;  /* 0x00000001ff497424 */ /* 0x000fe400078e00ff */
[----:B------:R-:W-:Y:S02]  /*4fb0*/  IMAD.MOV.U32 R71, RZ, RZ, RZ ;  /* 0x000000ffff477224 */ /* 0x000fe400078e00ff */
[----:B------:R-:W-:Y:S02]  /*4fc0*/  IMAD.MOV.U32 R69, RZ, RZ, 0x1 ;  /* 0x00000001ff457424 */ /* 0x000fe400078e00ff */
[----:B------:R-:W-:-:S02]  /*4fd0*/  IMAD.MOV.U32 R67, RZ, RZ, RZ ;  /* 0x000000ffff437224 */ /* 0x000fc400078e00ff */
[----:B------:R-:W-:Y:S02]  /*4fe0*/  IMAD.MOV.U32 R65, RZ, RZ, 0x1 ;  /* 0x00000001ff417424 */ /* 0x000fe400078e00ff */
[----:B------:R-:W-:Y:S02]  /*4ff0*/  IMAD.MOV.U32 R63, RZ, RZ, RZ ;  /* 0x000000ffff3f7224 */ /* 0x000fe400078e00ff */
[----:B------:R-:W-:Y:S02]  /*5000*/  IMAD.MOV.U32 R61, RZ, RZ, 0x1 ;  /* 0x00000001ff3d7424 */ /* 0x000fe400078e00ff */
[----:B------:R-:W-:Y:S02]  /*5010*/  IMAD.MOV.U32 R59, RZ, RZ, RZ ;  /* 0x000000ffff3b7224 */ /* 0x000fe400078e00ff */
[----:B0-----:R-:W-:Y:S01]  /*5020*/  IMAD.MOV.U32 R53, RZ, RZ, RZ ;  /* 0x000000ffff357224 */ /* 0x001fe200078e00ff */
[----:B------:R-:W0:Y:S01]  /*5030*/  S2R R60, SR_LANEID ;  /* 0x00000000003c7919 */ /* 0x000e220000000000 */
[----:B------:R-:W-:-:S02]  /*5040*/  IMAD.MOV.U32 R51, RZ, RZ, 0x1 ;  /* 0x00000001ff337424 */ /* 0x000fc400078e00ff */
[----:B------:R-:W-:Y:S02]  /*5050*/  @!P5 IMAD.MOV.U32 R51, RZ, RZ, RZ ;  /* 0x000000ffff33d224 */ /* 0x000fe400078e00ff */
[----:B------:R-:W-:Y:S02]  /*5060*/  IMAD.MOV.U32 R42, RZ, RZ, 0x1 ;  /* 0x00000001ff2a7424 */ /* 0x000fe400078e00ff */
        /* <DEDUP_REMOVED lines=22> */
[----:B------:R-:W-:Y:S02]  /*51d0*/  @!P0 SEL R26, RZ, 0x1, P2 ;  /* 0x00000001ff1a8807 */ /* 0x000fe40001000000 */
[----:B------:R-:W-:Y:S01]  /*51e0*/  ISETP.NE.AND P2, PT, R30, RZ, PT ;  /* 0x000000ff1e00720c */ /* 0x000fe20003f45270 */
[----:B------:R-:W-:-:S04]  /*51f0*/  IMAD.MOV.U32 R30, RZ, RZ, RZ ;  /* 0x000000ffff1e7224 */ /* 0x000fc800078e00ff */
[----:B------:R-:W4:Y:S01]  /*5200*/  LDC.64 R6, c[0x0][0x3d0] ;  /* 0x0000f400ff067b82 */ /* 0x000f220000000a00 */
[----:B--2---:R-:W-:-:S04]  /*5210*/  @!P1 ISETP.GE.U32.AND P0, PT, R9, R2, PT ;  /* 0x000000020900920c */ /* 0x004fc80003f06070 */
[----:B------:R-:W-:-:S03]  /*5220*/  @!P1 ISETP.GE.AND.EX P0, PT, R8, R3, PT, P0 ;  /* 0x000000030800920c */ /* 0x000fc60003f06300 */
[----:B------:R-:W2:Y:S01]  /*5230*/  LDC.64 R2, c[0x0][0x3d0] ;  /* 0x0000f400ff027b82 */ /* 0x000ea20000000a00 */
[----:B------:R-:W-:Y:S02]  /*5240*/  @!P1 SEL R30, RZ, 0x1, P0 ;  /* 0x00000001ff1e9807 */ /* 0x000fe40000000000 */
[----:B------:R-:W-:Y:S01]  /*5250*/  ISETP.NE.AND P0, PT, R28, RZ, PT ;  /* 0x000000ff1c00720c */ /* 0x000fe20003f05270 */
[----:B------:R-:W-:Y:S02]  /*5260*/  IMAD.MOV.U32 R28, RZ, RZ, 0x1 ;  /* 0x00000001ff1c7424 */ /* 0x000fe400078e00ff */
[----:B------:R-:W-:Y:S01]  /*5270*/  @!P1 IMAD.MOV.U32 R28, RZ, RZ, RZ ;  /* 0x000000ffff1c9224 */ /* 0x000fe200078e00ff */
[----:B------:R-:W-:Y:S01]  /*5280*/  ISETP.NE.AND P3, PT, R46, RZ, PT ;  /* 0x000000ff2e00720c */ /* 0x000fe20003f65270 */
[----:B------:R-:W5:Y:S08]  /*5290*/  LDC.64 R8, c[0x0][0x3d0] ;  /* 0x0000f400ff087b82 */ /* 0x000f700000000a00 */
[----:B--2---:R-:W-:-:S04]  /*52a0*/  @!P0 ISETP.GE.U32.AND P1, PT, R11, R2, PT ;  /* 0x000000020b00820c */ /* 0x004fc80003f26070 */
[----:B------:R-:W-:Y:S02]  /*52b0*/  @!P0 ISETP.GE.AND.EX P1, PT, R10, R3, PT, P1 ;  /* 0x000000030a00820c */ /* 0x000fe40003f26310 */
[----:B------:R-:W2:Y:S02]  /*52c0*/  LDC.64 R2, c[0x0][0x3d0] ;  /* 0x0000f400ff027b82 */ /* 0x000ea40000000a00 */
[----:B------:R-:W-:Y:S02]  /*52d0*/  @!P0 SEL R75, RZ, 0x1, P1 ;  /* 0x00000001ff4b8807 */ /* 0x000fe40000800000 */
[----:B------:R-:W-:Y:S01]  /*52e0*/  ISETP.NE.AND P1, PT, R36, RZ, PT ;  /* 0x000000ff2400720c */ /* 0x000fe20003f25270 */
[----:B------:R-:W-:-:S03]  /*52f0*/  @!P0 IMAD.MOV.U32 R73, RZ, RZ, RZ ;  /* 0x000000ffff498224 */ /* 0x000fc600078e00ff */
[----:B------:R-:W0:Y:S09]  /*5300*/  LDC.64 R10, c[0x0][0x3d0] ;  /* 0x0000f400ff0a7b82 */ /* 0x000e320000000a00 */
[----:B--2---:R-:W-:-:S04]  /*5310*/  @!P1 ISETP.GE.U32.AND P0, PT, R13, R2, PT ;  /* 0x000000020d00920c */ /* 0x004fc80003f06070 */
[----:B------:R-:W-:Y:S01]  /*5320*/  @!P1 ISETP.GE.AND.EX P0, PT, R12, R3, PT, P0 ;  /* 0x000000030c00920c */ /* 0x000fe20003f06300 */
[----:B------:R-:W-:Y:S01]  /*5330*/  @!P1 IMAD.MOV.U32 R69, RZ, RZ, RZ ;  /* 0x000000ffff459224 */ /* 0x000fe200078e00ff */
[----:B------:R-:W2:Y:S02]  /*5340*/  LDC.64 R12, c[0x0][0x3d0] ;  /* 0x0000f400ff0c7b82 */ /* 0x000ea40000000a00 */
[----:B------:R-:W-:Y:S02]  /*5350*/  @!P1 SEL R71, RZ, 0x1, P0 ;  /* 0x00000001ff479807 */ /* 0x000fe40000000000 */
[----:B---3--:R-:W-:Y:S02]  /*5360*/  @!P2 ISETP.GE.U32.AND P0, PT, R17, R4, PT ;  /* 0x000000041100a20c */ /* 0x008fe40003f06070 */
        /* <DEDUP_REMOVED lines=8> */
[----:B------:R-:W-:Y:S02]  /*53f0*/  IADD3 R3, P3, PT, R26, R3, RZ ;  /* 0x000000031a037210 */ /* 0x000fe40007f7e0ff */
[----:B0-----:R-:W-:Y:S01]  /*5400*/  @!P5 ISETP.GE.U32.AND P1, PT, R57, R10, PT ;  /* 0x0000000a3900d20c */ /* 0x001fe20003f26070 */
[----:B------:R-:W-:Y:S01]  /*5410*/  IMAD.X R57, R20, 0x1, R43, P2 ;  /* 0x0000000114397824 */ /* 0x000fe200010e062b */
[----:B------:R-:W-:-:S03]  /*5420*/  IADD3 R58, P2, PT, R30, R3, RZ ;  /* 0x000000031e3a7210 */ /* 0x000fc60007f5e0ff */
[----:B------:R-:W-:Y:S01]  /*5430*/  IMAD.X R57, R24, 0x1, R57, P3 ;  /* 0x0000000118397824 */ /* 0x000fe200018e0639 */
[----:B------:R-:W-:Y:S02]  /*5440*/  IADD3 R56, P3, PT, R75, R58, RZ ;  /* 0x0000003a4b387210 */ /* 0x000fe40007f7e0ff */
[----:B-----5:R-:W-:Y:S01]  /*5450*/  @!P4 ISETP.GE.U32.AND P0, PT, R49, R8, PT ;  /* 0x000000083100c20c */ /* 0x020fe20003f06070 */
[----:B------:R-:W-:Y:S01]  /*5460*/  IMAD.X R54, R28, 0x1, R57, P2 ;  /* 0x000000011c367824 */ /* 0x000fe200010e0639 */
[----:B------:R-:W-:Y:S02]  /*5470*/  IADD3 R52, P2, PT, R71, R56, RZ ;  /* 0x0000003847347210 */ /* 0x000fe40007f5e0ff */
[----:B------:R-:W-:Y:S01]  /*5480*/  @!P4 ISETP.GE.AND.EX P0, PT, R34, R9, PT, P0 ;  /* 0x000000092200c20c */ /* 0x000fe20003f06300 */
[----:B------:R-:W-:Y:S01]  /*5490*/  IMAD.X R50, R73, 0x1, R54, P3 ;  /* 0x0000000149327824 */ /* 0x000fe200018e0636 */
[----:B------:R-:W-:Y:S02]  /*54a0*/  IADD3 R48, P3, PT, R67, R52, RZ ;  /* 0x0000003443307210 */ /* 0x000fe40007f7e0ff */
[----:B------:R-:W-:Y:S01]  /*54b0*/  @!P4 SEL R59, RZ, 0x1, P0 ;  /* 0x00000001ff3bc807 */ /* 0x000fe20000000000 */
[----:B------:R-:W-:Y:S01]  /*54c0*/  IMAD.X R44, R69, 0x1, R50, P2 ;  /* 0x00000001452c7824 */ /* 0x000fe200010e0632 */
[----:B--2---:R-:W-:-:S02]  /*54d0*/  @!P6 ISETP.GE.U32.AND P0, PT, R55, R12, PT ;  /* 0x0000000c3700e20c */ /* 0x004fc40003f06070 */
[----:B------:R-:W-:Y:S01]  /*54e0*/  @!P5 ISETP.GE.AND.EX P1, PT, R38, R11, PT, P1 ;  /* 0x0000000b2600d20c */ /* 0x000fe20003f26310 */
[----:B------:R-:W-:Y:S01]  /*54f0*/  IMAD.X R38, R65, 0x1, R44, P3 ;  /* 0x0000000141267824 */ /* 0x000fe200018e062c */
[----:B------:R-:W-:Y:S01]  /*5500*/  IADD3 R40, P2, PT, R63, R48, RZ ;  /* 0x000000303f287210 */ /* 0x000fe20007f5e0ff */
[----:B------:R-:W-:Y:S01]  /*5510*/  IMAD.MOV.U32 R55, RZ, RZ, 0x1 ;  /* 0x00000001ff377424 */ /* 0x000fe200078e00ff */
[----:B------:R-:W-:Y:S02]  /*5520*/  @!P6 ISETP.GE.AND.EX P0, PT, R14, R13, PT, P0 ;  /* 0x0000000d0e00e20c */ /* 0x000fe40003f06300 */
[----:B------:R-:W-:Y:S01]  /*5530*/  @!P5 SEL R53, RZ, 0x1, P1 ;  /* 0x00000001ff35d807 */ /* 0x000fe20000800000 */
[----:B------:R-:W-:Y:S01]  /*5540*/  @!P4 IMAD.MOV.U32 R55, RZ, RZ, RZ ;  /* 0x000000ffff37c224 */ /* 0x000fe200078e00ff */
[----:B------:R-:W-:Y:S01]  /*5550*/  IADD3 R36, P1, PT, R59, R40, RZ ;  /* 0x000000283b247210 */ /* 0x000fe20007f3e0ff */
[----:B------:R-:W-:Y:S02]  /*5560*/  IMAD.X R34, R61, 0x1, R38, P2 ;  /* 0x000000013d227824 */ /* 0x000fe400010e0626 */
[----:B------:R-:W-:Y:S01]  /*5570*/  IMAD.MOV.U32 R46, RZ, RZ, RZ ;  /* 0x000000ffff2e7224 */ /* 0x000fe200078e00ff */
[----:B------:R-:W-:Y:S01]  /*5580*/  @!P6 SEL R46, RZ, 0x1, P0 ;  /* 0x00000001ff2ee807 */ /* 0x000fe20000000000 */
[----:B------:R-:W-:Y:S01]  /*5590*/  IMAD.X R32, R55, 0x1, R34, P1 ;  /* 0x0000000137207824 */ /* 0x000fe200008e0622 */
[----:B------:R-:W-:-:S04]  /*55a0*/  IADD3 R49, P0, PT, R53, R36, RZ ;  /* 0x0000002435317210 */ /* 0x000fc80007f1e0ff */
[----:B------:R-:W-:Y:S01]  /*55b0*/  IADD3 R5, P1, PT, R46, R49, RZ ;  /* 0x000000312e057210 */ /* 0x000fe20007f3e0ff */
[----:B------:R-:W-:-:S04]  /*55c0*/  IMAD.X R47, R51, 0x1, R32, P0 ;  /* 0x00000001332f7824 */ /* 0x000fc800000e0620 */
[----:B------:R-:W-:Y:S01]  /*55d0*/  IMAD.X R4, R42, 0x1, R47, P1 ;  /* 0x000000012a047824 */ /* 0x000fe200008e062f */
[----:B------:R-:W0:Y:S04]  /*55e0*/  SHFL.UP PT, R2, R5, 0x1, RZ ;  /* 0x0420000005027989 */ /* 0x000e2800000e00ff */
        /* <DEDUP_REMOVED lines=32> */
[----:B0-----:R-:W-:-:S04]  /*57f0*/  SEL R2, R2, RZ, P1 ;  /* 0x000000ff02027207 */ /* 0x001fc80000800000 */
[----:B------:R-:W-:-:S03]  /*5800*/  IADD3 R2, P0, PT, R2, R5, RZ ;  /* 0x0000000502027210 */ /* 0x000fc60007f1e0ff */
[----:B------:R-:W-:Y:S02]  /*5810*/  @!P2 SHF.R.U32.HI R5, RZ, 0x2, R62 ;  /* 0x00000002ff05a819 */ /* 0x000fe4000001163e */
        /* <DEDUP_REMOVED lines=9> */
[----:B------:R-:W-:-:S02]  /*58b0*/  ISETP.NE.AND P1, PT, R64, 0x2, PT ;  /* 0x000000024000780c */ /* 0x000fc40003f25270 */
[----:B0-----:R-:W-:-:S05]  /*58c0*/  IADD3 R77, P0, PT, R8, R10, RZ ;  /* 0x0000000a084d7210 */ /* 0x001fca0007f1e0ff */
[----:B------:R-:W-:Y:S01]  /*58d0*/  IMAD.X R79, R9, 0x1, R11, P0 ;  /* 0x00000001094f7824 */ /* 0x000fe200000e060b */
[----:B-1----:R-:W-:Y:S02]  /*58e0*/  IADD3 R11, P0, PT, R16, R77, RZ ;  /* 0x0000004d100b7210 */ /* 0x002fe40007f1e0ff */
[----:B------:R-:W-:Y:S02]  /*58f0*/  SEL R16, R77, R8, !P1 ;  /* 0x000000084d107207 */ /* 0x000fe40004800000 */
[----:B------:R-:W-:Y:S02]  /*5900*/  SEL R66, R79, R9, !P1 ;  /* 0x000000094f427207 */ /* 0x000fe40004800000 */
[----:B------:R-:W-:Y:S01]  /*5910*/  ISETP.NE.AND P1, PT, R64, 0x3, PT ;  /* 0x000000034000780c */ /* 0x000fe20003f25270 */
[----:B------:R-:W-:Y:S01]  /*5920*/  IMAD.X R17, R17, 0x1, R79, P0 ;  /* 0x0000000111117824 */ /* 0x000fe200000e064f */
[----:B------:R-:W-:Y:S02]  /*5930*/  IADD3 R77, P0, PT, R18, R11, RZ ;  /* 0x0000000b124d7210 */ /* 0x000fe40007f1e0ff */
[----:B------:R-:W-:-:S02]  /*5940*/  SEL R16, R11, R16, !P1 ;  /* 0x000000100b107207 */ /* 0x000fc40004800000 */
[----:B------:R-:W0:Y:S01]  /*5950*/  LDS.128 R8, [UR6+0x40] ;  /* 0x00004006ff087984 */ /* 0x000e220008000c00 */
[----:B------:R-:W-:Y:S01]  /*5960*/  IMAD.X R19, R19, 0x1, R17, P0 ;  /* 0x0000000113137824 */ /* 0x000fe200000e0611 */
[----:B------:R-:W-:Y:S02]  /*5970*/  SEL R66, R17, R66, !P1 ;  /* 0x0000004211427207 */ /* 0x000fe40004800000 */
[----:B------:R-:W-:Y:S02]  /*5980*/  ISETP.NE.AND P1, PT, R64, 0x4, PT ;  /* 0x000000044000780c */ /* 0x000fe40003f25270 */
[----:B--2---:R-:W-:Y:S02]  /*5990*/  IADD3 R17, P0, PT, R12, R77, RZ ;  /* 0x0000004d0c117210 */ /* 0x004fe40007f1e0ff */
[----:B------:R-:W-:Y:S02]  /*59a0*/  SEL R16, R77, R16, !P1 ;  /* 0x000000104d107207 */ /* 0x000fe40004800000 */
[----:B------:R-:W-:Y:S01]  /*59b0*/  SEL R66, R19, R66, !P1 ;  /* 0x0000004213427207 */ /* 0x000fe20004800000 */
[----:B------:R-:W-:Y:S01]  /*59c0*/  IMAD.X R77, R13, 0x1, R19, P0 ;  /* 0x000000010d4d7824 */ /* 0x000fe200000e0613 */
[----:B------:R-:W-:-:S02]  /*59d0*/  ISETP.NE.AND P1, PT, R64, 0x5, PT ;  /* 0x000000054000780c */ /* 0x000fc40003f25270 */
[----:B------:R-:W-:Y:S02]  /*59e0*/  IADD3 R13, P0, PT, R14, R17, RZ ;  /* 0x000000110e0d7210 */ /* 0x000fe40007f1e0ff */
[----:B------:R-:W-:Y:S02]  /*59f0*/  SEL R16, R17, R16, !P1 ;  /* 0x0000001011107207 */ /* 0x000fe40004800000 */
[----:B------:R-:W-:Y:S01]  /*5a00*/  ISETP.NE.AND P2, PT, R64, 0x6, PT ;  /* 0x000000064000780c */ /* 0x000fe20003f45270 */
[----:B------:R-:W-:Y:S01]  /*5a10*/  IMAD.X R19, R15, 0x1, R77, P0 ;  /* 0x000000010f137824 */ /* 0x000fe200000e064d */
[----:B---3--:R-:W-:Y:S02]  /*5a20*/  IADD3 R17, P0, PT, R4, R13, RZ ;  /* 0x0000000d04117210 */ /* 0x008fe40007f1e0ff */
[----:B------:R-:W-:Y:S02]  /*5a30*/  SEL R16, R13, R16, !P2 ;  /* 0x000000100d107207 */ /* 0x000fe40005000000 */
[----:B------:R-:W-:Y:S01]  /*5a40*/  SEL R66, R77, R66, !P1 ;  /* 0x000000424d427207 */ /* 0x000fe20004800000 */
[----:B------:R-:W1:Y:S01]  /*5a50*/  LDS.128 R12, [UR6+0x50] ;  /* 0x00005006ff0c7984 */ /* 0x000e620008000c00 */
[----:B------:R-:W-:Y:S01]  /*5a60*/  ISETP.NE.AND P1, PT, R64, 0x7, PT ;  /* 0x000000074000780c */ /* 0x000fe20003f25270 */
[----:B------:R-:W-:Y:S01]  /*5a70*/  IMAD.X R5, R5, 0x1, R19, P0 ;  /* 0x0000000105057824 */ /* 0x000fe200000e0613 */
[----:B------:R-:W-:-:S02]  /*5a80*/  SEL R66, R19, R66, !P2 ;  /* 0x0000004213427207 */ /* 0x000fc40005000000 */
[----:B------:R-:W-:Y:S02]  /*5a90*/  SEL R16, R17, R16, !P1 ;  /* 0x0000001011107207 */ /* 0x000fe40004800000 */
[----:B------:R-:W-:Y:S02]  /*5aa0*/  IADD3 R17, P0, PT, R6, R17, RZ ;  /* 0x0000001106117210 */ /* 0x000fe40007f1e0ff */
[----:B------:R-:W-:Y:S02]  /*5ab0*/  ISETP.NE.AND P2, PT, R64, 0x8, PT ;  /* 0x000000084000780c */ /* 0x000fe40003f45270 */
[----:B------:R-:W-:Y:S01]  /*5ac0*/  SEL R66, R5, R66, !P1 ;  /* 0x0000004205427207 */ /* 0x000fe20004800000 */
[----:B------:R-:W-:Y:S02]  /*5ad0*/  IMAD.X R19, R7, 0x1, R5, P0 ;  /* 0x0000000107137824 */ /* 0x000fe400000e0605 */
[----:B------:R-:W2:Y:S01]  /*5ae0*/  LDS.128 R4, [UR6+0x60] ;  /* 0x00006006ff047984 */ /* 0x000ea20008000c00 */
[----:B------:R-:W-:-:S02]  /*5af0*/  SEL R16, R17, R16, !P2 ;  /* 0x0000001011107207 */ /* 0x000fc40005000000 */
[----:B0-----:R-:W-:Y:S02]  /*5b00*/  IADD3 R17, P0, PT, R8, R17, RZ ;  /* 0x0000001108117210 */ /* 0x001fe40007f1e0ff */
[----:B------:R-:W-:Y:S02]  /*5b10*/  ISETP.NE.AND P1, PT, R64, 0x9, PT ;  /* 0x000000094000780c */ /* 0x000fe40003f25270 */
[----:B------:R-:W-:Y:S01]  /*5b20*/  SEL R66, R19, R66, !P2 ;  /* 0x0000004213427207 */ /* 0x000fe20005000000 */
[----:B------:R-:W-:Y:S01]  /*5b30*/  IMAD.X R79, R9, 0x1, R19, P0 ;  /* 0x00000001094f7824 */ /* 0x000fe200000e0613 */
[----:B------:R-:W-:Y:S02]  /*5b40*/  SEL R8, R17, R16, !P1 ;  /* 0x0000001011087207 */ /* 0x000fe40004800000 */
[----:B------:R-:W-:Y:S02]  /*5b50*/  IADD3 R9, P0, PT, R10, R17, RZ ;  /* 0x000000110a097210 */ /* 0x000fe40007f1e0ff */
[----:B------:R-:W0:Y:S01]  /*5b60*/  LDS.128 R16, [UR6+0x70] ;  /* 0x00007006ff107984 */ /* 0x000e220008000c00 */
[----:B------:R-:W-:-:S02]  /*5b70*/  SEL R10, R79, R66, !P1 ;  /* 0x000000424f0a7207 */ /* 0x000fc40004800000 */
[----:B------:R-:W-:Y:S01]  /*5b80*/  IMAD.X R77, R11, 0x1, R79, P0 ;  /* 0x000000010b4d7824 */ /* 0x000fe200000e064f */
[----:B------:R-:W-:-:S04]  /*5b90*/  ISETP.NE.AND P1, PT, R64, 0xa, PT ;  /* 0x0000000a4000780c */ /* 0x000fc80003f25270 */
[----:B------:R-:W-:Y:S02]  /*5ba0*/  SEL R8, R9, R8, !P1 ;  /* 0x0000000809087207 */ /* 0x000fe40004800000 */
[----:B------:R-:W-:Y:S02]  /*5bb0*/  SEL R10, R77, R10, !P1 ;  /* 0x0000000a4d0a7207 */ /* 0x000fe40004800000 */
[----:B-1----:R-:W-:Y:S02]  /*5bc0*/  IADD3 R11, P0, PT, R12, R9, RZ ;  /* 0x000000090c0b7210 */ /* 0x002fe40007f1e0ff */
[----:B------:R-:W-:-:S03]  /*5bd0*/  ISETP.NE.AND P1, PT, R64, 0xb, PT ;  /* 0x0000000b4000780c */ /* 0x000fc60003f25270 */
[----:B------:R-:W-:Y:S01]  /*5be0*/  IMAD.X R13, R13, 0x1, R77, P0 ;  /* 0x000000010d0d7824 */ /* 0x000fe200000e064d */
[----:B------:R-:W-:Y:S02]  /*5bf0*/  IADD3 R9, P0, PT, R14, R11, RZ ;  /* 0x0000000b0e097210 */ /* 0x000fe40007f1e0ff */
[----:B------:R-:W-:Y:S02]  /*5c00*/  SEL R8, R11, R8, !P1 ;  /* 0x000000080b087207 */ /* 0x000fe40004800000 */
[----:B------:R-:W-:Y:S01]  /*5c10*/  ISETP.NE.AND P4, PT, R64, 0xc, PT ;  /* 0x0000000c4000780c */ /* 0x000fe20003f85270 */
[----:B------:R-:W-:Y:S01]  /*5c20*/  IMAD.X R11, R15, 0x1, R13, P0 ;  /* 0x000000010f0b7824 */ /* 0x000fe200000e060d */
[----:B------:R-:W-:Y:S02]  /*5c30*/  SEL R10, R13, R10, !P1 ;  /* 0x0000000a0d0a7207 */ /* 0x000fe40004800000 */
[----:B------:R-:W-:Y:S02]  /*5c40*/  SEL R8, R9, R8, !P4 ;  /* 0x0000000809087207 */ /* 0x000fe40006000000 */
[----:B--2---:R-:W-:-:S02]  /*5c50*/  IADD3 R9, P3, PT, R4, R9, RZ ;  /* 0x0000000904097210 */ /* 0x004fc40007f7e0ff */
[C---:B------:R-:W-:Y:S02]  /*5c60*/  ISETP.NE.AND P0, PT, R64.reuse, 0xd, PT ;  /* 0x0000000d4000780c */ /* 0x040fe40003f05270 */
[----:B------:R-:W-:Y:S01]  /*5c70*/  SEL R10, R11, R10, !P4 ;  /* 0x0000000a0b0a7207 */ /* 0x000fe20006000000 */
[----:B------:R-:W-:Y:S01]  /*5c80*/  IMAD.X R11, R5, 0x1, R11, P3 ;  /* 0x00000001050b7824 */ /* 0x000fe200018e060b */
[----:B------:R-:W-:Y:S02]  /*5c90*/  ISETP.NE.AND P1, PT, R64, 0xe, PT ;  /* 0x0000000e4000780c */ /* 0x000fe40003f25270 */
[----:B------:R-:W-:Y:S02]  /*5ca0*/  SEL R4, R9, R8, !P0 ;  /* 0x0000000809047207 */ /* 0x000fe40004000000 */
[----:B------:R-:W-:Y:S02]  /*5cb0*/  IADD3 R5, P6, PT, R6, R9, RZ ;  /* 0x0000000906057210 */ /* 0x000fe40007fde0ff */
[----:B------:R-:W-:-:S02]  /*5cc0*/  IADD3 R8, P4, P5, R2, -R46, -R49 ;  /* 0x8000002e02087210 */ /* 0x000fc40007d9e831 */
[----:B------:R-:W-:Y:S02]  /*5cd0*/  SEL R6, R11, R10, !P0 ;  /* 0x0000000a0b067207 */ /* 0x000fe40004000000 */
[----:B------:R-:W-:Y:S01]  /*5ce0*/  SEL R2, R5, R4, !P1 ;  /* 0x0000000405027207 */ /* 0x000fe20004800000 */
[----:B------:R-:W-:Y:S01]  /*5cf0*/  IMAD.X R9, R7, 0x1, R11, P6 ;  /* 0x0000000107097824 */ /* 0x000fe200030e060b */
[----:B0-----:R-:W-:Y:S02]  /*5d00*/  IADD3 R5, P0, PT, R16, R5, RZ ;  /* 0x0000000510057210 */ /* 0x001fe40007f1e0ff */
[----:B------:R-:W-:Y:S02]  /*5d10*/  ISETP.NE.AND P2, PT, R64, 0xf, PT ;  /* 0x0000000f4000780c */ /* 0x000fe40003f45270 */
[----:B------:R-:W-:Y:S01]  /*5d20*/  ISETP.NE.AND P3, PT, R60, RZ, PT ;  /* 0x000000ff3c00720c */ /* 0x000fe20003f65270 */
[----:B------:R-:W-:Y:S01]  /*5d30*/  IMAD.X R17, R17, 0x1, R9, P0 ;  /* 0x0000000111117824 */ /* 0x000fe200000e0609 */
[----:B------:R-:W-:-:S02]  /*5d40*/  SEL R2, R5, R2, !P2 ;  /* 0x0000000205027207 */ /* 0x000fc40005000000 */
[----:B------:R-:W-:Y:S02]  /*5d50*/  SEL R7, R8, RZ, P3 ;  /* 0x000000ff08077207 */ /* 0x000fe40001800000 */
[----:B------:R-:W-:Y:S02]  /*5d60*/  ISETP.GT.U32.AND P0, PT, R62, 0x1f, PT ;  /* 0x0000001f3e00780c */ /* 0x000fe40003f04070 */
[----:B------:R-:W-:Y:S02]  /*5d70*/  IADD3.X R16, PT, PT, R3, ~R42, ~R47, P4, P5 ;  /* 0x8000002a03107210 */ /* 0x000fe400027eac2f */
[----:B------:R-:W-:Y:S02]  /*5d80*/  SEL R4, R9, R6, !P1 ;  /* 0x0000000609047207 */ /* 0x000fe40004800000 */
[----:B------:R-:W-:Y:S02]  /*5d90*/  IADD3 R7, P4, PT, R7, R2, RZ ;  /* 0x0000000207077210 */ /* 0x000fe40007f9e0ff */
[----:B------:R-:W-:-:S02]  /*5da0*/  SEL R9, R16, RZ, P3 ;  /* 0x000000ff10097207 */ /* 0x000fc40001800000 */
[----:B------:R-:W-:Y:S02]  /*5db0*/  SEL R2, R17, R4, !P2 ;  /* 0x0000000411027207 */ /* 0x000fe40005000000 */
[----:B------:R-:W-:Y:S02]  /*5dc0*/  IADD3 R18, P1, PT, R18, R5, RZ ;  /* 0x0000000512127210 */ /* 0x000fe40007f3e0ff */
[----:B------:R-:W-:Y:S01]  /*5dd0*/  ISETP.GE.U32.AND P5, PT, R62, 0x20, PT ;  /* 0x000000203e00780c */ /* 0x000fe20003fa6070 */
[----:B------:R-:W-:Y:S02]  /*5de0*/  IMAD.X R9, R9, 0x1, R2, P4 ;  /* 0x0000000109097824 */ /* 0x000fe400020e0602 */
[----:B------:R-:W-:Y:S01]  /*5df0*/  IMAD.X R19, R19, 0x1, R17, P1 ;  /* 0x0000000113137824 */ /* 0x000fe200008e0611 */
[----:B------:R-:W-:Y:S02]  /*5e00*/  SEL R17, R8, R7, !P5 ;  /* 0x0000000708117207 */ /* 0x000fe40006800000 */
[----:B------:R-:W-:Y:S01]  /*5e10*/  SEL R16, R16, R9, !P5 ;  /* 0x0000000910107207 */ /* 0x000fe20006800000 */
[----:B------:R-:W-:Y:S06]  /*5e20*/  @P0 BRA `(.L_x_501) ;  /* 0x0000000c00a00947 */ /* 0x000fec0003800000 */
[----:B------:R-:W0:Y:S01]  /*5e30*/  LDC.64 R2, c[0x0][0x3a8] ;  /* 0x0000ea00ff027b82 */ /* 0x000e220000000a00 */
[C---:B------:R-:W-:Y:S01]  /*5e40*/  ISETP.NE.AND P1, PT, R62.reuse, RZ, PT ;  /* 0x000000ff3e00720c */ /* 0x040fe20003f25270 */
[----:B------:R-:W-:-:S03]  /*5e50*/  IMAD.WIDE.U32 R4, R62, 0x10, RZ ;  /* 0x000000103e047825 */ /* 0x000fc600078e00ff */
[----:B------:R-:W-:Y:S02]  /*5e60*/  LOP3.LUT R13, R4, 0xfffffff0, RZ, 0x3c, !PT ;  /* 0xfffffff0040d7812 */ /* 0x000fe400078e3cff */
[----:B------:R-:W-:-:S07]  /*5e70*/  LOP3.LUT R5, RZ, R5, RZ, 0x33, !PT ;  /* 0x00000005ff057212 */ /* 0x000fce00078e33ff */
[----:B------:R-:W-:Y:S02]  /*5e80*/  @!P1 IMAD.MOV.U32 R10, RZ, RZ, R18 ;  /* 0x000000ffff0a9224 */ /* 0x000fe400078e0012 */
[----:B------:R-:W-:Y:S02]  /*5e90*/  @!P1 IMAD.MOV.U32 R11, RZ, RZ, R19 ;  /* 0x000000ffff0b9224 */ /* 0x000fe400078e0013 */
[----:B------:R-:W-:Y:S02]  /*5ea0*/  @!P1 IMAD.MOV.U32 R8, RZ, RZ, 0x64 ;  /* 0x00000064ff089424 */ /* 0x000fe400078e00ff */
[----:B------:R-:W-:Y:S01]  /*5eb0*/  @!P1 IMAD.MOV.U32 R9, RZ, RZ, 0x0 ;  /* 0x00000000ff099424 */ /* 0x000fe200078e00ff */
[----:B------:R1:W-:Y:S01]  /*5ec0*/  @!P1 STS.64 [UR6+0xb8], R10 ;  /* 0x0000b80aff009988 */ /* 0x0003e20008000a06 */
[----:B0-----:R-:W-:-:S03]  /*5ed0*/  IMAD.WIDE.U32 R2, R0, 0x10, R2 ;  /* 0x0000001000027825 */ /* 0x001fc600078e0002 */
[----:B------:R-:W-:Y:S02]  /*5ee0*/  IADD3 R12, P0, PT, R2, R13, RZ ;  /* 0x0000000d020c7210 */ /* 0x000fe40007f1e0ff */
[----:B------:R1:W-:Y:S01]  /*5ef0*/  @!P1 ST.E.128.STRONG.GPU desc[UR8][R2.64+0x200], R8 ;  /* 0x0002000802009985 */ /* 0x0003e2000c10fd08 */
[----:B------:R-:W-:Y:S05]  /*5f00*/  NANOSLEEP 0x348 ;  /* 0x000003480000795d */ /* 0x000fea0003800000 */
[----:B------:R-:W-:-:S05]  /*5f10*/  IMAD.X R13, R3, 0x1, R5, P0 ;  /* 0x00000001030d7824 */ /* 0x000fca00000e0605 */
[----:B------:R-:W2:Y:S01]  /*5f20*/  LD.E.128.STRONG.GPU R4, desc[UR8][R12.64+0x200] ;  /* 0x000200080c047980 */ /* 0x000ea2000c10fd00 */
[----:B------:R-:W-:Y:S01]  /*5f30*/  UMOV UR4, 0xffffffff ;  /* 0xffffffff00047882 */ /* 0x000fe20000000000 */
[----:B------:R-:W-:Y:S01]  /*5f40*/  IMAD.MOV.U32 R64, RZ, RZ, R0 ;  /* 0x000000ffff407224 */ /* 0x000fe200078e0000 */
[----:B--2---:R-:W-:-:S04]  /*5f50*/  ISETP.NE.U32.AND P0, PT, R4, 0x63, PT ;  /* 0x000000630400780c */ /* 0x004fc80003f05070 */
[----:B------:R-:W-:Y:S01]  /*5f60*/  ISETP.NE.AND.EX P0, PT, R5, RZ, PT, P0 ;  /* 0x000000ff0500720c */ /* 0x000fe20003f05300 */
[----:B-1----:R-:W-:-:S12]  /*5f70*/  BRA.DIV UR4, `(.L_x_502) ;  /* 0x000000be04607947 */ /* 0x002fd8000b800000 */
[----:B------:R-:W-:-:S13]  /*5f80*/  VOTE.ANY P0, !P0 ;  /* 0x0000000000ff7806 */ /* 0x000fda0004000100 */
.L_x_786:
[----:B------:R-:W-:Y:S05]  /*5f90*/  @!P0 BRA `(.L_x_503) ;  /* 0x0000000000788947 */ /* 0x000fea0003800000 */
[----:B------:R-:W-:-:S07]  /*5fa0*/  IMAD.MOV.U32 R9, RZ, RZ, 0x24 ;  /* 0x00000024ff097424 */ /* 0x000fce00078e00ff */
.L_x_505:
[----:B------:R-:W-:Y:S02]  /*5fb0*/  VIADD R7, R9, 0x1 ;  /* 0x0000000109077836 */ /* 0x000fe40000000000 */
[----:B------:R-:W-:Y:S02]  /*5fc0*/  IMAD R64, R64, 0x41a7, RZ ;  /* 0x000041a740407824 */ /* 0x000fe400078e02ff */
[----:B------:R-:W0:Y:S01]  /*5fd0*/  I2F.U32.RP R6, R7 ;  /* 0x0000000700067306 */ /* 0x000e220000209000 */
[----:B------:R-:W-:Y:S01]  /*5fe0*/  IMAD.MOV R11, RZ, RZ, -R7 ;  /* 0x000000ffff0b7224 */ /* 0x000fe200078e0a07 */
[----:B------:R-:W-:Y:S02]  /*5ff0*/  ISETP.NE.U32.AND P1, PT, R7, RZ, PT ;  /* 0x000000ff0700720c */ /* 0x000fe40003f25070 */
[----:B------:R-:W-:-:S04]  /*6000*/  LOP3.LUT R64, R64, 0x7fffffff, RZ, 0xc0, !PT ;  /* 0x7fffffff40407812 */ /* 0x000fc800078ec0ff */
[----:B0-----:R-:W0:Y:S02]  /*6010*/  MUFU.RCP R6, R6 ;  /* 0x0000000600067308 */ /* 0x001e240000001000 */
[----:B0-----:R-:W-:-:S06]  /*6020*/  VIADD R4, R6, 0xffffffe ;  /* 0x0ffffffe06047836 */ /* 0x001fcc0000000000 */
[----:B------:R0:W1:Y:S02]  /*6030*/  F2I.FTZ.U32.TRUNC.NTZ R5, R4 ;  /* 0x0000000400057305 */ /* 0x000064000021f000 */
[----:B0-----:R-:W-:Y:S02]  /*6040*/  IMAD.MOV.U32 R4, RZ, RZ, RZ ;  /* 0x000000ffff047224 */ /* 0x001fe400078e00ff */
[----:B-1----:R-:W-:-:S04]  /*6050*/  IMAD R11, R11, R5, RZ ;  /* 0x000000050b0b7224 */ /* 0x002fc800078e02ff */
[----:B------:R-:W-:-:S06]  /*6060*/  IMAD.HI.U32 R5, R5, R11, R4 ;  /* 0x0000000b05057227 */ /* 0x000fcc00078e0004 */
[----:B------:R-:W-:-:S04]  /*6070*/  IMAD.HI.U32 R5, R5, R64, RZ ;  /* 0x0000004005057227 */ /* 0x000fc800078e00ff */
[----:B------:R-:W-:-:S04]  /*6080*/  IMAD.MOV R5, RZ, RZ, -R5 ;  /* 0x000000ffff057224 */ /* 0x000fc800078e0a05 */
[----:B------:R-:W-:-:S05]  /*6090*/  IMAD R6, R7, R5, R64 ;  /* 0x0000000507067224 */ /* 0x000fca00078e0240 */
[----:B------:R-:W-:-:S13]  /*60a0*/  ISETP.GE.U32.AND P0, PT, R6, R7, PT ;  /* 0x000000070600720c */ /* 0x000fda0003f06070 */
[----:B------:R-:W-:-:S05]  /*60b0*/  @P0 IMAD.IADD R6, R6, 0x1, -R7 ;  /* 0x0000000106060824 */ /* 0x000fca00078e0a07 */
[----:B------:R-:W-:-:S13]  /*60c0*/  ISETP.GE.U32.AND P0, PT, R6, R7, PT ;  /* 0x000000070600720c */ /* 0x000fda0003f06070 */
[----:B------:R-:W-:Y:S01]  /*60d0*/  @P0 IMAD.IADD R6, R6, 0x1, -R7 ;  /* 0x0000000106060824 */ /* 0x000fe200078e0a07 */
[----:B------:R-:W-:-:S04]  /*60e0*/  @!P1 LOP3.LUT R6, RZ, R7, RZ, 0x33, !PT ;  /* 0x00000007ff069212 */ /* 0x000fc800078e33ff */
[----:B------:R-:W-:Y:S05]  /*60f0*/  NANOSLEEP R6 ;  /* 0x000000060000735d */ /* 0x000fea0003800000 */
[----:B------:R-:W2:Y:S01]  /*6100*/  LD.E.128.STRONG.GPU R4, desc[UR8][R12.64+0x200] ;  /* 0x000200080c047980 */ /* 0x000ea2000c10fd00 */
[----:B------:R-:W-:Y:S01]  /*6110*/  UMOV UR4, 0xffffffff ;  /* 0xffffffff00047882 */ /* 0x000fe20000000000 */
[----:B------:R-:W-:Y:S02]  /*6120*/  SHF.R.U32.HI R9, RZ, 0x1, R9 ;  /* 0x00000001ff097819 */ /* 0x000fe40000011609 */
[----:B--2---:R-:W-:-:S04]  /*6130*/  ISETP.NE.U32.AND P0, PT, R4, 0x63, PT ;  /* 0x000000630400780c */ /* 0x004fc80003f05070 */
[----:B------:R-:W-:Y:S01]  /*6140*/  ISETP.NE.AND.EX P0, PT, R5, RZ, PT, P0 ;  /* 0x000000ff0500720c */ /* 0x000fe20003f05300 */
[----:B------:R-:W-:-:S12]  /*6150*/  BRA.DIV UR4, `(.L_x_504) ;  /* 0x000000be04087947 */ /* 0x000fd8000b800000 */
[----:B------:R-:W-:-:S13]  /*6160*/  VOTE.ANY P0, !P0 ;  /* 0x0000000000ff7806 */ /* 0x000fda0004000100 */
.L_x_789:
[----:B------:R-:W-:Y:S05]  /*6170*/  @P0 BRA `(.L_x_505) ;  /* 0xfffffffc008c0947 */ /* 0x000fea000383ffff */
.L_x_503:
[----:B------:R-:W-:Y:S01]  /*6180*/  UMOV UR4, 0xffffffff ;  /* 0xffffffff00047882 */ /* 0x000fe20000000000 */
[----:B------:R-:W-:-:S04]  /*6190*/  ISETP.NE.U32.AND P0, PT, R4, 0x65, PT ;  /* 0x000000650400780c */ /* 0x000fc80003f05070 */
[----:B------:R-:W-:Y:S01]  /*61a0*/  ISETP.NE.AND.EX P0, PT, R5, RZ, PT, P0 ;  /* 0x000000ff0500720c */ /* 0x000fe20003f05300 */
[----:B------:R-:W-:-:S12]  /*61b0*/  BRA.DIV UR4, `(.L_x_506) ;  /* 0x000000be04107947 */ /* 0x000fd8000b800000 */
[----:B------:R-:W0:Y:S01]  /*61c0*/  S2R R13, SR_GEMASK ;  /* 0x00000000000d7919 */ /* 0x000e220000003c00 */
[----:B------:R-:W-:Y:S01]  /*61d0*/  VOTE.ANY R8, PT, !P0 ;  /* 0x0000000000087806 */ /* 0x000fe200040e0100 */
[----:B------:R-:W1:Y:S02]  /*61e0*/  LDCU.64 UR4, c[0x0][0x3a8] ;  /* 0x00007500ff0477ac */ /* 0x000e640008000a00 */
[----:B-1----:R-:W-:-:S04]  /*61f0*/  UIADD3 UR4, UP0, UPT, UR4, 0x200, URZ ;  /* 0x0000020004047890 */ /* 0x002fc8000ff1e0ff */
[----:B------:R-:W-:Y:S01]  /*6200*/  UIADD3.X UR5, UPT, UPT, URZ, UR5, URZ, UP0, !UPT ;  /* 0x00000005ff057290 */ /* 0x000fe200087fe4ff */
[----:B0-----:R-:W-:-:S05]  /*6210*/  LOP3.LUT R8, R8, 0x80000000, R13, 0xec, !PT ;  /* 0x8000000008087812 */ /* 0x001fca00078eec0d */
[----:B------:R-:W-:-:S05]  /*6220*/  VIADD R9, R8, 0xffffffff ;  /* 0xffffffff08097836 */ /* 0x000fca0000000000 */
[----:B------:R-:W-:Y:S01]  /*6230*/  LOP3.LUT R9, R8, R9, RZ, 0xc, !PT ;  /* 0x0000000908097212 */ /* 0x000fe200078e0cff */
[----:B------:R-:W-:-:S03]  /*6240*/  VIADD R8, R60, 0x2 ;  /* 0x000000023c087836 */ /* 0x000fc60000000000 */
[----:B------:R-:W0:Y:S02]  /*6250*/  POPC R11, R9 ;  /* 0x00000009000b7309 */ /* 0x000e240000000000 */
[----:B0-----:R-:W0:Y:S01]  /*6260*/  SHFL.DOWN PT, R14, R6, 0x1, R11 ;  /* 0x08200000060e7989 */ /* 0x001e2200000e000b */
[----:B------:R-:W-:-:S03]  /*6270*/  ISETP.GE.AND P0, PT, R60, R11, PT ;  /* 0x0000000b3c00720c */ /* 0x000fc60003f06270 */
[----:B------:R-:W1:Y:S01]  /*6280*/  SHFL.DOWN PT, R12, R7, 0x1, R11 ;  /* 0x08200000070c7989 */ /* 0x000e6200000e000b */
[----:B0-----:R-:W-:-:S04]  /*6290*/  SEL R15, R14, RZ, !P0 ;  /* 0x000000ff0e0f7207 */ /* 0x001fc80004000000 */
[----:B------:R-:W-:Y:S02]  /*62a0*/  IADD3 R15, P1, PT, R6, R15, RZ ;  /* 0x0000000f060f7210 */ /* 0x000fe40007f3e0ff */
[----:B-1----:R-:W-:Y:S02]  /*62b0*/  SEL R77, R12, RZ, !P0 ;  /* 0x000000ff0c4d7207 */ /* 0x002fe40004000000 */
[----:B------:R-:W-:Y:S01]  /*62c0*/  ISETP.GT.AND P0, PT, R8, R11, PT ;  /* 0x0000000b0800720c */ /* 0x000fe20003f04270 */
[----:B------:R-:W0:Y:S01]  /*62d0*/  SHFL.DOWN PT, R12, R15, 0x2, R11 ;  /* 0x084000000f0c7989 */ /* 0x000e2200000e000b */
[----:B------:R-:W-:Y:S02]  /*62e0*/  VIADD R8, R60, 0x4 ;  /* 0x000000043c087836 */ /* 0x000fe40000000000 */
[----:B------:R-:W-:-:S05]  /*62f0*/  IMAD.X R68, R7, 0x1, R77, P1 ;  /* 0x0000000107447824 */ /* 0x000fca00008e064d */
[----:B------:R-:W1:Y:S01]  /*6300*/  SHFL.DOWN PT, R14, R68, 0x2, R11 ;  /* 0x08400000440e7989 */ /* 0x000e6200000e000b */
[----:B0-----:R-:W-:-:S04]  /*6310*/  SEL R12, R12, RZ, !P0 ;  /* 0x000000ff0c0c7207 */ /* 0x001fc80004000000 */
[----:B------:R-:W-:Y:S02]  /*6320*/  IADD3 R7, P1, PT, R12, R15, RZ ;  /* 0x0000000f0c077210 */ /* 0x000fe40007f3e0ff */
[----:B-1----:R-:W-:-:S03]  /*6330*/  SEL R14, R14, RZ, !P0 ;  /* 0x000000ff0e0e7207 */ /* 0x002fc60004000000 */
[----:B------:R-:W0:Y:S01]  /*6340*/  SHFL.DOWN PT, R12, R7, 0x4, R11 ;  /* 0x08800000070c7989 */ /* 0x000e2200000e000b */
[----:B------:R-:W-:Y:S01]  /*6350*/  ISETP.GT.AND P0, PT, R8, R11, PT ;  /* 0x0000000b0800720c */ /* 0x000fe20003f04270 */
        /* <DEDUP_REMOVED lines=8> */
[----:B------:R-:W-:-:S05]  /*63e0*/  IMAD.X R15, R15, 0x1, R66, P1 ;  /* 0x000000010f0f7824 */ /* 0x000fca00008e0642 */
[----:B------:R-:W1:Y:S01]  /*63f0*/  SHFL.DOWN PT, R12, R15, 0x8, R11 ;  /* 0x090000000f0c7989 */ /* 0x000e6200000e000b */
[----:B0-----:R-:W-:-:S04]  /*6400*/  SEL R6, R6, RZ, !P0 ;  /* 0x000000ff06067207 */ /* 0x001fc80004000000 */
[----:B------:R-:W-:Y:S01]  /*6410*/  IADD3 R7, P1, PT, R6, R14, RZ ;  /* 0x0000000e06077210 */ /* 0x000fe20007f3e0ff */
[----:B------:R-:W-:Y:S01]  /*6420*/  IMAD.U32 R14, RZ, RZ, UR4 ;  /* 0x00000004ff0e7e24 */ /* 0x000fe2000f8e00ff */
[----:B-1----:R-:W-:-:S03]  /*6430*/  SEL R12, R12, RZ, !P0 ;  /* 0x000000ff0c0c7207 */ /* 0x002fc60004000000 */
[----:B------:R-:W0:Y:S01]  /*6440*/  SHFL.DOWN PT, R6, R7, 0x10, R11 ;  /* 0x0a00000007067989 */ /* 0x000e2200000e000b */
[----:B------:R-:W-:Y:S01]  /*6450*/  ISETP.NE.U32.AND P0, PT, R4, 0x65, PT ;  /* 0x000000650400780c */ /* 0x000fe20003f05070 */
[----:B------:R-:W-:Y:S02]  /*6460*/  VIADD R4, R60, 0x10 ;  /* 0x000000103c047836 */ /* 0x000fe40000000000 */
[----:B------:R-:W-:Y:S01]  /*6470*/  IMAD.X R77, R12, 0x1, R15, P1 ;  /* 0x000000010c4d7824 */ /* 0x000fe200008e060f */
[----:B------:R-:W-:Y:S01]  /*6480*/  ISETP.NE.AND.EX P0, PT, R5, RZ, PT, P0 ;  /* 0x000000ff0500720c */ /* 0x000fe20003f05300 */
[----:B------:R-:W-:Y:S01]  /*6490*/  IMAD.U32 R15, RZ, RZ, UR5 ;  /* 0x00000005ff0f7e24 */ /* 0x000fe2000f8e00ff */
[----:B------:R-:W-:Y:S02]  /*64a0*/  ISETP.GT.AND P1, PT, R4, R11, PT ;  /* 0x0000000b0400720c */ /* 0x000fe40003f24270 */
[----:B------:R-:W1:Y:S01]  /*64b0*/  SHFL.DOWN PT, R12, R77, 0x10, R11 ;  /* 0x0a0000004d0c7989 */ /* 0x000e6200000e000b */
[----:B------:R-:W-:-:S05]  /*64c0*/  LOP3.LUT R5, RZ, R62, RZ, 0x33, !PT ;  /* 0x0000003eff057212 */ /* 0x000fca00078e33ff */
[----:B------:R-:W-:-:S03]  /*64d0*/  IMAD.IADD R79, R5, 0x1, R0 ;  /* 0x00000001054f7824 */ /* 0x000fc600078e0200 */
[----:B------:R-:W-:Y:S02]  /*64e0*/  VOTE.ALL P0, P0 ;  /* 0x0000000000ff7806 */ /* 0x000fe40000000000 */
[----:B0-----:R-:W-:-:S04]  /*64f0*/  SEL R6, R6, RZ, !P1 ;  /* 0x000000ff06067207 */ /* 0x001fc80004800000 */
[----:B------:R-:W-:Y:S02]  /*6500*/  IADD3 R66, P2, PT, R6, R7, RZ ;  /* 0x0000000706427210 */ /* 0x000fe40007f5e0ff */
[----:B-1----:R-:W-:-:S05]  /*6510*/  SEL R12, R12, RZ, !P1 ;  /* 0x000000ff0c0c7207 */ /* 0x002fca0004800000 */
[----:B------:R-:W-:-:S07]  /*6520*/  IMAD.X R77, R12, 0x1, R77, P2 ;  /* 0x000000010c4d7824 */ /* 0x000fce00010e064d */
.L_x_803:
[----:B------:R-:W-:Y:S05]  /*6530*/  @!P0 BRA `(.L_x_507) ;  /* 0x0000000400788947 */ /* 0x000fea0003800000 */
[----:B------:R-:W-:-:S07]  /*6540*/  IMAD.MOV.U32 R0, RZ, RZ, 0x24 ;  /* 0x00000024ff007424 */ /* 0x000fce00078e00ff */
.L_x_513:
[----:B------:R-:W-:-:S05]  /*6550*/  IMAD.WIDE R10, R79, 0x10, R14 ;  /* 0x000000104f0a7825 */ /* 0x000fca00078e020e */
[----:B------:R-:W2:Y:S01]  /*6560*/  LD.E.128.STRONG.GPU R4, desc[UR8][R10.64+-0x200] ;  /* 0xfffe00080a047980 */ /* 0x000ea2000c10fd00 */
[----:B------:R-:W-:Y:S05]  /*6570*/  YIELD ;  /* 0x0000000000007946 */ /* 0x000fea0003800000 */
[----:B------:R-:W-:Y:S01]  /*6580*/  UMOV UR4, 0xffffffff ;  /* 0xffffffff00047882 */ /* 0x000fe20000000000 */
[----:B------:R-:W-:Y:S02]  /*6590*/  SHF.R.U32.HI R0, RZ, 0x1, R0 ;  /* 0x00000001ff007819 */ /* 0x000fe40000011600 */
[----:B--2---:R-:W-:-:S04]  /*65a0*/  ISETP.NE.U32.AND P0, PT, R4, 0x63, PT ;  /* 0x000000630400780c */ /* 0x004fc80003f05070 */
[----:B------:R-:W-:Y:S01]  /*65b0*/  ISETP.NE.AND.EX P0, PT, R5, RZ, PT, P0 ;  /* 0x000000ff0500720c */ /* 0x000fe20003f05300 */
[----:B------:R-:W-:-:S12]  /*65c0*/  BRA.DIV UR4, `(.L_x_508) ;  /* 0x000000be04b07947 */ /* 0x000fd8000b800000 */
[----:B------:R-:W-:-:S13]  /*65d0*/  VOTE.ANY P0, !P0 ;  /* 0x0000000000ff7806 */ /* 0x000fda0004000100 */
.L_x_806:
[----:B------:R-:W-:Y:S05]  /*65e0*/  @!P0 BRA `(.L_x_509) ;  /* 0x0000000000788947 */ /* 0x000fea0003800000 */
[----:B------:R-:W-:-:S07]  /*65f0*/  IMAD.MOV.U32 R9, RZ, RZ, R0 ;  /* 0x000000ffff097224 */ /* 0x000fce00078e0000 */
.L_x_511:
        /* <DEDUP_REMOVED lines=28> */
.L_x_809:
[----:B------:R-:W-:Y:S05]  /*67c0*/  @P0 BRA `(.L_x_511) ;  /* 0xfffffffc008c0947 */ /* 0x000fea000383ffff */
.L_x_509:
[----:B------:R-:W-:Y:S01]  /*67d0*/  UMOV UR4, 0xffffffff ;  /* 0xffffffff00047882 */ /* 0x000fe20000000000 */
[----:B------:R-:W-:-:S04]  /*67e0*/  ISETP.NE.U32.AND P0, PT, R4, 0x65, PT ;  /* 0x000000650400780c */ /* 0x000fc80003f05070 */
[----:B------:R-:W-:Y:S01]  /*67f0*/  ISETP.NE.AND.EX P0, PT, R5, RZ, PT, P0 ;  /* 0x000000ff0500720c */ /* 0x000fe20003f05300 */
[----:B------:R-:W-:-:S12]  /*6800*/  BRA.DIV UR4, `(.L_x_512) ;  /* 0x000000be04607947 */ /* 0x000fd8000b800000 */
[----:B------:R-:W-:Y:S01]  /*6810*/  VOTE.ANY R8, PT, !P0 ;  /* 0x0000000000087806 */ /* 0x000fe200040e0100 */
[----:B------:R-:W-:-:S03]  /*6820*/  VIADD R79, R79, 0xffffffe0 ;  /* 0xffffffe04f4f7836 */ /* 0x000fc60000000000 */
[----:B------:R-:W-:-:S05]  /*6830*/  LOP3.LUT R8, R8, 0x80000000, R13, 0xec, !PT ;  /* 0x8000000008087812 */ /* 0x000fca00078eec0d */
[----:B------:R-:W-:-:S05]  /*6840*/  VIADD R9, R8, 0xffffffff ;  /* 0xffffffff08097836 */ /* 0x000fca0000000000 */
[----:B------:R-:W-:Y:S01]  /*6850*/  LOP3.LUT R9, R8, R9, RZ, 0xc, !PT ;  /* 0x0000000908097212 */ /* 0x000fe200078e0cff */
[----:B------:R-:W-:-:S03]  /*6860*/  VIADD R8, R60, 0x2 ;  /* 0x000000023c087836 */ /* 0x000fc60000000000 */
[----:B------:R-:W0:Y:S02]  /*6870*/  POPC R11, R9 ;  /* 0x00000009000b7309 */ /* 0x000e240000000000 */
[----:B0-----:R-:W0:Y:S01]  /*6880*/  SHFL.DOWN PT, R62, R6, 0x1, R11 ;  /* 0x08200000063e7989 */ /* 0x001e2200000e000b */
[----:B------:R-:W-:-:S03]  /*6890*/  ISETP.GE.AND P0, PT, R60, R11, PT ;  /* 0x0000000b3c00720c */ /* 0x000fc60003f06270 */
[----:B------:R-:W1:Y:S01]  /*68a0*/  SHFL.DOWN PT, R12, R7, 0x1, R11 ;  /* 0x08200000070c7989 */ /* 0x000e6200000e000b */
[----:B0-----:R-:W-:Y:S02]  /*68b0*/  SEL R81, R62, RZ, !P0 ;  /* 0x000000ff3e517207 */ /* 0x001fe40004000000 */
[----:B-1----:R-:W-:Y:S02]  /*68c0*/  SEL R83, R12, RZ, !P0 ;  /* 0x000000ff0c537207 */ /* 0x002fe40004000000 */
[----:B------:R-:W-:-:S05]  /*68d0*/  IADD3 R68, P0, PT, R6, R81, RZ ;  /* 0x0000005106447210 */ /* 0x000fca0007f1e0ff */
[----:B------:R-:W-:Y:S01]  /*68e0*/  IMAD.X R70, R7, 0x1, R83, P0 ;  /* 0x0000000107467824 */ /* 0x000fe200000e0653 */
[----:B------:R-:W0:Y:S01]  /*68f0*/  SHFL.DOWN PT, R12, R68, 0x2, R11 ;  /* 0x08400000440c7989 */ /* 0x000e2200000e000b */
[----:B------:R-:W-:Y:S01]  /*6900*/  ISETP.GT.AND P0, PT, R8, R11, PT ;  /* 0x0000000b0800720c */ /* 0x000fe20003f04270 */
[----:B------:R-:W-:Y:S02]  /*6910*/  VIADD R8, R60, 0x4 ;  /* 0x000000043c087836 */ /* 0x000fe40000000000 */
        /* <DEDUP_REMOVED lines=11> */
[----:B-1----:R-:W-:Y:S02]  /*69d0*/  SEL R6, R6, RZ, !P0 ;  /* 0x000000ff06067207 */ /* 0x002fe40004000000 */
[----:B------:R-:W-:-:S03]  /*69e0*/  ISETP.GT.AND P0, PT, R8, R11, PT ;  /* 0x0000000b0800720c */ /* 0x000fc60003f04270 */
[----:B------:R-:W-:Y:S02]  /*69f0*/  IMAD.X R70, R6, 0x1, R62, P1 ;  /* 0x0000000106467824 */ /* 0x000fe400008e063e */
[----:B------:R-:W0:Y:S04]  /*6a00*/  SHFL.DOWN PT, R6, R68, 0x8, R11 ;  /* 0x0900000044067989 */ /* 0x000e2800000e000b */
[----:B------:R-:W1:Y:S01]  /*6a10*/  SHFL.DOWN PT, R12, R70, 0x8, R11 ;  /* 0x09000000460c7989 */ /* 0x000e6200000e000b */
[----:B0-----:R-:W-:-:S04]  /*6a20*/  SEL R6, R6, RZ, !P0 ;  /* 0x000000ff06067207 */ /* 0x001fc80004000000 */
[----:B------:R-:W-:Y:S02]  /*6a30*/  IADD3 R7, P1, PT, R6, R68, RZ ;  /* 0x0000004406077210 */ /* 0x000fe40007f3e0ff */
[----:B-1----:R-:W-:Y:S02]  /*6a40*/  SEL R12, R12, RZ, !P0 ;  /* 0x000000ff0c0c7207 */ /* 0x002fe40004000000 */
[----:B------:R-:W-:Y:S01]  /*6a50*/  ISETP.NE.U32.AND P0, PT, R4, 0x65, PT ;  /* 0x000000650400780c */ /* 0x000fe20003f05070 */
[----:B------:R-:W0:Y:S01]  /*6a60*/  SHFL.DOWN PT, R6, R7, 0x10, R11 ;  /* 0x0a00000007067989 */ /* 0x000e2200000e000b */
[----:B------:R-:W-:Y:S02]  /*6a70*/  VIADD R4, R60, 0x10 ;  /* 0x000000103c047836 */ /* 0x000fe40000000000 */
[----:B------:R-:W-:Y:S01]  /*6a80*/  IMAD.X R62, R12, 0x1, R70, P1 ;  /* 0x000000010c3e7824 */ /* 0x000fe200008e0646 */
[----:B------:R-:W-:Y:S02]  /*6a90*/  ISETP.NE.AND.EX P0, PT, R5, RZ, PT, P0 ;  /* 0x000000ff0500720c */ /* 0x000fe40003f05300 */
[----:B------:R-:W-:-:S02]  /*6aa0*/  ISETP.GT.AND P1, PT, R4, R11, PT ;  /* 0x0000000b0400720c */ /* 0x000fc40003f24270 */
[----:B------:R-:W1:Y:S09]  /*6ab0*/  SHFL.DOWN PT, R12, R62, 0x10, R11 ;  /* 0x0a0000003e0c7989 */ /* 0x000e7200000e000b */
[----:B------:R-:W-:Y:S02]  /*6ac0*/  VOTE.ALL P0, P0 ;  /* 0x0000000000ff7806 */ /* 0x000fe40000000000 */
[----:B0-----:R-:W-:-:S04]  /*6ad0*/  SEL R5, R6, RZ, !P1 ;  /* 0x000000ff06057207 */ /* 0x001fc80004800000 */
[----:B------:R-:W-:Y:S02]  /*6ae0*/  IADD3 R66, P2, P3, R5, R7, R66 ;  /* 0x0000000705427210 */ /* 0x000fe40007b5e042 */
[----:B-1----:R-:W-:-:S04]  /*6af0*/  SEL R12, R12, RZ, !P1 ;  /* 0x000000ff0c0c7207 */ /* 0x002fc80004800000 */
[----:B------:R-:W-:-:S07]  /*6b00*/  IADD3.X R77, PT, PT, R12, R62, R77, P2, P3 ;  /* 0x0000003e0c4d7210 */ /* 0x000fce00017e644d */
.L_x_823:
[----:B------:R-:W-:Y:S05]  /*6b10*/  @P0 BRA `(.L_x_513) ;  /* 0xfffffff8008c0947 */ /* 0x000fea000383ffff */
.L_x_507:
[----:B------:R-:W0:Y:S01]  /*6b20*/  S2R R62, SR_TID.X ;  /* 0x00000000003e7919 */ /* 0x000e220000002100 */
[----:B------:R-:W-:Y:S01]  /*6b30*/  ISETP.NE.AND P0, PT, R60, RZ, PT ;  /* 0x000000ff3c00720c */ /* 0x000fe20003f05270 */
[----:B------:R-:W-:Y:S01]  /*6b40*/  BSSY.RECONVERGENT B0, `(.L_x_514) ;  /* 0x0000011000007945 */ /* 0x000fe20003800200 */
[----:B------:R-:W-:-:S11]  /*6b50*/  IMAD.MOV.U32 R76, RZ, RZ, R66 ;  /* 0x000000ffff4c7224 */ /* 0x000fd600078e0042 */
[----:B------:R-:W1:Y:S01]  /*6b60*/  @!P0 S2R R5, SR_CgaCtaId ;  /* 0x0000000000058919 */ /* 0x000e620000008800 */
[----:B------:R-:W-:Y:S02]  /*6b70*/  @!P0 MOV R0, 0x400 ;  /* 0x0000040000008802 */ /* 0x000fe40000000f00 */
[----:B0-----:R-:W-:Y:S02]  /*6b80*/  ISETP.NE.AND P1, PT, R62, RZ, PT ;  /* 0x000000ff3e00720c */ /* 0x001fe40003f25270 */
[----:B-1----:R-:W-:-:S11]  /*6b90*/  @!P0 LEA R11, R5, R0, 0x18 ;  /* 0x00000000050b8211 */ /* 0x002fd600078ec0ff */
[----:B------:R-:W-:Y:S05]  /*6ba0*/  @P1 BRA `(.L_x_515) ;  /* 0x0000000000281947 */ /* 0x000fea0003800000 */
[----:B------:R-:W0:Y:S01]  /*6bb0*/  S2UR UR5, SR_CgaCtaId ;  /* 0x00000000000579c3 */ /* 0x000e220000008800 */
[----:B------:R-:W-:Y:S01]  /*6bc0*/  IADD3 R6, P1, PT, R76, R18, RZ ;  /* 0x000000124c067210 */ /* 0x000fe20007f3e0ff */
[----:B------:R-:W-:Y:S01]  /*6bd0*/  UMOV UR4, 0x400 ;  /* 0x0000040000047882 */ /* 0x000fe20000000000 */
[----:B------:R-:W-:Y:S02]  /*6be0*/  IMAD.MOV.U32 R4, RZ, RZ, 0x65 ;  /* 0x00000065ff047424 */ /* 0x000fe400078e00ff */
[----:B------:R-:W-:Y:S02]  /*6bf0*/  IMAD.MOV.U32 R5, RZ, RZ, 0x0 ;  /* 0x00000000ff057424 */ /* 0x000fe400078e00ff */
[----:B------:R-:W-:-:S05]  /*6c00*/  IMAD.X R7, R77, 0x1, R19, P1 ;  /* 0x000000014d077824 */ /* 0x000fca00008e0613 */
[----:B------:R1:W-:Y:S01]  /*6c10*/  ST.E.128.STRONG.GPU desc[UR8][R2.64+0x200], R4 ;  /* 0x0002000402007985 */ /* 0x0003e2000c10fd08 */
[----:B0-----:R-:W-:-:S09]  /*6c20*/  ULEA UR4, UR5, UR4, 0x18 ;  /* 0x0000000405047291 */ /* 0x001fd2000f8ec0ff */
[----:B------:R1:W-:Y:S04]  /*6c30*/  STS.64 [UR4+0xb0], R6 ;  /* 0x0000b006ff007988 */ /* 0x0003e80008000a04 */
[----:B------:R1:W-:Y:S02]  /*6c40*/  STS.64 [UR4+0xa8], R76 ;  /* 0x0000a84cff007988 */ /* 0x0003e40008000a04 */
.L_x_515:
[----:B------:R-:W-:Y:S05]  /*6c50*/  BSYNC.RECONVERGENT B0 ;  /* 0x0000000000007941 */ /* 0x000fea0003800200 */
.L_x_514:
[----:B------:R0:W-:Y:S01]  /*6c60*/  @!P0 STS.64 [R11+0x90], R76 ;  /* 0x0000904c0b008388 */ /* 0x0001e20000000a00 */
[----:B-1----:R-:W-:Y:S02]  /*6c70*/  IMAD.MOV.U32 R7, RZ, RZ, R17 ;  /* 0x000000ffff077224 */ /* 0x002fe400078e0011 */
[----:B------:R-:W-:Y:S02]  /*6c80*/  IMAD.MOV.U32 R9, RZ, RZ, R16 ;  /* 0x000000ffff097224 */ /* 0x000fe400078e0010 */
[----:B------:R-:W-:Y:S02]  /*6c90*/  @!P0 IMAD.MOV.U32 R7, RZ, RZ, R76 ;  /* 0x000000ffff078224 */ /* 0x000fe400078e004c */
[----:B------:R-:W-:-:S07]  /*6ca0*/  @!P0 IMAD.MOV.U32 R9, RZ, RZ, R77 ;  /* 0x000000ffff098224 */ /* 0x000fce00078e004d */
.L_x_501:
[----:B------:R-:W-:Y:S05]  /*6cb0*/  WARPSYNC.ALL ;  /* 0x0000000000007948 */ /* 0x000fea0003800000 */
[----:B------:R-:W1:Y:S08]  /*6cc0*/  S2UR UR5, SR_CgaCtaId ;  /* 0x00000000000579c3 */ /* 0x000e700000008800 */
[----:B------:R-:W-:Y:S01]  /*6cd0*/  BAR.SYNC.DEFER_BLOCKING 0x0 ;  /* 0x0000000000007b1d */ /* 0x000fe20000010000 */
[----:B------:R-:W-:-:S02]  /*6ce0*/  ISETP.NE.AND P0, PT, R62, RZ, PT ;  /* 0x000000ff3e00720c */ /* 0x000fc40003f05270 */
[C---:B------:R-:W-:Y:S02]  /*6cf0*/  IADD3 R15, P4, PT, R22.reuse, R45, RZ ;  /* 0x0000002d160f7210 */ /* 0x040fe40007f9e0ff */
[----:B------:R-:W-:Y:S01]  /*6d00*/  ISETP.GE.U32.AND P3, PT, R22, RZ, PT ;  /* 0x000000ff1600720c */ /* 0x000fe20003f66070 */
[----:B------:R-:W-:Y:S01]  /*6d10*/  UMOV UR4, 0x400 ;  /* 0x0000040000047882 */ /* 0x000fe20000000000 */
[----:B------:R-:W-:Y:S01]  /*6d20*/  ISETP.GE.U32.AND P2, PT, R45, RZ, PT ;  /* 0x000000ff2d00720c */ /* 0x000fe20003f46070 */
[C---:B------:R-:W-:Y:S01]  /*6d30*/  IMAD.X R10, R20.reuse, 0x1, R43, P4 ;  /* 0x00000001140a7824 */ /* 0x040fe200020e062b */
[----:B------:R-:W-:Y:S01]  /*6d40*/  ISETP.GE.U32.AND.EX P3, PT, R20, 0x1, PT, P3 ;  /* 0x000000011400780c */ /* 0x000fe20003f66130 */
[----:B------:R-:W-:Y:S01]  /*6d50*/  BSSY.RECONVERGENT B0, `(.L_x_516) ;  /* 0x000002e000007945 */ /* 0x000fe20003800200 */
[----:B------:R-:W-:Y:S02]  /*6d60*/  ISETP.GE.U32.AND P1, PT, R30, RZ, PT ;  /* 0x000000ff1e00720c */ /* 0x000fe40003f26070 */
[----:B------:R-:W-:-:S02]  /*6d70*/  ISETP.GE.U32.AND.EX P2, PT, R43, 0x1, PT, P2 ;  /* 0x000000012b00780c */ /* 0x000fc40003f46120 */
[----:B------:R-:W-:Y:S01]  /*6d80*/  ISETP.GE.U32.AND.EX P1, PT, R28, 0x1, PT, P1 ;  /* 0x000000011c00780c */ /* 0x000fe20003f26110 */
[----:B-1----:R-:W-:-:S09]  /*6d90*/  ULEA UR4, UR5, UR4, 0x18 ;  /* 0x0000000405047291 */ /* 0x002fd2000f8ec0ff */
[----:B------:R-:W1:Y:S04]  /*6da0*/  LDS.64 R4, [UR4+0x90] ;  /* 0x00009004ff047984 */ /* 0x000e680008000a00 */
[----:B------:R-:W2:Y:S01]  /*6db0*/  LDS.64 R2, [UR4+0xb8] ;  /* 0x0000b804ff027984 */ /* 0x000ea20008000a00 */
[----:B-1----:R-:W-:Y:S02]  /*6dc0*/  SEL R0, R4, RZ, P0 ;  /* 0x000000ff04007207 */ /* 0x002fe40000000000 */
[----:B------:R-:W-:Y:S02]  /*6dd0*/  SEL R6, R5, RZ, P0 ;  /* 0x000000ff05067207 */ /* 0x000fe40000000000 */
[----:B------:R-:W1:Y:S01]  /*6de0*/  LDS.64 R4, [UR4+0xa8] ;  /* 0x0000a804ff047984 */ /* 0x000e620008000a00 */
[----:B------:R-:W-:Y:S08]  /*6df0*/  BAR.SYNC.DEFER_BLOCKING 0x0 ;  /* 0x0000000000007b1d */ /* 0x000ff00000010000 */
[----:B------:R-:W-:Y:S01]  /*6e00*/  BAR.SYNC.DEFER_BLOCKING 0x0 ;  /* 0x0000000000007b1d */ /* 0x000fe20000010000 */
[----:B0-----:R-:W-:Y:S01]  /*6e10*/  IADD3 R11, P0, PT, R7, R0, RZ ;  /* 0x00000000070b7210 */ /* 0x001fe20007f1e0ff */
[----:B------:R-:W-:-:S02]  /*6e20*/  IMAD.IADD R0, R26, 0x1, R15 ;  /* 0x000000011a007824 */ /* 0x000fc400078e020f */
[----:B--2---:R-:W-:Y:S01]  /*6e30*/  IMAD.IADD R7, R3, 0x1, R2 ;  /* 0x0000000103077824 */ /* 0x004fe200078e0202 */
[----:B------:R-:W-:Y:S01]  /*6e40*/  IADD3 R15, P6, PT, R11, R15, RZ ;  /* 0x0000000f0b0f7210 */ /* 0x000fe20007fde0ff */
[----:B------:R-:W-:Y:S01]  /*6e50*/  IMAD.X R9, R9, 0x1, R6, P0 ;  /* 0x0000000109097824 */ /* 0x000fe200000e0606 */
[C---:B------:R-:W-:Y:S02]  /*6e60*/  IADD3 R17, P4, PT, R11.reuse, R0, RZ ;  /* 0x000000000b117210 */ /* 0x040fe40007f9e0ff */
[----:B------:R-:W-:Y:S01]  /*6e70*/  IADD3 R19, P5, PT, R11, R58, RZ ;  /* 0x0000003a0b137210 */ /* 0x000fe20007fbe0ff */
[----:B------:R-:W-:Y:S01]  /*6e80*/  IMAD.X R10, R9, 0x1, R10, P6 ;  /* 0x00000001090a7824 */ /* 0x000fe200030e060a */
        /* <DEDUP_REMOVED lines=11> */
[C---:B------:R-:W-:Y:S01]  /*6f40*/  IMAD.X R34, R9.reuse, 0x1, R34, P6 ;  /* 0x0000000109227824 */ /* 0x040fe200030e0622 */
[----:B------:R-:W-:Y:S01]  /*6f50*/  IADD3 R13, P6, PT, R22, R11, RZ ;  /* 0x0000000b160d7210 */ /* 0x000fe20007fde0ff */
[C---:B------:R-:W-:Y:S01]  /*6f60*/  IMAD.X R14, R9.reuse, 0x1, R32, P4 ;  /* 0x00000001090e7824 */ /* 0x040fe200020e0620 */
[----:B------:R-:W-:Y:S01]  /*6f70*/  ISETP.GE.U32.AND P0, PT, R26, RZ, PT ;  /* 0x000000ff1a00720c */ /* 0x000fe20003f06070 */
[----:B------:R-:W-:-:S02]  /*6f80*/  IMAD.X R47, R9, 0x1, R47, P5 ;  /* 0x00000001092f7824 */ /* 0x000fc400028e062f */
[----:B------:R-:W-:Y:S01]  /*6f90*/  IMAD.X R8, R20, 0x1, R9, P6 ;  /* 0x0000000114087824 */ /* 0x000fe200030e0609 */
[----:B------:R-:W-:Y:S01]  /*6fa0*/  ISETP.GE.U32.AND.EX P0, PT, R24, 0x1, PT, P0 ;  /* 0x000000011800780c */ /* 0x000fe20003f06100 */
[----:B-1----:R-:W-:Y:S01]  /*6fb0*/  @P3 IMAD.IADD R0, R9, 0x1, -R5 ;  /* 0x0000000109003824 */ /* 0x002fe200078e0a05 */
[----:B------:R-:W-:Y:S11]  /*6fc0*/  @P3 BRA `(.L_x_517) ;  /* 0x0000000000183947 */ /* 0x000ff60003800000 */
[----:B------:R-:W-:-:S04]  /*6fd0*/  ISETP.NE.U32.AND P3, PT, R22, RZ, PT ;  /* 0x000000ff1600720c */ /* 0x000fc80003f65070 */
[----:B------:R-:W-:-:S13]  /*6fe0*/  ISETP.NE.AND.EX P3, PT, R20, RZ, PT, P3 ;  /* 0x000000ff1400720c */ /* 0x000fda0003f65330 */
[--C-:B------:R-:W-:Y:S01]  /*6ff0*/  @!P3 IMAD R6, R62, 0xb, R4.reuse ;  /* 0x0000000b3e06b824 */ /* 0x100fe200078e0204 */
[----:B------:R-:W-:-:S04]  /*7000*/  @P3 IADD3 R0, PT, PT, R11, R3, -R4 ;  /* 0x000000030b003210 */ /* 0x000fc80007ffe804 */
[----:B------:R-:W-:-:S04]  /*7010*/  @!P3 IADD3 R6, PT, PT, R5, R6, R7 ;  /* 0x000000060506b210 */ /* 0x000fc80007ffe007 */
[----:B------:R-:W-:-:S07]  /*7020*/  @!P3 IADD3 R0, PT, PT, R6, -R11, -R9 ;  /* 0x8000000b0600b210 */ /* 0x000fce0007ffe809 */
.L_x_517:
[----:B------:R-:W-:Y:S05]  /*7030*/  BSYNC.RECONVERGENT B0 ;  /* 0x0000000000007941 */ /* 0x000fea0003800200 */
.L_x_516:
[----:B------:R-:W-:Y:S01]  /*7040*/  BSSY.RECONVERGENT B0, `(.L_x_518) ;  /* 0x000000b000007945 */ /* 0x000fe20003800200 */
[----:B------:R-:W-:Y:S02]  /*7050*/  IMAD R11, R62, 0xb, R4 ;  /* 0x0000000b3e0b7824 */ /* 0x000fe400078e0204 */
[----:B------:R-:W-:Y:S01]  /*7060*/  @P2 IMAD.IADD R6, R8, 0x1, -R5 ;  /* 0x0000000108062824 */ /* 0x000fe200078e0a05 */
[----:B------:R-:W-:Y:S06]  /*7070*/  @P2 BRA `(.L_x_519) ;  /* 0x00000000001c2947 */ /* 0x000fec0003800000 */
[----:B------:R-:W-:-:S04]  /*7080*/  ISETP.NE.U32.AND P2, PT, R45, RZ, PT ;  /* 0x000000ff2d00720c */ /* 0x000fc80003f45070 */
[----:B------:R-:W-:-:S13]  /*7090*/  ISETP.NE.AND.EX P2, PT, R43, RZ, PT, P2 ;  /* 0x000000ff2b00720c */ /* 0x000fda0003f45320 */
[----:B------:R-:W-:-:S05]  /*70a0*/  @!P2 IMAD R6, R62, 0xb, R4 ;  /* 0x0000000b3e06a824 */ /* 0x000fca00078e0204 */
[----:B------:R-:W-:Y:S02]  /*70b0*/  @!P2 IADD3 R9, PT, PT, R5, R6, R7 ;  /* 0x000000060509a210 */ /* 0x000fe40007ffe007 */
[----:B------:R-:W-:Y:S02]  /*70c0*/  @P2 IADD3 R6, PT, PT, R13, R3, -R4 ;  /* 0x000000030d062210 */ /* 0x000fe40007ffe804 */
[----:B------:R-:W-:-:S05]  /*70d0*/  @!P2 IADD3 R8, PT, PT, R9, -R13, -R8 ;  /* 0x8000000d0908a210 */ /* 0x000fca0007ffe808 */
[----:B------:R-:W-:-:S07]  /*70e0*/  @!P2 VIADD R6, R8, 0x1 ;  /* 0x000000010806a836 */ /* 0x000fce0000000000 */
.L_x_519:
[----:B------:R-:W-:Y:S05]  /*70f0*/  BSYNC.RECONVERGENT B0 ;  /* 0x0000000000007941 */ /* 0x000fea0003800200 */
.L_x_518:
[----:B------:R-:W-:Y:S01]  /*7100*/  BSSY.RECONVERGENT B0, `(.L_x_520) ;  /* 0x000000b000007945 */ /* 0x000fe20003800200 */
[----:B------:R-:W-:Y:S01]  /*7110*/  IMAD.IADD R8, R3, 0x1, -R4 ;  /* 0x0000000103087824 */ /* 0x000fe200078e0a04 */
[----:B------:R-:W-:Y:S01]  /*7120*/  IADD3 R16, PT, PT, R5, R11, R7 ;  /* 0x0000000b05107210 */ /* 0x000fe20007ffe007 */
[----:B------:R-:W-:Y:S01]  /*7130*/  @P0 IMAD.IADD R9, R10, 0x1, -R5 ;  /* 0x000000010a090824 */ /* 0x000fe200078e0a05 */
[----:B------:R-:W-:Y:S01]  /*7140*/  LEA R0, R0, UR4, 0x2 ;  /* 0x0000000400007c11 */ /* 0x000fe2000f8e10ff */
[----:B------:R-:W-:Y:S06]  /*7150*/  @P0 BRA `(.L_x_521) ;  /* 0x0000000000140947 */ /* 0x000fec0003800000 */
[----:B------:R-:W-:-:S04]  /*7160*/  ISETP.NE.U32.AND P0, PT, R26, RZ, PT ;  /* 0x000000ff1a00720c */ /* 0x000fc80003f05070 */
[----:B------:R-:W-:-:S13]  /*7170*/  ISETP.NE.AND.EX P0, PT, R24, RZ, PT, P0 ;  /* 0x000000ff1800720c */ /* 0x000fda0003f05300 */
[----:B------:R-:W-:Y:S01]  /*7180*/  @!P0 IADD3 R10, PT, PT, R16, -R15, -R10 ;  /* 0x8000000f100a8210 */ /* 0x000fe20007ffe80a */
[----:B------:R-:W-:-:S04]  /*7190*/  @P0 IMAD.IADD R9, R8, 0x1, R15 ;  /* 0x0000000108090824 */ /* 0x000fc800078e020f */
[----:B------:R-:W-:-:S07]  /*71a0*/  @!P0 VIADD R9, R10, 0x2 ;  /* 0x000000020a098836 */ /* 0x000fce0000000000 */
.L_x_521:
[----:B------:R-:W-:Y:S05]  /*71b0*/  BSYNC.RECONVERGENT B0 ;  /* 0x0000000000007941 */ /* 0x000fea0003800200 */
.L_x_520:
[----:B------:R-:W-:Y:S01]  /*71c0*/  BSSY.RECONVERGENT B0, `(.L_x_522) ;  /* 0x0000009000007945 */ /* 0x000fe20003800200 */
[----:B------:R-:W-:Y:S01]  /*71d0*/  @P1 IMAD.IADD R11, R57, 0x1, -R5 ;  /* 0x00000001390b1824 */ /* 0x000fe200078e0a05 */
[----:B------:R-:W-:Y:S02]  /*71e0*/  LEA R6, R6, UR4, 0x2 ;  /* 0x0000000406067c11 */ /* 0x000fe4000f8e10ff */
[----:B------:R-:W-:Y:S05]  /*71f0*/  @P1 BRA `(.L_x_523) ;  /* 0x0000000000141947 */ /* 0x000fea0003800000 */
[----:B------:R-:W-:-:S04]  /*7200*/  ISETP.NE.U32.AND P0, PT, R30, RZ, PT ;  /* 0x000000ff1e00720c */ /* 0x000fc80003f05070 */
[----:B------:R-:W-:-:S13]  /*7210*/  ISETP.NE.AND.EX P0, PT, R28, RZ, PT, P0 ;  /* 0x000000ff1c00720c */ /* 0x000fda0003f05300 */
[----:B------:R-:W-:Y:S01]  /*7220*/  @!P0 IADD3 R10, PT, PT, R16, -R17, -R57 ;  /* 0x80000011100a8210 */ /* 0x000fe20007ffe839 */
[----:B------:R-:W-:-:S04]  /*7230*/  @P0 IMAD.IADD R11, R8, 0x1, R17 ;  /* 0x00000001080b0824 */ /* 0x000fc800078e0211 */
[----:B------:R-:W-:-:S07]  /*7240*/  @!P0 VIADD R11, R10, 0x3 ;  /* 0x000000030a0b8836 */ /* 0x000fce0000000000 */
.L_x_523:
[----:B------:R-:W-:Y:S05]  /*7250*/  BSYNC.RECONVERGENT B0 ;  /* 0x0000000000007941 */ /* 0x000fea0003800200 */
.L_x_522:
[----:B------:R-:W-:Y:S01]  /*7260*/  ISETP.GE.U32.AND P4, PT, R75, RZ, PT ;  /* 0x000000ff4b00720c */ /* 0x000fe20003f86070 */
[----:B------:R-:W-:Y:S01]  /*7270*/  BSSY.RECONVERGENT B0, `(.L_x_524) ;  /* 0x0000016000007945 */ /* 0x000fe20003800200 */
[----:B------:R-:W-:Y:S02]  /*7280*/  ISETP.GE.U32.AND P2, PT, R71, RZ, PT ;  /* 0x000000ff4700720c */ /* 0x000fe40003f46070 */
[----:B------:R-:W-:Y:S02]  /*7290*/  ISETP.GE.U32.AND.EX P4, PT, R73, 0x1, PT, P4 ;  /* 0x000000014900780c */ /* 0x000fe40003f86140 */
[----:B------:R-:W-:Y:S02]  /*72a0*/  ISETP.GE.U32.AND P1, PT, R67, RZ, PT ;  /* 0x000000ff4300720c */ /* 0x000fe40003f26070 */
[----:B------:R-:W-:Y:S02]  /*72b0*/  ISETP.GE.U32.AND P0, PT, R63, RZ, PT ;  /* 0x000000ff3f00720c */ /* 0x000fe40003f06070 */
[----:B------:R-:W-:-:S02]  /*72c0*/  ISETP.GE.U32.AND P6, PT, R59, RZ, PT ;  /* 0x000000ff3b00720c */ /* 0x000fc40003fc6070 */
[----:B------:R-:W-:Y:S02]  /*72d0*/  ISETP.GE.U32.AND P3, PT, R53, RZ, PT ;  /* 0x000000ff3500720c */ /* 0x000fe40003f66070 */
[----:B------:R-:W-:Y:S02]  /*72e0*/  ISETP.GE.U32.AND P5, PT, R46, RZ, PT ;  /* 0x000000ff2e00720c */ /* 0x000fe40003fa6070 */
[----:B------:R-:W-:Y:S01]  /*72f0*/  ISETP.GE.U32.AND.EX P2, PT, R69, 0x1, PT, P2 ;  /* 0x000000014500780c */ /* 0x000fe20003f46120 */
[----:B------:R-:W-:Y:S01]  /*7300*/  @P4 IMAD.IADD R13, R54, 0x1, -R5 ;  /* 0x00000001360d4824 */ /* 0x000fe200078e0a05 */
[----:B------:R-:W-:Y:S02]  /*7310*/  ISETP.GE.U32.AND.EX P1, PT, R65, 0x1, PT, P1 ;  /* 0x000000014100780c */ /* 0x000fe40003f26110 */
[----:B------:R-:W-:Y:S02]  /*7320*/  ISETP.GE.U32.AND.EX P0, PT, R61, 0x1, PT, P0 ;  /* 0x000000013d00780c */ /* 0x000fe40003f06100 */
[----:B------:R-:W-:-:S02]  /*7330*/  ISETP.GE.U32.AND.EX P6, PT, R55, 0x1, PT, P6 ;  /* 0x000000013700780c */ /* 0x000fc40003fc6160 */
[----:B------:R-:W-:Y:S02]  /*7340*/  ISETP.GE.U32.AND.EX P3, PT, R51, 0x1, PT, P3 ;  /* 0x000000013300780c */ /* 0x000fe40003f66130 */
[----:B------:R-:W-:Y:S02]  /*7350*/  ISETP.GE.U32.AND.EX P5, PT, R42, 0x1, PT, P5 ;  /* 0x000000012a00780c */ /* 0x000fe40003fa6150 */
[----:B------:R-:W-:Y:S01]  /*7360*/  LEA R10, R9, UR4, 0x2 ;  /* 0x00000004090a7c11 */ /* 0x000fe2000f8e10ff */
[----:B------:R-:W-:Y:S10]  /*7370*/  @P4 BRA `(.L_x_525) ;  /* 0x0000000000144947 */ /* 0x000ff40003800000 */
[----:B------:R-:W-:-:S04]  /*7380*/  ISETP.NE.U32.AND P4, PT, R75, RZ, PT ;  /* 0x000000ff4b00720c */ /* 0x000fc80003f85070 */
[----:B------:R-:W-:-:S13]  /*7390*/  ISETP.NE.AND.EX P4, PT, R73, RZ, PT, P4 ;  /* 0x000000ff4900720c */ /* 0x000fda0003f85340 */
[----:B------:R-:W-:Y:S01]  /*73a0*/  @!P4 IADD3 R9, PT, PT, R16, -R19, -R54 ;  /* 0x800000131009c210 */ /* 0x000fe20007ffe836 */
[----:B------:R-:W-:-:S04]  /*73b0*/  @P4 IMAD.IADD R13, R8, 0x1, R19 ;  /* 0x00000001080d4824 */ /* 0x000fc800078e0213 */
[----:B------:R-:W-:-:S07]  /*73c0*/  @!P4 VIADD R13, R9, 0x4 ;  /* 0x00000004090dc836 */ /* 0x000fce0000000000 */
.L_x_525:
[----:B------:R-:W-:Y:S05]  /*73d0*/  BSYNC.RECONVERGENT B0 ;  /* 0x0000000000007941 */ /* 0x000fea0003800200 */
.L_x_524:
        /* <DEDUP_REMOVED lines=9> */
.L_x_527:
[----:B------:R-:W-:Y:S05]  /*7470*/  BSYNC.RECONVERGENT B0 ;  /* 0x0000000000007941 */ /* 0x000fea0003800200 */
.L_x_526:
        /* <DEDUP_REMOVED lines=9> */
.L_x_529:
[----:B------:R-:W-:Y:S05]  /*7510*/  BSYNC.RECONVERGENT B0 ;  /* 0x0000000000007941 */ /* 0x000fea0003800200 */
.L_x_528:
        /* <DEDUP_REMOVED lines=9> */
.L_x_531:
[----:B------:R-:W-:Y:S05]  /*75b0*/  BSYNC.RECONVERGENT B0 ;  /* 0x0000000000007941 */ /* 0x000fea0003800200 */
.L_x_530:
[----:B------:R-:W-:Y:S01]  /*75c0*/  BSSY.RECONVERGENT B0, `(.L_x_532) ;  /* 0x000000b000007945 */ /* 0x000fe20003800200 */
[--C-:B------:R-:W-:Y:S01]  /*75d0*/  @P6 IMAD.IADD R9, R34, 0x1, -R5.reuse ;  /* 0x0000000122096824 */ /* 0x100fe200078e0a05 */
[----:B------:R-:W-:Y:S01]  /*75e0*/  LEA R24, R11, UR4, 0x2 ;  /* 0x000000040b187c11 */ /* 0x000fe2000f8e10ff */
[--C-:B------:R-:W-:Y:S02]  /*75f0*/  @P3 IMAD.IADD R30, R14, 0x1, -R5.reuse ;  /* 0x000000010e1e3824 */ /* 0x100fe400078e0a05 */
[----:B------:R-:W-:Y:S01]  /*7600*/  @P5 IMAD.IADD R32, R47, 0x1, -R5 ;  /* 0x000000012f205824 */ /* 0x000fe200078e0a05 */
[----:B------:R-:W-:Y:S06]  /*7610*/  @P6 BRA `(.L_x_533) ;  /* 0x0000000000146947 */ /* 0x000fec0003800000 */
[----:B------:R-:W-:-:S04]  /*7620*/  ISETP.NE.U32.AND P0, PT, R59, RZ, PT ;  /* 0x000000ff3b00720c */ /* 0x000fc80003f05070 */
[----:B------:R-:W-:-:S13]  /*7630*/  ISETP.NE.AND.EX P0, PT, R55, RZ, PT, P0 ;  /* 0x000000ff3700720c */ /* 0x000fda0003f05300 */
[----:B------:R-:W-:Y:S01]  /*7640*/  @!P0 IADD3 R11, PT, PT, R16, -R83, -R34 ;  /* 0x80000053100b8210 */ /* 0x000fe20007ffe822 */
[----:B------:R-:W-:-:S04]  /*7650*/  @P0 IMAD.IADD R9, R8, 0x1, R83 ;  /* 0x0000000108090824 */ /* 0x000fc800078e0253 */
[----:B------:R-:W-:-:S07]  /*7660*/  @!P0 VIADD R9, R11, 0x8 ;  /* 0x000000080b098836 */ /* 0x000fce0000000000 */
.L_x_533:
[----:B------:R-:W-:Y:S05]  /*7670*/  BSYNC.RECONVERGENT B0 ;  /* 0x0000000000007941 */ /* 0x000fea0003800200 */
.L_x_532:
[----:B------:R-:W-:Y:S01]  /*7680*/  BSSY.RECONVERGENT B0, `(.L_x_534) ;  /* 0x0000009000007945 */ /* 0x000fe20003800200 */
[----:B------:R-:W-:Y:S02]  /*7690*/  LEA R28, R9, UR4, 0x2 ;  /* 0x00000004091c7c11 */ /* 0x000fe4000f8e10ff */
[----:B------:R-:W-:Y:S01]  /*76a0*/  LEA R26, R13, UR4, 0x2 ;  /* 0x000000040d1a7c11 */ /* 0x000fe2000f8e10ff */
[----:B------:R-:W-:Y:S06]  /*76b0*/  @P3 BRA `(.L_x_535) ;  /* 0x0000000000143947 */ /* 0x000fec0003800000 */
[----:B------:R-:W-:-:S04]  /*76c0*/  ISETP.NE.U32.AND P0, PT, R53, RZ, PT ;  /* 0x000000ff3500720c */ /* 0x000fc80003f05070 */
[----:B------:R-:W-:-:S13]  /*76d0*/  ISETP.NE.AND.EX P0, PT, R51, RZ, PT, P0 ;  /* 0x000000ff3300720c */ /* 0x000fda0003f05300 */
[----:B------:R-:W-:Y:S01]  /*76e0*/  @!P0 IADD3 R9, PT, PT, R16, -R85, -R14 ;  /* 0x8000005510098210 */ /* 0x000fe20007ffe80e */
[----:B------:R-:W-:-:S04]  /*76f0*/  @P0 IMAD.IADD R30, R8, 0x1, R85 ;  /* 0x00000001081e0824 */ /* 0x000fc800078e0255 */
[----:B------:R-:W-:-:S07]  /*7700*/  @!P0 VIADD R30, R9, 0x9 ;  /* 0x00000009091e8836 */ /* 0x000fce0000000000 */
.L_x_535:
[----:B------:R-:W-:Y:S05]  /*7710*/  BSYNC.RECONVERGENT B0 ;  /* 0x0000000000007941 */ /* 0x000fea0003800200 */
.L_x_534:
[----:B------:R-:W-:Y:S04]  /*7720*/  BSSY.RECONVERGENT B0, `(.L_x_536) ;  /* 0x0000007000007945 */ /* 0x000fe80003800200 */
[----:B------:R-:W-:Y:S05]  /*7730*/  @P5 BRA `(.L_x_537) ;  /* 0x0000000000145947 */ /* 0x000fea0003800000 */
[----:B------:R-:W-:-:S04]  /*7740*/  ISETP.NE.U32.AND P0, PT, R46, RZ, PT ;  /* 0x000000ff2e00720c */ /* 0x000fc80003f05070 */
[----:B------:R-:W-:-:S13]  /*7750*/  ISETP.NE.AND.EX P0, PT, R42, RZ, PT, P0 ;  /* 0x000000ff2a00720c */ /* 0x000fda0003f05300 */
[----:B------:R-:W-:Y:S01]  /*7760*/  @!P0 IADD3 R9, PT, PT, R16, -R49, -R47 ;  /* 0x8000003110098210 */ /* 0x000fe20007ffe82f */
[----:B------:R-:W-:-:S04]  /*7770*/  @P0 IMAD.IADD R32, R8, 0x1, R49 ;  /* 0x0000000108200824 */ /* 0x000fc800078e0231 */
[----:B------:R-:W-:-:S07]  /*7780*/  @!P0 VIADD R32, R9, 0xa ;  /* 0x0000000a09208836 */ /* 0x000fce0000000000 */
.L_x_537:
[----:B------:R-:W-:Y:S05]  /*7790*/  BSYNC.RECONVERGENT B0 ;  /* 0x0000000000007941 */ /* 0x000fea0003800200 */
.L_x_536:
[----:B------:R-:W0:Y:S01]  /*77a0*/  LDCU.U8 UR5, c[0x0][0x3f8] ;  /* 0x00007f00ff0577ac */ /* 0x000e220008000000 */
[----:B------:R-:W-:Y:S01]  /*77b0*/  STS [R0], R29 ;  /* 0x0000001d00007388 */ /* 0x000fe20000000800 */
[----:B------:R-:W-:Y:S02]  /*77c0*/  LEA R30, R30, UR4, 0x2 ;  /* 0x000000041e1e7c11 */ /* 0x000fe4000f8e10ff */
[----:B------:R-:W-:Y:S02]  /*77d0*/  CS2R R8, SRZ ;  /* 0x0000000000087805 */ /* 0x000fe4000001ff00 */
[----:B------:R-:W-:Y:S01]  /*77e0*/  LEA R32, R32, UR4, 0x2 ;  /* 0x0000000420207c11 */ /* 0x000fe2000f8e10ff */
[----:B------:R-:W-:Y:S01]  /*77f0*/  STS [R6], R31 ;  /* 0x0000001f06007388 */ /* 0x000fe20000000800 */
[----:B------:R-:W1:Y:S03]  /*7800*/  LDCU.128 UR12, c[0x0][0x390] ;  /* 0x00007200ff0c77ac */ /* 0x000e660008000c00 */
[----:B------:R2:W-:Y:S04]  /*7810*/  STS [R10], R33 ;  /* 0x000000210a007388 */ /* 0x0005e80000000800 */
[----:B------:R3:W-:Y:S04]  /*7820*/  STS [R12], R35 ;  /* 0x000000230c007388 */ /* 0x0007e80000000800 */
[----:B------:R4:W-:Y:S01]  /*7830*/  STS [R20], R37 ;  /* 0x0000002514007388 */ /* 0x0009e20000000800 */
[----:B0-----:R-:W-:-:S03]  /*7840*/  ISETP.NE.AND P0, PT, RZ, UR5, PT ;  /* 0x00000005ff007c0c */ /* 0x001fc6000bf05270 */
[----:B------:R-:W-:Y:S04]  /*7850*/  STS [R22], R39 ;  /* 0x0000002716007388 */ /* 0x000fe80000000800 */
[----:B------:R-:W-:Y:S04]  /*7860*/  STS [R24], R41 ;  /* 0x0000002918007388 */ /* 0x000fe80000000800 */
[----:B------:R-:W-:Y:S02]  /*7870*/  STS [R26], R27 ;  /* 0x0000001b1a007388 */ /* 0x000fe40000000800 */
[----:B------:R-:W0:Y:S02]  /*7880*/  @!P0 LDC.64 R14, c[0x0][0x408] ;  /* 0x00010200ff0e8b82 */ /* 0x000e240000000a00 */
[----:B------:R-:W-:Y:S04]  /*7890*/  STS [R28], R25 ;  /* 0x000000191c007388 */ /* 0x000fe80000000800 */
[----:B------:R5:W-:Y:S02]  /*78a0*/  STS [R30], R23 ;  /* 0x000000171e007388 */ /* 0x000be40000000800 */
[----:B------:R-:W1:Y:S02]  /*78b0*/  @!P0 LDC.64 R16, c[0x0][0x408] ;  /* 0x00010200ff108b82 */ /* 0x000e640000000a00 */
[----:B------:R-:W-:Y:S06]  /*78c0*/  STS [R32], R21 ;  /* 0x0000001520007388 */ /* 0x000fec0000000800 */
[----:B------:R-:W-:Y:S08]  /*78d0*/  BAR.SYNC.DEFER_BLOCKING 0x0 ;  /* 0x0000000000007b1d */ /* 0x000ff00000010000 */
[----:B------:R-:W4:Y:S01]  /*78e0*/  @!P0 LDC.64 R18, c[0x0][0x408] ;  /* 0x00010200ff128b82 */ /* 0x000f220000000a00 */
[----:B--2---:R-:W-:-:S02]  /*78f0*/  CS2R R10, SRZ ;  /* 0x00000000000a7805 */ /* 0x004fc4000001ff00 */
[----:B---3--:R-:W-:Y:S01]  /*7900*/  CS2R R12, SRZ ;  /* 0x00000000000c7805 */ /* 0x008fe2000001ff00 */
[----:B0-----:R0:W2:Y:S04]  /*7910*/  @!P0 LDG.E.64 R8, desc[UR8][R14.64] ;  /* 0x000000080e088981 */ /* 0x0010a8000c1e1b00 */
[----:B-1----:R-:W3:Y:S04]  /*7920*/  @!P0 LDG.E.64 R10, desc[UR8][R16.64+0x8] ;  /* 0x00000808100a8981 */ /* 0x002ee8000c1e1b00 */
[----:B----4-:R1:W4:Y:S01]  /*7930*/  @!P0 LDG.E.64 R12, desc[UR8][R18.64+0x10] ;  /* 0x00001008120c8981 */ /* 0x010322000c1e1b00 */
[----:B------:R-:W-:Y:S01]  /*7940*/  LEA R20, R62, UR4, 0x2 ;  /* 0x000000043e147c11 */ /* 0x000fe2000f8e10ff */
[----:B------:R-:W3:Y:S01]  /*7950*/  LDCU.64 UR4, c[0x0][0x388] ;  /* 0x00007100ff0477ac */ /* 0x000ee20008000a00 */
[--C-:B-----5:R-:W-:Y:S01]  /*7960*/  SHF.R.S32.HI R23, RZ, 0x1f, R5.reuse ;  /* 0x0000001fff177819 */ /* 0x120fe20000011405 */
[----:B------:R-:W5:Y:S01]  /*7970*/  S2R R27, SR_CTAID.X ;  /* 0x00000000001b7919 */ /* 0x000f620000002500 */
[----:B------:R-:W-:Y:S01]  /*7980*/  IMAD.IADD R0, R4, 0x1, R5 ;  /* 0x0000000104007824 */ /* 0x000fe200078e0205 */
[----:B------:R-:W-:Y:S01]  /*7990*/  BSSY.RECONVERGENT B0, `(.L_x_538) ;  /* 0x000001f000007945 */ /* 0x000fe20003800200 */
[C---:B0-----:R-:W-:Y:S01]  /*79a0*/  IMAD.IADD R15, R62.reuse, 0x1, -R3 ;  /* 0x000000013e0f7824 */ /* 0x041fe200078e0a03 */
[----:B------:R-:W0:Y:S04]  /*79b0*/  LDS R25, [R20] ;  /* 0x0000000014197984 */ /* 0x000e280000000800 */
[----:B------:R0:W0:Y:S01]  /*79c0*/  LDS R21, [R20+0x800] ;  /* 0x0008000014157984 */ /* 0x0000220000000800 */
[----:B--2---:R-:W-:Y:S01]  /*79d0*/  IADD3 R8, P0, P1, R62, R8, R5 ;  /* 0x000000083e087210 */ /* 0x004fe2000791e005 */
[----:B-----5:R-:W-:-:S02]  /*79e0*/  IMAD R5, R27, 0x1600, -R0 ;  /* 0x000016001b057824 */ /* 0x020fc400078e0a00 */
[C---:B------:R-:W-:Y:S01]  /*79f0*/  IMAD.IADD R0, R62.reuse, 0x1, -R7 ;  /* 0x000000013e007824 */ /* 0x040fe200078e0a07 */
[----:B-1----:R-:W-:Y:S02]  /*7a00*/  IADD3.X R19, PT, PT, RZ, R9, R23, P0, P1 ;  /* 0x00000009ff137210 */ /* 0x002fe400007e2417 */
[----:B------:R-:W-:Y:S02]  /*7a10*/  ISETP.GE.AND P0, PT, R62, R3, PT ;  /* 0x000000033e00720c */ /* 0x000fe40003f06270 */
[--C-:B------:R-:W-:Y:S02]  /*7a20*/  SHF.R.S32.HI R9, RZ, 0x1f, R4.reuse ;  /* 0x0000001fff097819 */ /* 0x100fe40000011404 */
[----:B---3--:R-:W-:Y:S02]  /*7a30*/  IADD3 R14, P2, P3, R15, R10, R4 ;  /* 0x0000000a0f0e7210 */ /* 0x008fe40007b5e004 */
[----:B------:R-:W-:Y:S02]  /*7a40*/  LEA R4, P1, R8, UR4, 0x2 ;  /* 0x0000000408047c11 */ /* 0x000fe4000f8210ff */
[----:B----4-:R-:W-:-:S02]  /*7a50*/  IADD3 R6, P4, P5, R0, R12, R5 ;  /* 0x0000000c00067210 */ /* 0x010fc40007d9e005 */
[----:B------:R-:W-:Y:S02]  /*7a60*/  SHF.R.S32.HI R12, RZ, 0x1f, R5 ;  /* 0x0000001fff0c7819 */ /* 0x000fe40000011405 */
[----:B------:R-:W-:Y:S02]  /*7a70*/  LEA.HI.X R5, R8, UR5, R19, 0x2, P1 ;  /* 0x0000000508057c11 */ /* 0x000fe400088f1413 */
[----:B------:R-:W-:Y:S02]  /*7a80*/  SHF.R.S32.HI R17, RZ, 0x1f, R0 ;  /* 0x0000001fff117819 */ /* 0x000fe40000011400 */
[----:B------:R-:W-:Y:S01]  /*7a90*/  SHF.R.S32.HI R10, RZ, 0x1f, R15 ;  /* 0x0000001fff0a7819 */ /* 0x000fe2000001140f */
[----:B0-----:R0:W-:Y:S01]  /*7aa0*/  @!P0 STG.E desc[UR8][R4.64], R25 ;  /* 0x0000001904008986 */ /* 0x0011e2000c101908 */
[----:B------:R-:W-:Y:S01]  /*7ab0*/  IADD3.X R17, PT, PT, R17, R13, R12, P4, P5 ;  /* 0x0000000d11117210 */ /* 0x000fe200027ea40c */
[----:B------:R-:W-:Y:S01]  /*7ac0*/  VIADD R12, R62, 0x200 ;  /* 0x000002003e0c7836 */ /* 0x000fe20000000000 */
[----:B------:R-:W-:-:S02]  /*7ad0*/  IADD3.X R9, PT, PT, R10, R11, R9, P2, P3 ;  /* 0x0000000b0a097210 */ /* 0x000fc400017e6409 */
[----:B------:R-:W-:Y:S02]  /*7ae0*/  LEA R8, P2, R14, UR12, 0x2 ;  /* 0x0000000c0e087c11 */ /* 0x000fe4000f8410ff */
[C---:B------:R-:W-:Y:S02]  /*7af0*/  SHF.L.U64.HI R0, R6.reuse, 0x2, R17 ;  /* 0x0000000206007819 */ /* 0x040fe40000010211 */
[----:B------:R-:W-:Y:S02]  /*7b00*/  LEA R10, P3, -R6, UR14, 0x2 ;  /* 0x0000000e060a7c11 */ /* 0x000fe4000f8611ff */
[----:B------:R-:W-:Y:S02]  /*7b10*/  LEA.HI.X R9, R14, UR13, R9, 0x2, P2 ;  /* 0x0000000d0e097c11 */ /* 0x000fe400090f1409 */
[----:B------:R-:W-:Y:S02]  /*7b20*/  IADD3.X R11, PT, PT, ~R0, UR15, RZ, P3, !PT ;  /* 0x0000000f000b7c10 */ /* 0x000fe40009ffe5ff */
[----:B------:R-:W-:Y:S01]  /*7b30*/  ISETP.GE.AND P1, PT, R12, R3, PT ;  /* 0x000000030c00720c */ /* 0x000fe20003f26270 */
[----:B0-----:R-:W-:-:S12]  /*7b40*/  @!P0 BRA `(.L_x_539) ;  /* 0x00000000000c8947 */ /* 0x001fd80003800000 */
[----:B------:R-:W-:-:S13]  /*7b50*/  ISETP.GE.AND P0, PT, R62, R7, PT ;  /* 0x000000073e00720c */ /* 0x000fda0003f06270 */
[----:B------:R0:W-:Y:S04]  /*7b60*/  @!P0 STG.E desc[UR8][R8.64], R25 ;  /* 0x0000001908008986 */ /* 0x0001e8000c101908 */
[----:B------:R0:W-:Y:S02]  /*7b70*/  @P0 STG.E desc[UR8][R10.64+-0x4], R25 ;  /* 0xfffffc190a000986 */ /* 0x0001e4000c101908 */
.L_x_539:
[----:B------:R-:W-:Y:S05]  /*7b80*/  BSYNC.RECONVERGENT B0 ;  /* 0x0000000000007941 */ /* 0x000fea0003800200 */
.L_x_538:
[----:B------:R-:W-:Y:S04]  /*7b90*/  BSSY.RECONVERGENT B0, `(.L_x_540) ;  /* 0x0000007000007945 */ /* 0x000fe80003800200 */
[----:B------:R-:W-:Y:S05]  /*7ba0*/  @!P1 BRA `(.L_x_541) ;  /* 0x0000000000109947 */ /* 0x000fea0003800000 */
[----:B------:R-:W-:-:S13]  /*7bb0*/  ISETP.GE.AND P0, PT, R12, R7, PT ;  /* 0x000000070c00720c */ /* 0x000fda0003f06270 */
[----:B------:R2:W-:Y:S04]  /*7bc0*/  @P0 STG.E desc[UR8][R10.64+-0x804], R21 ;  /* 0xfff7fc150a000986 */ /* 0x0005e8000c101908 */
[----:B------:R2:W-:Y:S01]  /*7bd0*/  @!P0 STG.E desc[UR8][R8.64+0x800], R21 ;  /* 0x0008001508008986 */ /* 0x0005e2000c101908 */
[----:B------:R-:W-:Y:S05]  /*7be0*/  BRA `(.L_x_542) ;  /* 0x0000000000047947 */ /* 0x000fea0003800000 */
.L_x_541:
[----:B------:R1:W-:Y:S02]  /*7bf0*/  STG.E desc[UR8][R4.64+0x800], R21 ;  /* 0x0008001504007986 */ /* 0x0003e4000c101908 */
.L_x_542:
[----:B------:R-:W-:Y:S05]  /*7c00*/  BSYNC.RECONVERGENT B0 ;  /* 0x0000000000007941 */ /* 0x000fea0003800200 */
.L_x_540:
[----:B------:R3:W4:Y:S01]  /*7c10*/  LDS R13, [R20+0x1000] ;  /* 0x00100000140d7984 */ /* 0x0007220000000800 */
[----:B------:R-:W-:Y:S01]  /*7c20*/  LOP3.LUT R0, R62, 0x400, RZ, 0xfc, !PT ;  /* 0x000004003e007812 */ /* 0x000fe200078efcff */
[----:B------:R-:W-:Y:S03]  /*7c30*/  BSSY.RECONVERGENT B0, `(.L_x_543) ;  /* 0x0000008000007945 */ /* 0x000fe60003800200 */
[----:B------:R-:W-:-:S13]  /*7c40*/  ISETP.GE.AND P0, PT, R0, R3, PT ;  /* 0x000000030000720c */ /* 0x000fda0003f06270 */
[----:B---3--:R-:W-:Y:S05]  /*7c50*/  @!P0 BRA `(.L_x_544) ;  /* 0x0000000000108947 */ /* 0x008fea0003800000 */
[----:B------:R-:W-:-:S13]  /*7c60*/  ISETP.GE.AND P0, PT, R0, R7, PT ;  /* 0x000000070000720c */ /* 0x000fda0003f06270 */
[----:B----4-:R4:W-:Y:S04]  /*7c70*/  @P0 STG.E desc[UR8][R10.64+-0x1004], R13 ;  /* 0xffeffc0d0a000986 */ /* 0x0109e8000c101908 */
[----:B------:R4:W-:Y:S01]  /*7c80*/  @!P0 STG.E desc[UR8][R8.64+0x1000], R13 ;  /* 0x0010000d08008986 */ /* 0x0009e2000c101908 */
[----:B------:R-:W-:Y:S05]  /*7c90*/  BRA `(.L_x_545) ;  /* 0x0000000000047947 */ /* 0x000fea0003800000 */
.L_x_544:
[----:B----4-:R3:W-:Y:S02]  /*7ca0*/  STG.E desc[UR8][R4.64+0x1000], R13 ;  /* 0x0010000d04007986 */ /* 0x0107e4000c101908 */
.L_x_545:
[----:B------:R-:W-:Y:S05]  /*7cb0*/  BSYNC.RECONVERGENT B0 ;  /* 0x0000000000007941 */ /* 0x000fea0003800200 */
.L_x_543:
[----:B---34-:R3:W4:Y:S01]  /*7cc0*/  LDS R13, [R20+0x1800] ;  /* 0x00180000140d7984 */ /* 0x0187220000000800 */
[----:B------:R-:W-:Y:S01]  /*7cd0*/  VIADD R0, R62, 0x600 ;  /* 0x000006003e007836 */ /* 0x000fe20000000000 */
[----:B------:R-:W-:Y:S04]  /*7ce0*/  BSSY.RECONVERGENT B0, `(.L_x_546) ;  /* 0x0000008000007945 */ /* 0x000fe80003800200 */
[----:B------:R-:W-:-:S13]  /*7cf0*/  ISETP.GE.AND P0, PT, R0, R3, PT ;  /* 0x000000030000720c */ /* 0x000fda0003f06270 */
[----:B---3--:R-:W-:Y:S05]  /*7d00*/  @!P0 BRA `(.L_x_547) ;  /* 0x0000000000108947 */ /* 0x008fea0003800000 */
[----:B------:R-:W-:-:S13]  /*7d10*/  ISETP.GE.AND P0, PT, R0, R7, PT ;  /* 0x000000070000720c */ /* 0x000fda0003f06270 */
[----:B----4-:R4:W-:Y:S04]  /*7d20*/  @P0 STG.E desc[UR8][R10.64+-0x1804], R13 ;  /* 0xffe7fc0d0a000986 */ /* 0x0109e8000c101908 */
[----:B------:R4:W-:Y:S01]  /*7d30*/  @!P0 STG.E desc[UR8][R8.64+0x1800], R13 ;  /* 0x0018000d08008986 */ /* 0x0009e2000c101908 */
[----:B------:R-:W-:Y:S05]  /*7d40*/  BRA `(.L_x_548) ;  /* 0x0000000000047947 */ /* 0x000fea0003800000 */
.L_x_547:
[----:B----4-:R3:W-:Y:S02]  /*7d50*/  STG.E desc[UR8][R4.64+0x1800], R13 ;  /* 0x0018000d04007986 */ /* 0x0107e4000c101908 */
.L_x_548:
[----:B------:R-:W-:Y:S05]  /*7d60*/  BSYNC.RECONVERGENT B0 ;  /* 0x0000000000007941 */ /* 0x000fea0003800200 */
.L_x_546:
[----:B---34-:R3:W4:Y:S01]  /*7d70*/  LDS R13, [R20+0x2000] ;  /* 0x00200000140d7984 */ /* 0x0187220000000800 */
        /* <DEDUP_REMOVED lines=8> */
.L_x_550:
[----:B----4-:R3:W-:Y:S02]  /*7e00*/  STG.E desc[UR8][R4.64+0x2000], R13 ;  /* 0x0020000d04007986 */ /* 0x0107e4000c101908 */
.L_x_551:
[----:B------:R-:W-:Y:S05]  /*7e10*/  BSYNC.RECONVERGENT B0 ;  /* 0x0000000000007941 */ /* 0x000fea0003800200 */
.L_x_549:
        /* <DEDUP_REMOVED lines=9> */
.L_x_553:
[----:B----4-:R3:W-:Y:S02]  /*7eb0*/  STG.E desc[UR8][R4.64+0x2800], R13 ;  /* 0x0028000d04007986 */ /* 0x0107e4000c101908 */
.L_x_554:
[----:B------:R-:W-:Y:S05]  /*7ec0*/  BSYNC.RECONVERGENT B0 ;  /* 0x0000000000007941 */ /* 0x000fea0003800200 */
.L_x_552:
        /* <DEDUP_REMOVED lines=9> */
.L_x_556:
[----:B----4-:R3:W-:Y:S02]  /*7f60*/  STG.E desc[UR8][R4.64+0x3000], R13 ;  /* 0x0030000d04007986 */ /* 0x0107e4000c101908 */
.L_x_557:
[----:B------:R-:W-:Y:S05]  /*7f70*/  BSYNC.RECONVERGENT B0 ;  /* 0x0000000000007941 */ /* 0x000fea0003800200 */
.L_x_555:
        /* <DEDUP_REMOVED lines=9> */
.L_x_559:
[----:B----4-:R3:W-:Y:S02]  /*8010*/  STG.E desc[UR8][R4.64+0x3800], R13 ;  /* 0x0038000d04007986 */ /* 0x0107e4000c101908 */
.L_x_560:
[----:B------:R-:W-:Y:S05]  /*8020*/  BSYNC.RECONVERGENT B0 ;  /* 0x0000000000007941 */ /* 0x000fea0003800200 */
.L_x_558:
        /* <DEDUP_REMOVED lines=9> */
.L_x_562:
[----:B----4-:R3:W-:Y:S02]  /*80c0*/  STG.E desc[UR8][R4.64+0x4000], R13 ;  /* 0x0040000d04007986 */ /* 0x0107e4000c101908 */
.L_x_563:
[----:B------:R-:W-:Y:S05]  /*80d0*/  BSYNC.RECONVERGENT B0 ;  /* 0x0000000000007941 */ /* 0x000fea0003800200 */
.L_x_561:
        /* <DEDUP_REMOVED lines=9> */
.L_x_565:
[----:B----4-:R3:W-:Y:S02]  /*8170*/  STG.E desc[UR8][R4.64+0x4800], R13 ;  /* 0x0048000d04007986 */ /* 0x0107e4000c101908 */
.L_x_566:
[----:B------:R-:W-:Y:S05]  /*8180*/  BSYNC.RECONVERGENT B0 ;  /* 0x0000000000007941 */ /* 0x000fea0003800200 */
.L_x_564:
[----:B---34-:R3:W4:Y:S01]  /*8190*/  LDS R13, [R20+0x5000] ;  /* 0x00500000140d7984 */ /* 0x0187220000000800 */
[----:B------:R-:W-:-:S04]  /*81a0*/  LOP3.LUT R2, R62, 0x1400, RZ, 0xfc, !PT ;  /* 0x000014003e027812 */ /* 0x000fc800078efcff */
[----:B------:R-:W-:-:S13]  /*81b0*/  ISETP.GE.AND P0, PT, R2, R3, PT ;  /* 0x000000030200720c */ /* 0x000fda0003f06270 */
[----:B---3--:R-:W-:Y:S05]  /*81c0*/  @!P0 BRA `(.L_x_567) ;  /* 0x0000000000148947 */ /* 0x008fea0003800000 */
[----:B------:R-:W-:-:S13]  /*81d0*/  ISETP.GE.AND P0, PT, R2, R7, PT ;  /* 0x000000070200720c */ /* 0x000fda0003f06270 */
[----:B----4-:R3:W-:Y:S01]  /*81e0*/  @P0 STG.E desc[UR8][R10.64+-0x5004], R13 ;  /* 0xffaffc0d0a000986 */ /* 0x0107e2000c101908 */
[----:B------:R-:W-:Y:S05]  /*81f0*/  @P0 EXIT ;  /* 0x000000000000094d */ /* 0x000fea0003800000 */
[----:B------:R-:W-:Y:S01]  /*8200*/  STG.E desc[UR8][R8.64+0x5000], R13 ;  /* 0x0050000d08007986 */ /* 0x000fe2000c101908 */
[----:B------:R-:W-:Y:S05]  /*8210*/  EXIT ;  /* 0x000000000000794d */ /* 0x000fea0003800000 */
.L_x_567:
[----:B----4-:R-:W-:Y:S01]  /*8220*/  STG.E desc[UR8][R4.64+0x5000], R13 ;  /* 0x0050000d04007986 */ /* 0x010fe2000c101908 */
[----:B------:R-:W-:Y:S05]  /*8230*/  EXIT ;  /* 0x000000000000794d */ /* 0x000fea0003800000 */
.L_x_447:
[----:B------:R-:W0:Y:S01]  /*8240*/  LDCU UR4, c[0x0][0x3f0] ;  /* 0x00007e00ff0477ac */ /* 0x000e220008000800 */
[----:B------:R-:W-:Y:S01]  /*8250*/  ISETP.NE.AND P0, PT, R0, RZ, PT ;  /* 0x000000ff0000720c */ /* 0x000fe20003f05270 */
[----:B------:R-:W-:Y:S01]  /*8260*/  BSSY.RECONVERGENT B0, `(.L_x_568) ;  /* 0x000097a000007945 */ /* 0x000fe20003800200 */
[----:B0-----:R-:W-:-:S04]  /*8270*/  IMAD.U32 R3, RZ, RZ, UR4 ;  /* 0x00000004ff037e24 */ /* 0x001fc8000f8e00ff */
[----:B------:R-:W-:-:S07]  /*8280*/  IMAD.IADD R5, R3, 0x1, -R7 ;  /* 0x0000000103057824 */ /* 0x000fce00078e0a07 */
[----:B------:R-:W-:Y:S05]  /*8290*/  @P0 BRA `(.L_x_569) ;  /* 0x0000004000e80947 */ /* 0x000fea0003800000 */
[----:B------:R-:W0:Y:S01]  /*82a0*/  S2R R20, SR_TID.X ;  /* 0x0000000000147919 */ /* 0x000e220000002100 */
[----:B------:R-:W1:Y:S01]  /*82b0*/  LDCU.U8 UR7, c[0x0][0x3f8] ;  /* 0x00007f00ff0777ac */ /* 0x000e620008000000 */
[----:B------:R-:W2:Y:S01]  /*82c0*/  LDC R4, c[0x0][0x380] ;  /* 0x0000e000ff047b82 */ /* 0x000ea20000000800 */
[----:B------:R-:W-:Y:S01]  /*82d0*/  BSSY.RECONVERGENT B1, `(.L_x_570) ;  /* 0x000003b000017945 */ /* 0x000fe20003800200 */
[----:B------:R-:W-:Y:S01]  /*82e0*/  IMAD.MOV.U32 R22, RZ, RZ, 0x1 ;  /* 0x00000001ff167424 */ /* 0x000fe200078e00ff */
[----:B------:R-:W3:Y:S01]  /*82f0*/  LDCU UR4, c[0x0][0x400] ;  /* 0x00008000ff0477ac */ /* 0x000ee20008000800 */
[----:B------:R-:W-:Y:S01]  /*8300*/  IMAD.MOV.U32 R23, RZ, RZ, 0x1 ;  /* 0x00000001ff177424 */ /* 0x000fe200078e00ff */
[----:B-1----:R-:W-:-:S04]  /*8310*/  UISETP.NE.AND UP0, UPT, UR7, URZ, UPT ;  /* 0x000000ff0700728c */ /* 0x002fc8000bf05270 */
[----:B---3--:R-:W-:-:S06]  /*8320*/  USEL UR4, UR4, URZ, !UP0 ;  /* 0x000000ff04047287 */ /* 0x008fcc000c000000 */
[----:B--2---:R-:W-:Y:S01]  /*8330*/  IADD3 R4, PT, PT, R4, UR4, R7 ;  /* 0x0000000404047c10 */ /* 0x004fe2000fffe007 */
[----:B0-----:R-:W-:-:S04]  /*8340*/  IMAD R21, R20, 0xb, RZ ;  /* 0x0000000b14157824 */ /* 0x001fc800078e02ff */
[C---:B------:R-:W-:Y:S01]  /*8350*/  VIADD R17, R21.reuse, 0x1 ;  /* 0x0000000115117836 */ /* 0x040fe20000000000 */
[CC--:B------:R-:W-:Y:S01]  /*8360*/  ISETP.GE.AND P0, PT, R21.reuse, R5.reuse, PT ;  /* 0x000000051500720c */ /* 0x0c0fe20003f06270 */
[C---:B------:R-:W-:Y:S02]  /*8370*/  VIADD R18, R21.reuse, 0x2 ;  /* 0x0000000215127836 */ /* 0x040fe40000000000 */
[----:B------:R-:W-:Y:S01]  /*8380*/  VIADD R2, R21, 0x3 ;  /* 0x0000000315027836 */ /* 0x000fe20000000000 */
[-C--:B------:R-:W-:Y:S01]  /*8390*/  ISETP.GE.AND P5, PT, R17, R5.reuse, PT ;  /* 0x000000051100720c */ /* 0x080fe20003fa6270 */
[C---:B------:R-:W-:Y:S01]  /*83a0*/  VIADD R14, R21.reuse, 0x4 ;  /* 0x00000004150e7836 */ /* 0x040fe20000000000 */
[-C--:B------:R-:W-:Y:S01]  /*83b0*/  ISETP.GE.AND P1, PT, R18, R5.reuse, PT ;  /* 0x000000051200720c */ /* 0x080fe20003f26270 */
[C---:B------:R-:W-:Y:S01]  /*83c0*/  VIADD R15, R21.reuse, 0x5 ;  /* 0x00000005150f7836 */ /* 0x040fe20000000000 */
[-C--:B------:R-:W-:Y:S01]  /*83d0*/  ISETP.GE.AND P2, PT, R2, R5.reuse, PT ;  /* 0x000000050200720c */ /* 0x080fe20003f46270 */
[C---:B------:R-:W-:Y:S01]  /*83e0*/  VIADD R16, R21.reuse, 0x6 ;  /* 0x0000000615107836 */ /* 0x040fe20000000000 */
[-C--:B------:R-:W-:Y:S01]  /*83f0*/  ISETP.GE.AND P3, PT, R14, R5.reuse, PT ;  /* 0x000000050e00720c */ /* 0x080fe20003f66270 */
[----:B------:R-:W-:Y:S01]  /*8400*/  IMAD.IADD R19, R21, 0x1, R4 ;  /* 0x0000000115137824 */ /* 0x000fe200078e0204 */
[----:B------:R-:W-:Y:S01]  /*8410*/  ISETP.GE.AND P4, PT, R15, R5, PT ;  /* 0x000000050f00720c */ /* 0x000fe20003f86270 */
[----:B------:R-:W-:-:S12]  /*8420*/  @P0 BRA `(.L_x_571) ;  /* 0x0000000000940947 */ /* 0x000fd80003800000 */
[----:B------:R-:W0:Y:S01]  /*8430*/  LDCU.128 UR12, c[0x0][0x3c0] ;  /* 0x00007800ff0c77ac */ /* 0x000e220008000c00 */
[----:B------:R-:W1:Y:S01]  /*8440*/  LDCU.128 UR16, c[0x0][0x3b0] ;  /* 0x00007600ff1077ac */ /* 0x000e620008000c00 */
[----:B0-----:R-:W-:-:S05]  /*8450*/  IADD3 R4, P0, PT, R19, UR14, RZ ;  /* 0x0000000e13047c10 */ /* 0x001fca000ff1e0ff */
[----:B------:R-:W-:Y:S02]  /*8460*/  IMAD.SHL.U32 R8, R4, 0x8, RZ ;  /* 0x0000000804087824 */ /* 0x000fe400078e00ff */
[----:B------:R-:W-:-:S03]  /*8470*/  IMAD.X R7, RZ, RZ, UR15, P0 ;  /* 0x0000000fff077e24 */ /* 0x000fc600080e06ff */
[----:B------:R-:W-:Y:S02]  /*8480*/  IADD3 R6, P0, PT, R8, UR12, RZ ;  /* 0x0000000c08067c10 */ /* 0x000fe4000ff1e0ff */
[----:B------:R-:W-:Y:S02]  /*8490*/  SHF.L.U64.HI R4, R4, 0x3, R7 ;  /* 0x0000000304047819 */ /* 0x000fe40000010207 */
[----:B-1----:R-:W-:Y:S02]  /*84a0*/  IADD3 R8, P6, PT, R8, UR18, RZ ;  /* 0x0000001208087c10 */ /* 0x002fe4000ffde0ff */
[C---:B------:R-:W-:Y:S02]  /*84b0*/  IADD3.X R7, PT, PT, R4.reuse, UR13, RZ, P0, !PT ;  /* 0x0000000d04077c10 */ /* 0x040fe400087fe4ff */
[----:B------:R-:W-:-:S04]  /*84c0*/  IADD3.X R9, PT, PT, R4, UR19, RZ, P6, !PT ;  /* 0x0000001304097c10 */ /* 0x000fc8000b7fe4ff */
[----:B------:R-:W2:Y:S04]  /*84d0*/  LDG.E.64 R6, desc[UR8][R6.64] ;  /* 0x0000000806067981 */ /* 0x000ea8000c1e1b00 */
[----:B------:R-:W2:Y:S01]  /*84e0*/  LDG.E.64 R8, desc[UR8][R8.64] ;  /* 0x0000000808087981 */ /* 0x000ea2000c1e1b00 */
[----:B------:R-:W-:Y:S02]  /*84f0*/  IMAD.MOV.U32 R22, RZ, RZ, RZ ;  /* 0x000000ffff167224 */ /* 0x000fe400078e00ff */
[----:B------:R-:W-:Y:S01]  /*8500*/  IMAD.MOV.U32 R23, RZ, RZ, 0x1 ;  /* 0x00000001ff177424 */ /* 0x000fe200078e00ff */
[----:B--2---:R-:W-:-:S05]  /*8510*/  IADD3 R4, P0, PT, R6, -R8, RZ ;  /* 0x8000000806047210 */ /* 0x004fca0007f1e0ff */
[----:B------:R-:W-:Y:S01]  /*8520*/  IMAD.X R10, R7, 0x1, ~R9, P0 ;  /* 0x00000001070a7824 */ /* 0x000fe200000e0e09 */
[----:B------:R-:W-:-:S04]  /*8530*/  ISETP.GT.U32.AND P0, PT, R4, UR16, PT ;  /* 0x0000001004007c0c */ /* 0x000fc8000bf04070 */
[----:B------:R-:W-:-:S13]  /*8540*/  ISETP.GT.AND.EX P0, PT, R10, UR17, PT, P0 ;  /* 0x000000110a007c0c */ /* 0x000fda000bf04300 */
[----:B------:R-:W-:Y:S05]  /*8550*/  @P0 BRA `(.L_x_571) ;  /* 0x0000000000480947 */ /* 0x000fea0003800000 */
        /* <DEDUP_REMOVED lines=12> */
[----:B------:R-:W-:Y:S01]  /*8620*/  IMAD.MOV.U32 R23, RZ, RZ, RZ ;  /* 0x000000ffff177224 */ /* 0x000fe200078e00ff */
[----:B--2---:R-:W-:-:S05]  /*8630*/  IADD3 R4, P0, PT, R6, -R8, RZ ;  /* 0x8000000806047210 */ /* 0x004fca0007f1e0ff */
[----:B------:R-:W-:Y:S01]  /*8640*/  IMAD.X R10, R7, 0x1, ~R9, P0 ;  /* 0x00000001070a7824 */ /* 0x000fe200000e0e09 */
[----:B------:R-:W-:-:S04]  /*8650*/  ISETP.GE.U32.AND P0, PT, R4, UR16, PT ;  /* 0x0000001004007c0c */ /* 0x000fc8000bf06070 */
[----:B------:R-:W-:-:S04]  /*8660*/  ISETP.GE.AND.EX P0, PT, R10, UR17, PT, P0 ;  /* 0x000000110a007c0c */ /* 0x000fc8000bf06300 */
[----:B------:R-:W-:-:S09]  /*8670*/  SEL R22, RZ, 0x1, P0 ;  /* 0x00000001ff167807 */ /* 0x000fd20000000000 */
.L_x_571:
[----:B------:R-:W-:Y:S05]  /*8680*/  BSYNC.RECONVERGENT B1 ;  /* 0x0000000000017941 */ /* 0x000fea0003800200 */
.L_x_570:
[----:B------:R-:W-:Y:S01]  /*8690*/  BSSY.RECONVERGENT B1, `(.L_x_572) ;  /* 0x000002c000017945 */ /* 0x000fe20003800200 */
[----:B------:R-:W-:Y:S01]  /*86a0*/  ISETP.GE.AND P6, PT, R16, R5, PT ;  /* 0x000000051000720c */ /* 0x000fe20003fc6270 */
[----:B------:R-:W-:Y:S02]  /*86b0*/  IMAD.MOV.U32 R27, RZ, RZ, 0x1 ;  /* 0x00000001ff1b7424 */ /* 0x000fe400078e00ff */
[----:B------:R-:W-:Y:S02]  /*86c0*/  IMAD.MOV.U32 R26, RZ, RZ, 0x1 ;  /* 0x00000001ff1a7424 */ /* 0x000fe400078e00ff */
[----:B------:R-:W-:Y:S02]  /*86d0*/  VIADD R24, R21, 0x7 ;  /* 0x0000000715187836 */ /* 0x000fe40000000000 */
[----:B------:R-:W-:Y:S01]  /*86e0*/  VIADD R25, R19, 0x1 ;  /* 0x0000000113197836 */ /* 0x000fe20000000000 */
[----:B------:R-:W-:Y:S06]  /*86f0*/  @P5 BRA `(.L_x_573) ;  /* 0x0000000000945947 */ /* 0x000fec0003800000 */
        /* <DEDUP_REMOVED lines=37> */
.L_x_573:
[----:B------:R-:W-:Y:S05]  /*8950*/  BSYNC.RECONVERGENT B1 ;  /* 0x0000000000017941 */ /* 0x000fea0003800200 */
.L_x_572:
        /* <DEDUP_REMOVED lines=44> */
.L_x_575:
[----:B------:R-:W-:Y:S05]  /*8c20*/  BSYNC.RECONVERGENT B1 ;  /* 0x0000000000017941 */ /* 0x000fea0003800200 */
.L_x_574:
        /* <DEDUP_REMOVED lines=44> */
.L_x_577:
[----:B------:R-:W-:Y:S05]  /*8ef0*/  BSYNC.RECONVERGENT B1 ;  /* 0x0000000000017941 */ /* 0x000fea0003800200 */
.L_x_576:
        /* <DEDUP_REMOVED lines=44> */
.L_x_579:
[----:B------:R-:W-:Y:S05]  /*91c0*/  BSYNC.RECONVERGENT B1 ;  /* 0x0000000000017941 */ /* 0x000fea0003800200 */
.L_x_578:
[----:B------:R-:W-:Y:S01]  /*91d0*/  BSSY.RECONVERGENT B1, `(.L_x_580) ;  /* 0x000003a000017945 */ /* 0x000fe20003800200 */
[----:B------:R-:W-:Y:S01]  /*91e0*/  ISETP.GE.AND P3, PT, R36, R5, PT ;  /* 0x000000052400720c */ /* 0x000fe20003f66270 */
[----:B------:R-:W-:Y:S02]  /*91f0*/  IMAD.MOV.U32 R50, RZ, RZ, 0x1 ;  /* 0x00000001ff327424 */ /* 0x000fe400078e00ff */
[----:B------:R-:W-:Y:S02]  /*9200*/  IMAD.MOV.U32 R51, RZ, RZ, 0x1 ;  /* 0x00000001ff337424 */ /* 0x000fe400078e00ff */
[----:B------:R-:W-:Y:S02]  /*9210*/  IMAD.MOV.U32 R52, RZ, RZ, 0x1 ;  /* 0x00000001ff347424 */ /* 0x000fe400078e00ff */
[----:B------:R-:W-:Y:S02]  /*9220*/  IMAD.MOV.U32 R53, RZ, RZ, 0x1 ;  /* 0x00000001ff357424 */ /* 0x000fe400078e00ff */
[----:B------:R-:W-:-:S02]  /*9230*/  IMAD.MOV.U32 R54, RZ, RZ, 0x1 ;  /* 0x00000001ff367424 */ /* 0x000fc400078e00ff */
[----:B------:R-:W-:Y:S02]  /*9240*/  IMAD.MOV.U32 R55, RZ, RZ, 0x1 ;  /* 0x00000001ff377424 */ /* 0x000fe400078e00ff */
[----:B------:R-:W-:Y:S02]  /*9250*/  IMAD.MOV.U32 R56, RZ, RZ, 0x1 ;  /* 0x00000001ff387424 */ /* 0x000fe400078e00ff */
[----:B------:R-:W-:Y:S02]  /*9260*/  IMAD.MOV.U32 R57, RZ, RZ, 0x1 ;  /* 0x00000001ff397424 */ /* 0x000fe400078e00ff */
[----:B------:R-:W-:Y:S02]  /*9270*/  IMAD.MOV.U32 R42, RZ, RZ, 0x1 ;  /* 0x00000001ff2a7424 */ /* 0x000fe400078e00ff */
[----:B------:R-:W-:Y:S02]  /*9280*/  IMAD.MOV.U32 R43, RZ, RZ, 0x1 ;  /* 0x00000001ff2b7424 */ /* 0x000fe400078e00ff */
[----:B------:R-:W-:-:S02]  /*9290*/  IMAD.MOV.U32 R45, RZ, RZ, 0x1 ;  /* 0x00000001ff2d7424 */ /* 0x000fc400078e00ff */
[----:B------:R-:W-:Y:S02]  /*92a0*/  IMAD.MOV.U32 R47, RZ, RZ, 0x1 ;  /* 0x00000001ff2f7424 */ /* 0x000fe400078e00ff */
[C---:B------:R-:W-:Y:S02]  /*92b0*/  VIADD R44, R19.reuse, 0x6 ;  /* 0x00000006132c7836 */ /* 0x040fe40000000000 */
[C---:B------:R-:W-:Y:S02]  /*92c0*/  VIADD R46, R19.reuse, 0x7 ;  /* 0x00000007132e7836 */ /* 0x040fe40000000000 */
[C---:B------:R-:W-:Y:S02]  /*92d0*/  VIADD R48, R19.reuse, 0x8 ;  /* 0x0000000813307836 */ /* 0x040fe40000000000 */
[C---:B------:R-:W-:Y:S02]  /*92e0*/  VIADD R49, R19.reuse, 0x9 ;  /* 0x0000000913317836 */ /* 0x040fe40000000000 */
[----:B------:R-:W-:-:S02]  /*92f0*/  VIADD R40, R19, 0xa ;  /* 0x0000000a13287836 */ /* 0x000fc40000000000 */
[----:B------:R-:W-:Y:S01]  /*9300*/  VIADD R41, R19, 0x5 ;  /* 0x0000000513297836 */ /* 0x000fe20000000000 */
[----:B------:R-:W-:Y:S06]  /*9310*/  @P4 BRA `(.L_x_581) ;  /* 0x0000000000944947 */ /* 0x000fec0003800000 */
[----:B------:R-:W0:Y:S01]  /*9320*/  LDCU.128 UR12, c[0x0][0x3c0] ;  /* 0x00007800ff0c77ac */ /* 0x000e220008000c00 */
[----:B------:R-:W1:Y:S01]  /*9330*/  LDCU.128 UR16, c[0x0][0x3b0] ;  /* 0x00007600ff1077ac */ /* 0x000e620008000c00 */
[----:B0-----:R-:W-:-:S05]  /*9340*/  IADD3 R7, P0, PT, R41, UR14, RZ ;  /* 0x0000000e29077c10 */ /* 0x001fca000ff1e0ff */
[----:B------:R-:W-:Y:S02]  /*9350*/  IMAD.X R4, RZ, RZ, UR15, P0 ;  /* 0x0000000fff047e24 */ /* 0x000fe400080e06ff */
[----:B------:R-:W-:-:S03]  /*9360*/  IMAD.SHL.U32 R6, R7, 0x8, RZ ;  /* 0x0000000807067824 */ /* 0x000fc600078e00ff */
[----:B------:R-:W-:Y:S02]  /*9370*/  SHF.L.U64.HI R7, R7, 0x3, R4 ;  /* 0x0000000307077819 */ /* 0x000fe40000010204 */
[C---:B------:R-:W-:Y:S02]  /*9380*/  IADD3 R4, P0, PT, R6.reuse, UR12, RZ ;  /* 0x0000000c06047c10 */ /* 0x040fe4000ff1e0ff */
        /* <DEDUP_REMOVED lines=30> */
.L_x_581:
[----:B------:R-:W-:Y:S05]  /*9570*/  BSYNC.RECONVERGENT B1 ;  /* 0x0000000000017941 */ /* 0x000fea0003800200 */
.L_x_580:
[----:B------:R-:W-:Y:S04]  /*9580*/  BSSY.RECONVERGENT B1, `(.L_x_582) ;  /* 0x0000027000017945 */ /* 0x000fe80003800200 */
        /* <DEDUP_REMOVED lines=38> */
.L_x_583:
[----:B------:R-:W-:Y:S05]  /*97f0*/  BSYNC.RECONVERGENT B1 ;  /* 0x0000000000017941 */ /* 0x000fea0003800200 */
.L_x_582:
        /* <DEDUP_REMOVED lines=39> */
.L_x_585:
[----:B------:R-:W-:Y:S05]  /*9a70*/  BSYNC.RECONVERGENT B1 ;  /* 0x0000000000017941 */ /* 0x000fea0003800200 */
.L_x_584:
        /* <DEDUP_REMOVED lines=39> */
.L_x_587:
[----:B------:R-:W-:Y:S05]  /*9cf0*/  BSYNC.RECONVERGENT B1 ;  /* 0x0000000000017941 */ /* 0x000fea0003800200 */
.L_x_586:
        /* <DEDUP_REMOVED lines=39> */
.L_x_589:
[----:B------:R-:W-:Y:S05]  /*9f70*/  BSYNC.RECONVERGENT B1 ;  /* 0x0000000000017941 */ /* 0x000fea0003800200 */
.L_x_588:
        /* <DEDUP_REMOVED lines=39> */
.L_x_591:
[----:B------:R-:W-:Y:S05]  /*a1f0*/  BSYNC.RECONVERGENT B1 ;  /* 0x0000000000017941 */ /* 0x000fea0003800200 */
.L_x_590:
[----:B------:R-:W-:Y:S01]  /*a200*/  BAR.SYNC.DEFER_BLOCKING 0x0 ;  /* 0x0000000000007b1d */ /* 0x000fe20000010000 */
[----:B------:R-:W-:Y:S02]  /*a210*/  IADD3 R63, P0, PT, R22, R27, RZ ;  /* 0x0000001b163f7210 */ /* 0x000fe40007f1e0ff */
[----:B------:R-:W-:Y:S02]  /*a220*/  SHF.R.U32.HI R65, RZ, 0x5, R20 ;  /* 0x00000005ff417819 */ /* 0x000fe40000011614 */
[----:B------:R-:W-:Y:S01]  /*a230*/  IADD3 R5, P1, PT, R30, R63, RZ ;  /* 0x0000003f1e057210 */ /* 0x000fe20007f3e0ff */
[----:B------:R-:W-:Y:S02]  /*a240*/  IMAD.X R72, R23, 0x1, R26, P0 ;  /* 0x0000000117487824 */ /* 0x000fe400000e061a */
[----:B------:R-:W0:Y:S01]  /*a250*/  S2UR UR5, SR_CgaCtaId ;  /* 0x00000000000579c3 */ /* 0x000e220000008800 */
[----:B------:R-:W1:Y:S01]  /*a260*/  S2R R73, SR_LANEID ;  /* 0x0000000000497919 */ /* 0x000e620000000000 */
[----:B------:R-:W-:Y:S01]  /*a270*/  IADD3 R5, P0, PT, R34, R5, RZ ;  /* 0x0000000522057210 */ /* 0x000fe20007f1e0ff */
[----:B------:R-:W-:Y:S01]  /*a280*/  IMAD.X R58, R31, 0x1, R72, P1 ;  /* 0x000000011f3a7824 */ /* 0x000fe200008e0648 */
[----:B------:R-:W-:Y:S01]  /*a290*/  UMOV UR4, 0x400 ;  /* 0x0000040000047882 */ /* 0x000fe20000000000 */
[----:B------:R-:W-:Y:S01]  /*a2a0*/  ISETP.NE.AND P6, PT, R65, 0xb, PT ;  /* 0x0000000b4100780c */ /* 0x000fe20003fc5270 */
[----:B------:R-:W-:Y:S01]  /*a2b0*/  BSSY.RECONVERGENT B1, `(.L_x_592) ;  /* 0x00000b1000017945 */ /* 0x000fe20003800200 */
[----:B------:R-:W-:Y:S01]  /*a2c0*/  IADD3 R5, P1, PT, R38, R5, RZ ;  /* 0x0000000526057210 */ /* 0x000fe20007f3e0ff */
[----:B------:R-:W-:Y:S01]  /*a2d0*/  IMAD.X R4, R35, 0x1, R58, P0 ;  /* 0x0000000123047824 */ /* 0x000fe200000e063a */
[----:B------:R-:W-:-:S02]  /*a2e0*/  ISETP.NE.AND P4, PT, R65, 0xc, PT ;  /* 0x0000000c4100780c */ /* 0x000fc40003f85270 */
[----:B------:R-:W-:Y:S01]  /*a2f0*/  IADD3 R5, P0, PT, R50, R5, RZ ;  /* 0x0000000532057210 */ /* 0x000fe20007f1e0ff */
[----:B------:R-:W-:Y:S01]  /*a300*/  IMAD.X R4, R39, 0x1, R4, P1 ;  /* 0x0000000127047824 */ /* 0x000fe200008e0604 */
[----:B------:R-:W-:Y:S02]  /*a310*/  ISETP.NE.AND P3, PT, R65, 0xd, PT ;  /* 0x0000000d4100780c */ /* 0x000fe40003f65270 */
[----:B------:R-:W-:Y:S01]  /*a320*/  IADD3 R5, P1, PT, R52, R5, RZ ;  /* 0x0000000534057210 */ /* 0x000fe20007f3e0ff */
[----:B------:R-:W-:-:S03]  /*a330*/  IMAD.X R60, R51, 0x1, R4, P0 ;  /* 0x00000001333c7824 */ /* 0x000fc600000e0604 */
[----:B------:R-:W-:Y:S01]  /*a340*/  IADD3 R59, P0, PT, R54, R5, RZ ;  /* 0x00000005363b7210 */ /* 0x000fe20007f1e0ff */
[----:B------:R-:W-:-:S03]  /*a350*/  IMAD.X R62, R53, 0x1, R60, P1 ;  /* 0x00000001353e7824 */ /* 0x000fc600008e063c */
[----:B------:R-:W-:Y:S01]  /*a360*/  IADD3 R61, P1, PT, R56, R59, RZ ;  /* 0x0000003b383d7210 */ /* 0x000fe20007f3e0ff */
[----:B------:R-:W-:Y:S01]  /*a370*/  IMAD.X R64, R55, 0x1, R62, P0 ;  /* 0x0000000137407824 */ /* 0x000fe200000e063e */
[----:B0-----:R-:W-:Y:S02]  /*a380*/  ULEA UR6, UR5, UR4, 0x18 ;  /* 0x0000000405067291 */ /* 0x001fe4000f8ec0ff */
[----:B------:R-:W-:Y:S01]  /*a390*/  IADD3 R66, P0, PT, R42, R61, RZ ;  /* 0x0000003d2a427210 */ /* 0x000fe20007f1e0ff */
[----:B------:R-:W-:-:S03]  /*a3a0*/  IMAD.X R68, R57, 0x1, R64, P1 ;  /* 0x0000000139447824 */ /* 0x000fc600008e0640 */
[----:B------:R-:W-:Y:S01]  /*a3b0*/  IADD3 R7, P1, PT, R45, R66, RZ ;  /* 0x000000422d077210 */ /* 0x000fe20007f3e0ff */
[----:B------:R-:W-:Y:S01]  /*a3c0*/  IMAD.X R70, R43, 0x1, R68, P0 ;  /* 0x000000012b467824 */ /* 0x000fe200000e0644 */
[----:B-1----:R-:W-:-:S03]  /*a3d0*/  ISETP.NE.AND P2, PT, R73, 0x1f, PT ;  /* 0x0000001f4900780c */ /* 0x002fc60003f45270 */
[----:B------:R-:W-:Y:S01]  /*a3e0*/  IMAD.X R6, R47, 0x1, R70, P1 ;  /* 0x000000012f067824 */ /* 0x000fe200008e0646 */
[----:B------:R-:W0:Y:S01]  /*a3f0*/  SHFL.UP PT, R4, R7, 0x1, RZ ;  /* 0x0420000007047989 */ /* 0x000e2200000e00ff */
[----:B------:R-:W-:-:S03]  /*a400*/  ISETP.GE.AND P1, PT, R73, 0x1, PT ;  /* 0x000000014900780c */ /* 0x000fc60003f26270 */
[----:B------:R-:W1:Y:S01]  /*a410*/  SHFL.UP PT, R5, R6, 0x1, RZ ;  /* 0x0420000006057989 */ /* 0x000e6200000e00ff */
[----:B0-----:R-:W-:-:S04]  /*a420*/  SEL R4, R4, RZ, P1 ;  /* 0x000000ff04047207 */ /* 0x001fc80000800000 */
[----:B------:R-:W-:Y:S02]  /*a430*/  IADD3 R9, P0, PT, R4, R7, RZ ;  /* 0x0000000704097210 */ /* 0x000fe40007f1e0ff */
[----:B-1----:R-:W-:Y:S02]  /*a440*/  SEL R5, R5, RZ, P1 ;  /* 0x000000ff05057207 */ /* 0x002fe40000800000 */
[----:B------:R-:W-:Y:S01]  /*a450*/  ISETP.GE.AND P1, PT, R73, 0x2, PT ;  /* 0x000000024900780c */ /* 0x000fe20003f26270 */
[----:B------:R-:W0:Y:S02]  /*a460*/  SHFL.UP PT, R4, R9, 0x2, RZ ;  /* 0x0440000009047989 */ /* 0x000e2400000e00ff */
[----:B------:R-:W-:-:S05]  /*a470*/  IMAD.X R8, R5, 0x1, R6, P0 ;  /* 0x0000000105087824 */ /* 0x000fca00000e0606 */
[----:B------:R-:W1:Y:S01]  /*a480*/  SHFL.UP PT, R5, R8, 0x2, RZ ;  /* 0x0440000008057989 */ /* 0x000e6200000e00ff */
[----:B0-----:R-:W-:-:S04]  /*a490*/  SEL R4, R4, RZ, P1 ;  /* 0x000000ff04047207 */ /* 0x001fc80000800000 */
[----:B------:R-:W-:Y:S02]  /*a4a0*/  IADD3 R7, P0, PT, R4, R9, RZ ;  /* 0x0000000904077210 */ /* 0x000fe40007f1e0ff */
[----:B-1----:R-:W-:-:S03]  /*a4b0*/  SEL R5, R5, RZ, P1 ;  /* 0x000000ff05057207 */ /* 0x002fc60000800000 */
[----:B------:R-:W0:Y:S01]  /*a4c0*/  SHFL.UP PT, R4, R7, 0x4, RZ ;  /* 0x0480000007047989 */ /* 0x000e2200000e00ff */
[----:B------:R-:W-:Y:S01]  /*a4d0*/  ISETP.GE.AND P1, PT, R73, 0x4, PT ;  /* 0x000000044900780c */ /* 0x000fe20003f26270 */
        /* <DEDUP_REMOVED lines=18> */
[----:B------:R-:W-:Y:S02]  /*a600*/  @!P2 SHF.R.U32.HI R4, RZ, 0x2, R20 ;  /* 0x00000002ff04a819 */ /* 0x000fe40000011614 */
[----:B-1----:R-:W-:Y:S02]  /*a610*/  SEL R5, R5, RZ, P1 ;  /* 0x000000ff05057207 */ /* 0x002fe40000800000 */
[----:B------:R-:W-:Y:S02]  /*a620*/  @!P2 LOP3.LUT R71, R4, 0xf8, RZ, 0xc0, !PT ;  /* 0x000000f80447a812 */ /* 0x000fe400078ec0ff */
[----:B------:R-:W-:Y:S01]  /*a630*/  ISETP.NE.AND P1, PT, R65, 0x2, PT ;  /* 0x000000024100780c */ /* 0x000fe20003f25270 */
[----:B------:R-:W-:-:S05]  /*a640*/  IMAD.X R13, R5, 0x1, R6, P0 ;  /* 0x00000001050d7824 */ /* 0x000fca00000e0606 */
[----:B------:R-:W-:Y:S01]  /*a650*/  @!P2 STS.64 [R71+UR6], R12 ;  /* 0x0000000c4700a988 */ /* 0x000fe20008000a06 */
[----:B------:R-:W-:Y:S01]  /*a660*/  BAR.SYNC.DEFER_BLOCKING 0x0 ;  /* 0x0000000000007b1d */ /* 0x000fe20000010000 */
[----:B------:R-:W-:-:S05]  /*a670*/  ISETP.NE.AND P2, PT, R65, 0x9, PT ;  /* 0x000000094100780c */ /* 0x000fca0003f45270 */
[----:B------:R-:W0:Y:S04]  /*a680*/  LDS.128 R8, [UR6] ;  /* 0x00000006ff087984 */ /* 0x000e280008000c00 */
[----:B------:R-:W1:Y:S01]  /*a690*/  LDS.128 R4, [UR6+0x10] ;  /* 0x00001006ff047984 */ /* 0x000e620008000c00 */
[----:B0-----:R-:W-:-:S04]  /*a6a0*/  IADD3 R69, P0, PT, R8, R10, RZ ;  /* 0x0000000a08457210 */ /* 0x001fc80007f1e0ff */
[----:B------:R-:W-:Y:S01]  /*a6b0*/  SEL R74, R69, R8, !P1 ;  /* 0x00000008454a7207 */ /* 0x000fe20004800000 */
[----:B------:R-:W-:Y:S01]  /*a6c0*/  IMAD.X R11, R9, 0x1, R11, P0 ;  /* 0x00000001090b7824 */ /* 0x000fe200000e060b */
[----:B-1----:R-:W-:-:S04]  /*a6d0*/  IADD3 R67, P0, PT, R4, R69, RZ ;  /* 0x0000004504437210 */ /* 0x002fc80007f1e0ff */
[----:B------:R-:W-:Y:S01]  /*a6e0*/  SEL R76, R11, R9, !P1 ;  /* 0x000000090b4c7207 */ /* 0x000fe20004800000 */
[----:B------:R-:W-:Y:S01]  /*a6f0*/  IMAD.X R69, R5, 0x1, R11, P0 ;  /* 0x0000000105457824 */ /* 0x000fe200000e060b */
[----:B------:R-:W-:Y:S01]  /*a700*/  ISETP.NE.AND P1, PT, R65, 0x3, PT ;  /* 0x000000034100780c */ /* 0x000fe20003f25270 */
[----:B------:R-:W0:Y:S01]  /*a710*/  LDS.128 R8, [UR6+0x20] ;  /* 0x00002006ff087984 */ /* 0x000e220008000c00 */
[----:B------:R-:W-:Y:S02]  /*a720*/  IADD3 R5, P0, PT, R6, R67, RZ ;  /* 0x0000004306057210 */ /* 0x000fe40007f1e0ff */
[----:B------:R-:W-:Y:S02]  /*a730*/  SEL R74, R67, R74, !P1 ;  /* 0x0000004a434a7207 */ /* 0x000fe40004800000 */
[----:B------:R-:W-:Y:S01]  /*a740*/  SEL R76, R69, R76, !P1 ;  /* 0x0000004c454c7207 */ /* 0x000fe20004800000 */
[----:B------:R-:W-:Y:S01]  /*a750*/  IMAD.X R71, R7, 0x1, R69, P0 ;  /* 0x0000000107477824 */ /* 0x000fe200000e0645 */
[----:B------:R-:W-:-:S04]  /*a760*/  ISETP.NE.AND P1, PT, R65, 0x4, PT ;  /* 0x000000044100780c */ /* 0x000fc80003f25270 */
[----:B------:R-:W-:Y:S02]  /*a770*/  SEL R74, R5, R74, !P1 ;  /* 0x0000004a054a7207 */ /* 0x000fe40004800000 */
[----:B------:R-:W-:Y:S02]  /*a780*/  SEL R76, R71, R76, !P1 ;  /* 0x0000004c474c7207 */ /* 0x000fe40004800000 */
[----:B------:R-:W-:Y:S02]  /*a790*/  ISETP.NE.AND P1, PT, R65, 0x5, PT ;  /* 0x000000054100780c */ /* 0x000fe40003f25270 */
[----:B0-----:R-:W-:Y:S02]  /*a7a0*/  IADD3 R67, P0, PT, R8, R5, RZ ;  /* 0x0000000508437210 */ /* 0x001fe40007f1e0ff */
[----:B------:R-:W0:Y:S02]  /*a7b0*/  LDS.128 R4, [UR6+0x30] ;  /* 0x00003006ff047984 */ /* 0x000e240008000c00 */
[----:B------:R-:W-:Y:S01]  /*a7c0*/  SEL R74, R67, R74, !P1 ;  /* 0x0000004a434a7207 */ /* 0x000fe20004800000 */
[----:B------:R-:W-:Y:S01]  /*a7d0*/  IMAD.X R69, R9, 0x1, R71, P0 ;  /* 0x0000000109457824 */ /* 0x000fe200000e0647 */
[----:B------:R-:W-:-:S04]  /*a7e0*/  IADD3 R9, P0, PT, R10, R67, RZ ;  /* 0x000000430a097210 */ /* 0x000fc80007f1e0ff */
        /* <DEDUP_REMOVED lines=16> */
[----:B0-----:R-:W-:Y:S02]  /*a8f0*/  IADD3 R67, P0, PT, R8, R5, RZ ;  /* 0x0000000508437210 */ /* 0x001fe40007f1e0ff */
[----:B------:R-:W0:Y:S02]  /*a900*/  LDS.128 R4, [UR6+0x50] ;  /* 0x00005006ff047984 */ /* 0x000e240008000c00 */
[----:B------:R-:W-:Y:S01]  /*a910*/  SEL R74, R67, R74, !P2 ;  /* 0x0000004a434a7207 */ /* 0x000fe20005000000 */
[----:B------:R-:W-:Y:S01]  /*a920*/  IMAD.X R69, R9, 0x1, R71, P0 ;  /* 0x0000000109457824 */ /* 0x000fe200000e0647 */
[----:B------:R-:W-:-:S02]  /*a930*/  IADD3 R9, P1, PT, R10, R67, RZ ;  /* 0x000000430a097210 */ /* 0x000fc40007f3e0ff */
[----:B------:R-:W-:Y:S02]  /*a940*/  ISETP.NE.AND P0, PT, R73, RZ, PT ;  /* 0x000000ff4900720c */ /* 0x000fe40003f05270 */
[----:B------:R-:W-:Y:S01]  /*a950*/  SEL R76, R69, R76, !P2 ;  /* 0x0000004c454c7207 */ /* 0x000fe20005000000 */
[----:B------:R-:W-:Y:S01]  /*a960*/  IMAD.X R11, R11, 0x1, R69, P1 ;  /* 0x000000010b0b7824 */ /* 0x000fe200008e0645 */
[----:B------:R-:W-:-:S04]  /*a970*/  ISETP.NE.AND P2, PT, R65, 0xa, PT ;  /* 0x0000000a4100780c */ /* 0x000fc80003f45270 */
[----:B------:R-:W-:Y:S02]  /*a980*/  SEL R74, R9, R74, !P2 ;  /* 0x0000004a094a7207 */ /* 0x000fe40005000000 */
[----:B------:R-:W-:Y:S02]  /*a990*/  SEL R76, R11, R76, !P2 ;  /* 0x0000004c0b4c7207 */ /* 0x000fe40005000000 */
[----:B------:R-:W-:Y:S02]  /*a9a0*/  ISETP.NE.AND P2, PT, R65, 0xe, PT ;  /* 0x0000000e4100780c */ /* 0x000fe40003f45270 */
[----:B0-----:R-:W-:-:S04]  /*a9b0*/  IADD3 R69, P1, PT, R4, R9, RZ ;  /* 0x0000000904457210 */ /* 0x001fc80007f3e0ff */
[----:B------:R-:W-:Y:S01]  /*a9c0*/  IADD3 R67, P5, PT, R6, R69, RZ ;  /* 0x0000004506437210 */ /* 0x000fe20007fbe0ff */
[----:B------:R-:W-:Y:S01]  /*a9d0*/  IMAD.X R71, R5, 0x1, R11, P1 ;  /* 0x0000000105477824 */ /* 0x000fe200008e060b */
[----:B------:R-:W-:Y:S01]  /*a9e0*/  SEL R74, R69, R74, !P6 ;  /* 0x0000004a454a7207 */ /* 0x000fe20007000000 */
[----:B------:R-:W0:Y:S01]  /*a9f0*/  LDS.128 R8, [UR6+0x60] ;  /* 0x00006006ff087984 */ /* 0x000e220008000c00 */
[----:B------:R-:W-:Y:S01]  /*aa00*/  ISETP.NE.AND P1, PT, R65, 0xf, PT ;  /* 0x0000000f4100780c */ /* 0x000fe20003f25270 */
[----:B------:R-:W-:Y:S01]  /*aa10*/  IMAD.X R69, R7, 0x1, R71, P5 ;  /* 0x0000000107457824 */ /* 0x000fe200028e0647 */
[----:B------:R-:W-:Y:S01]  /*aa20*/  SEL R76, R71, R76, !P6 ;  /* 0x0000004c474c7207 */ /* 0x000fe20007000000 */
[----:B------:R-:W1:Y:S01]  /*aa30*/  LDS.128 R4, [UR6+0x70] ;  /* 0x00007006ff047984 */ /* 0x000e620008000c00 */
[----:B------:R-:W-:Y:S01]  /*aa40*/  BAR.SYNC.DEFER_BLOCKING 0x0 ;  /* 0x0000000000007b1d */ /* 0x000fe20000010000 */
[----:B0-----:R-:W-:Y:S02]  /*aa50*/  IADD3 R65, P5, PT, R8, R67, RZ ;  /* 0x0000004308417210 */ /* 0x001fe40007fbe0ff */
[----:B------:R-:W-:-:S02]  /*aa60*/  SEL R8, R67, R74, !P4 ;  /* 0x0000004a43087207 */ /* 0x000fc40006000000 */
[----:B------:R-:W-:Y:S01]  /*aa70*/  SEL R74, R69, R76, !P4 ;  /* 0x0000004c454a7207 */ /* 0x000fe20006000000 */
[----:B------:R-:W-:Y:S01]  /*aa80*/  IMAD.X R67, R9, 0x1, R69, P5 ;  /* 0x0000000109437824 */ /* 0x000fe200028e0645 */
[----:B------:R-:W-:Y:S02]  /*aa90*/  IADD3 R9, P4, PT, R10, R65, RZ ;  /* 0x000000410a097210 */ /* 0x000fe40007f9e0ff */
[----:B------:R-:W-:Y:S02]  /*aaa0*/  SEL R8, R65, R8, !P3 ;  /* 0x0000000841087207 */ /* 0x000fe40005800000 */
[----:B------:R-:W-:Y:S01]  /*aab0*/  SEL R10, R67, R74, !P3 ;  /* 0x0000004a430a7207 */ /* 0x000fe20005800000 */
[----:B------:R-:W-:Y:S01]  /*aac0*/  IMAD.X R69, R11, 0x1, R67, P4 ;  /* 0x000000010b457824 */ /* 0x000fe200020e0643 */
[----:B-1----:R-:W-:Y:S02]  /*aad0*/  IADD3 R65, P3, PT, R4, R9, RZ ;  /* 0x0000000904417210 */ /* 0x002fe40007f7e0ff */
[----:B------:R-:W-:-:S02]  /*aae0*/  SEL R4, R9, R8, !P2 ;  /* 0x0000000809047207 */ /* 0x000fc40005000000 */
[----:B------:R-:W-:Y:S01]  /*aaf0*/  IADD3 R8, P4, P5, R12, -R45, -R66 ;  /* 0x8000002d0c087210 */ /* 0x000fe20007d9e842 */
[----:B------:R-:W-:Y:S01]  /*ab00*/  IMAD.X R67, R5, 0x1, R69, P3 ;  /* 0x0000000105437824 */ /* 0x000fe200018e0645 */
[----:B------:R-:W-:Y:S01]  /*ab10*/  SEL R11, R65, R4, !P1 ;  /* 0x00000004410b7207 */ /* 0x000fe20004800000 */
[----:B------:R-:W-:Y:S01]  /*ab20*/  IMAD R5, R0, -0x1600, R3 ;  /* 0xffffea0000057824 */ /* 0x000fe200078e0203 */
[----:B------:R-:W-:Y:S02]  /*ab30*/  SEL R4, R69, R10, !P2 ;  /* 0x0000000a45047207 */ /* 0x000fe40005000000 */
[----:B------:R-:W-:Y:S02]  /*ab40*/  ISETP.GE.U32.AND P3, PT, R20, 0x20, PT ;  /* 0x000000201400780c */ /* 0x000fe40003f66070 */
[----:B------:R-:W-:Y:S02]  /*ab50*/  ISETP.GE.AND P2, PT, R21, R5, PT ;  /* 0x000000051500720c */ /* 0x000fe40003f46270 */
[----:B------:R-:W-:-:S02]  /*ab60*/  SEL R8, R8, RZ, P0 ;  /* 0x000000ff08087207 */ /* 0x000fc40000000000 */
[----:B------:R-:W-:Y:S02]  /*ab70*/  SEL R11, R11, RZ, P3 ;  /* 0x000000ff0b0b7207 */ /* 0x000fe40001800000 */
[----:B------:R-:W-:Y:S02]  /*ab80*/  IADD3.X R9, PT, PT, R13, ~R47, ~R70, P4, P5 ;  /* 0x8000002f0d097210 */ /* 0x000fe400027eac46 */
[----:B------:R-:W-:Y:S02]  /*ab90*/  SEL R4, R67, R4, !P1 ;  /* 0x0000000443047207 */ /* 0x000fe40004800000 */
[----:B------:R-:W-:Y:S02]  /*aba0*/  IADD3 R8, P4, PT, R8, R11, RZ ;  /* 0x0000000b08087210 */ /* 0x000fe40007f9e0ff */
[----:B------:R-:W-:Y:S02]  /*abb0*/  IADD3 R6, P1, PT, R6, R65, RZ ;  /* 0x0000004106067210 */ /* 0x000fe40007f3e0ff */
[----:B------:R-:W-:-:S02]  /*abc0*/  SEL R9, R9, RZ, P0 ;  /* 0x000000ff09097207 */ /* 0x000fc40000000000 */
[----:B------:R-:W-:Y:S01]  /*abd0*/  SEL R4, R4, RZ, P3 ;  /* 0x000000ff04047207 */ /* 0x000fe20001800000 */
[----:B------:R-:W-:-:S04]  /*abe0*/  IMAD.X R10, R7, 0x1, R67, P1 ;  /* 0x00000001070a7824 */ /* 0x000fc800008e0643 */
[----:B------:R-:W-:Y:S01]  /*abf0*/  IMAD.X R9, R9, 0x1, R4, P4 ;  /* 0x0000000109097824 */ /* 0x000fe200020e0604 */
[----:B------:R-:W-:Y:S06]  /*ac00*/  @P2 BRA `(.L_x_593) ;  /* 0x00000000006c2947 */ /* 0x000fec0003800000 */
[----:B------:R-:W-:Y:S01]  /*ac10*/  ISETP.GT.U32.AND P0, PT, R22, -0x1, PT ;  /* 0xffffffff1600780c */ /* 0x000fe20003f04070 */
[----:B------:R-:W-:Y:S01]  /*ac20*/  BSSY.RECONVERGENT B2, `(.L_x_594) ;  /* 0x0000017000027945 */ /* 0x000fe20003800200 */
[----:B------:R-:W-:Y:S02]  /*ac30*/  IMAD.MOV.U32 R4, RZ, RZ, R9 ;  /* 0x000000ffff047224 */ /* 0x000fe400078e0009 */
[----:B------:R-:W-:-:S13]  /*ac40*/  ISETP.GT.U32.AND.EX P0, PT, R23, RZ, PT, P0 ;  /* 0x000000ff1700720c */ /* 0x000fda0003f04100 */
[----:B------:R-:W-:Y:S05]  /*ac50*/  @P0 BRA `(.L_x_595) ;  /* 0x00000000004c0947 */ /* 0x000fea0003800000 */
[----:B------:R-:W-:-:S04]  /*ac60*/  ISETP.NE.U32.AND P0, PT, R22, RZ, PT ;  /* 0x000000ff1600720c */ /* 0x000fc80003f05070 */
[----:B------:R-:W-:-:S13]  /*ac70*/  ISETP.NE.AND.EX P0, PT, R23, RZ, PT, P0 ;  /* 0x000000ff1700720c */ /* 0x000fda0003f05300 */
[----:B------:R-:W-:-:S04]  /*ac80*/  @P0 IMAD R4, R0, 0x1600, -R3 ;  /* 0x0000160000040824 */ /* 0x000fc800078e0a03 */
[----:B------:R-:W-:-:S04]  /*ac90*/  @P0 VIADD R7, R4, 0x1600 ;  /* 0x0000160004070836 */ /* 0x000fc80000000000 */
[--C-:B------:R-:W-:Y:S02]  /*aca0*/  @P0 IMAD.IADD R4, R6, 0x1, -R7.reuse ;  /* 0x0000000106040824 */ /* 0x100fe400078e0a07 */
[----:B------:R-:W-:-:S03]  /*acb0*/  @P0 IMAD.IADD R7, R10, 0x1, -R7 ;  /* 0x000000010a070824 */ /* 0x000fc600078e0a07 */
[----:B------:R-:W-:-:S04]  /*acc0*/  @P0 SHF.R.S32.HI R4, RZ, 0x1f, R4 ;  /* 0x0000001fff040819 */ /* 0x000fc80000011404 */
[----:B------:R-:W-:-:S05]  /*acd0*/  @P0 LOP3.LUT R7, R7, R4, RZ, 0xfc, !PT ;  /* 0x0000000407070212 */ /* 0x000fca00078efcff */
[----:B------:R-:W-:Y:S01]  /*ace0*/  @P0 IMAD.IADD R4, R7, 0x1, R8 ;  /* 0x0000000107040824 */ /* 0x000fe200078e0208 */
[----:B------:R-:W-:Y:S06]  /*acf0*/  @P0 BRA `(.L_x_595) ;  /* 0x0000000000240947 */ /* 0x000fec0003800000 */
[----:B------:R-:W-:-:S04]  /*ad00*/  IMAD R0, R0, 0x1600, -R3 ;  /* 0x0000160000007824 */ /* 0x000fc800078e0a03 */
[----:B------:R-:W-:-:S04]  /*ad10*/  VIADD R7, R0, 0x1600 ;  /* 0x0000160000077836 */ /* 0x000fc80000000000 */
[--C-:B------:R-:W-:Y:S02]  /*ad20*/  IMAD.IADD R0, R6, 0x1, -R7.reuse ;  /* 0x0000000106007824 */ /* 0x100fe400078e0a07 */
[----:B------:R-:W-:-:S03]  /*ad30*/  IMAD.IADD R7, R10, 0x1, -R7 ;  /* 0x000000010a077824 */ /* 0x000fc600078e0a07 */
[----:B------:R-:W-:-:S04]  /*ad40*/  SHF.R.S32.HI R4, RZ, 0x1f, R0 ;  /* 0x0000001fff047819 */ /* 0x000fc80000011400 */
[----:B------:R-:W-:-:S05]  /*ad50*/  LOP3.LUT R7, R7, R4, RZ, 0xfc, !PT ;  /* 0x0000000407077212 */ /* 0x000fca00078efcff */
[----:B------:R-:W-:-:S04]  /*ad60*/  IMAD.IADD R7, R0, 0x1, R7 ;  /* 0x0000000100077824 */ /* 0x000fc800078e0207 */
[----:B------:R-:W-:-:S05]  /*ad70*/  IMAD R7, R20, 0xb, R7 ;  /* 0x0000000b14077824 */ /* 0x000fca00078e0207 */
[----:B------:R-:W-:-:S07]  /*ad80*/  IADD3 R4, PT, PT, R7, -R8, -R9 ;  /* 0x8000000807047210 */ /* 0x000fce0007ffe809 */
.L_x_595:
[----:B------:R-:W-:Y:S05]  /*ad90*/  BSYNC.RECONVERGENT B2 ;  /* 0x0000000000027941 */ /* 0x000fea0003800200 */
.L_x_594:
[----:B------:R-:W-:-:S05]  /*ada0*/  LEA R0, R4, UR6, 0x2 ;  /* 0x0000000604007c11 */ /* 0x000fca000f8e10ff */
[----:B------:R0:W-:Y:S02]  /*adb0*/  STS [R0], R19 ;  /* 0x0000001300007388 */ /* 0x0001e40000000800 */
.L_x_593:
[----:B------:R-:W-:Y:S05]  /*adc0*/  BSYNC.RECONVERGENT B1 ;  /* 0x0000000000017941 */ /* 0x000fea0003800200 */
.L_x_592:
[----:B------:R-:W-:Y:S01]  /*add0*/  ISETP.GE.AND P0, PT, R17, R5, PT ;  /* 0x000000051100720c */ /* 0x000fe20003f06270 */
[----:B------:R-:W-:Y:S01]  /*ade0*/  BSSY.RECONVERGENT B1, `(.L_x_596) ;  /* 0x000001d000017945 */ /* 0x000fe20003800200 */
[----:B------:R-:W-:-:S05]  /*adf0*/  IADD3 R11, P1, PT, R22, R8, RZ ;  /* 0x00000008160b7210 */ /* 0x000fca0007f3e0ff */
[----:B0-----:R-:W-:-:S06]  /*ae00*/  IMAD.X R0, R23, 0x1, R9, P1 ;  /* 0x0000000117007824 */ /* 0x001fcc00008e0609 */
[----:B------:R-:W-:Y:S05]  /*ae10*/  @P0 BRA `(.L_x_597) ;  /* 0x0000000000640947 */ /* 0x000fea0003800000 */
[----:B------:R-:W-:Y:S01]  /*ae20*/  ISETP.GT.U32.AND P0, PT, R27, -0x1, PT ;  /* 0xffffffff1b00780c */ /* 0x000fe20003f04070 */
[----:B------:R-:W-:Y:S03]  /*ae30*/  BSSY.RECONVERGENT B2, `(.L_x_598) ;  /* 0x0000015000027945 */ /* 0x000fe60003800200 */
[----:B------:R-:W-:-:S13]  /*ae40*/  ISETP.GT.U32.AND.EX P0, PT, R26, RZ, PT, P0 ;  /* 0x000000ff1a00720c */ /* 0x000fda0003f04100 */
[----:B------:R-:W-:Y:S05]  /*ae50*/  @P0 BRA `(.L_x_599) ;  /* 0x0000000000480947 */ /* 0x000fea0003800000 */
[----:B------:R-:W-:-:S04]  /*ae60*/  ISETP.NE.U32.AND P0, PT, R27, RZ, PT ;  /* 0x000000ff1b00720c */ /* 0x000fc80003f05070 */
[----:B------:R-:W-:-:S13]  /*ae70*/  ISETP.NE.AND.EX P0, PT, R26, RZ, PT, P0 ;  /* 0x000000ff1a00720c */ /* 0x000fda0003f05300 */
[----:B------:R-:W-:-:S05]  /*ae80*/  @P0 IADD3 R7, PT, PT, -R5, 0x1600, RZ ;  /* 0x0000160005070810 */ /* 0x000fca0007ffe1ff */
[--C-:B------:R-:W-:Y:S02]  /*ae90*/  @P0 IMAD.IADD R4, R6, 0x1, -R7.reuse ;  /* 0x0000000106040824 */ /* 0x100fe400078e0a07 */
[----:B------:R-:W-:-:S03]  /*aea0*/  @P0 IMAD.IADD R7, R10, 0x1, -R7 ;  /* 0x000000010a070824 */ /* 0x000fc600078e0a07 */
[----:B------:R-:W-:-:S04]  /*aeb0*/  @P0 SHF.R.S32.HI R4, RZ, 0x1f, R4 ;  /* 0x0000001fff040819 */ /* 0x000fc80000011404 */
[----:B------:R-:W-:-:S05]  /*aec0*/  @P0 LOP3.LUT R4, R7, R4, RZ, 0xfc, !PT ;  /* 0x0000000407040212 */ /* 0x000fca00078efcff */
[----:B------:R-:W-:Y:S01]  /*aed0*/  @P0 IMAD.IADD R0, R4, 0x1, R11 ;  /* 0x0000000104000824 */ /* 0x000fe200078e020b */
[----:B------:R-:W-:Y:S06]  /*aee0*/  @P0 BRA `(.L_x_599) ;  /* 0x0000000000240947 */ /* 0x000fec0003800000 */
[----:B------:R-:W-:-:S05]  /*aef0*/  IADD3 R7, PT, PT, -R5, 0x1600, RZ ;  /* 0x0000160005077810 */ /* 0x000fca0007ffe1ff */
[--C-:B------:R-:W-:Y:S02]  /*af00*/  IMAD.IADD R4, R6, 0x1, -R7.reuse ;  /* 0x0000000106047824 */ /* 0x100fe400078e0a07 */
[----:B------:R-:W-:-:S03]  /*af10*/  IMAD.IADD R7, R10, 0x1, -R7 ;  /* 0x000000010a077824 */ /* 0x000fc600078e0a07 */
[----:B------:R-:W-:-:S04]  /*af20*/  SHF.R.S32.HI R12, RZ, 0x1f, R4 ;  /* 0x0000001fff0c7819 */ /* 0x000fc80000011404 */
[----:B------:R-:W-:-:S05]  /*af30*/  LOP3.LUT R7, R7, R12, RZ, 0xfc, !PT ;  /* 0x0000000c07077212 */ /* 0x000fca00078efcff */
[----:B------:R-:W-:-:S04]  /*af40*/  IMAD.IADD R7, R4, 0x1, R7 ;  /* 0x0000000104077824 */ /* 0x000fc800078e0207 */
[----:B------:R-:W-:-:S05]  /*af50*/  IMAD R7, R20, 0xb, R7 ;  /* 0x0000000b14077824 */ /* 0x000fca00078e0207 */
[----:B------:R-:W-:-:S05]  /*af60*/  IADD3 R0, PT, PT, R7, -R11, -R0 ;  /* 0x8000000b07007210 */ /* 0x000fca0007ffe800 */
[----:B------:R-:W-:-:S07]  /*af70*/  VIADD R0, R0, 0x1 ;  /* 0x0000000100007836 */ /* 0x000fce0000000000 */
.L_x_599:
[----:B------:R-:W-:Y:S05]  /*af80*/  BSYNC.RECONVERGENT B2 ;  /* 0x0000000000027941 */ /* 0x000fea0003800200 */
.L_x_598:
[----:B------:R-:W-:-:S05]  /*af90*/  LEA R0, R0, UR6, 0x2 ;  /* 0x0000000600007c11 */ /* 0x000fca000f8e10ff */
[----:B------:R0:W-:Y:S02]  /*afa0*/  STS [R0], R25 ;  /* 0x0000001900007388 */ /* 0x0001e40000000800 */
.L_x_597:
[----:B------:R-:W-:Y:S05]  /*afb0*/  BSYNC.RECONVERGENT B1 ;  /* 0x0000000000017941 */ /* 0x000fea0003800200 */
.L_x_596:
[----:B------:R-:W-:Y:S01]  /*afc0*/  IADD3 R7, PT, PT, -R5, 0x1600, RZ ;  /* 0x0000160005077810 */ /* 0x000fe20007ffe1ff */
[----:B------:R-:W-:Y:S01]  /*afd0*/  BSSY.RECONVERGENT B1, `(.L_x_600) ;  /* 0x0000017000017945 */ /* 0x000fe20003800200 */
[----:B------:R-:W-:Y:S02]  /*afe0*/  ISETP.GE.AND P0, PT, R18, R5, PT ;  /* 0x000000051200720c */ /* 0x000fe40003f06270 */
[----:B------:R-:W-:Y:S01]  /*aff0*/  IADD3 R11, P1, PT, R8, R63, RZ ;  /* 0x0000003f080b7210 */ /* 0x000fe20007f3e0ff */
[--C-:B0-----:R-:W-:Y:S02]  /*b000*/  IMAD.IADD R0, R6, 0x1, -R7.reuse ;  /* 0x0000000106007824 */ /* 0x101fe400078e0a07 */
[----:B------:R-:W-:Y:S02]  /*b010*/  IMAD.IADD R4, R10, 0x1, -R7 ;  /* 0x000000010a047824 */ /* 0x000fe400078e0a07 */
[----:B------:R-:W-:Y:S01]  /*b020*/  IMAD.X R10, R9, 0x1, R72, P1 ;  /* 0x00000001090a7824 */ /* 0x000fe200008e0648 */
[----:B------:R-:W-:-:S04]  /*b030*/  SHF.R.S32.HI R7, RZ, 0x1f, R0 ;  /* 0x0000001fff077819 */ /* 0x000fc80000011400 */
[----:B------:R-:W-:-:S05]  /*b040*/  LOP3.LUT R4, R4, R7, RZ, 0xfc, !PT ;  /* 0x0000000704047212 */ /* 0x000fca00078efcff */
[----:B------:R-:W-:Y:S01]  /*b050*/  IMAD.IADD R7, R0, 0x1, R4 ;  /* 0x0000000100077824 */ /* 0x000fe200078e0204 */
[----:B------:R-:W-:Y:S06]  /*b060*/  @P0 BRA `(.L_x_601) ;  /* 0x0000000000340947 */ /* 0x000fec0003800000 */
[----:B------:R-:W-:Y:S01]  /*b070*/  ISETP.GT.U32.AND P0, PT, R30, -0x1, PT ;  /* 0xffffffff1e00780c */ /* 0x000fe20003f04070 */
[----:B------:R-:W-:Y:S03]  /*b080*/  BSSY.RECONVERGENT B2, `(.L_x_602) ;  /* 0x0000009000027945 */ /* 0x000fe60003800200 */
[----:B------:R-:W-:-:S13]  /*b090*/  ISETP.GT.U32.AND.EX P0, PT, R31, RZ, PT, P0 ;  /* 0x000000ff1f00720c */ /* 0x000fda0003f04100 */
[----:B------:R-:W-:Y:S05]  /*b0a0*/  @P0 BRA `(.L_x_603) ;  /* 0x0000000000180947 */ /* 0x000fea0003800000 */
[----:B------:R-:W-:-:S04]  /*b0b0*/  ISETP.NE.U32.AND P0, PT, R30, RZ, PT ;  /* 0x000000ff1e00720c */ /* 0x000fc80003f05070 */
[----:B------:R-:W-:-:S13]  /*b0c0*/  ISETP.NE.AND.EX P0, PT, R31, RZ, PT, P0 ;  /* 0x000000ff1f00720c */ /* 0x000fda0003f05300 */
[----:B------:R-:W-:Y:S02]  /*b0d0*/  @!P0 IMAD R12, R20, 0xb, R7 ;  /* 0x0000000b140c8824 */ /* 0x000fe400078e0207 */
[----:B------:R-:W-:-:S05]  /*b0e0*/  @P0 IMAD.IADD R10, R11, 0x1, R4 ;  /* 0x000000010b0a0824 */ /* 0x000fca00078e0204 */
[----:B------:R-:W-:-:S05]  /*b0f0*/  @!P0 IADD3 R11, PT, PT, R12, -R11, -R10 ;  /* 0x8000000b0c0b8210 */ /* 0x000fca0007ffe80a */
[----:B------:R-:W-:-:S07]  /*b100*/  @!P0 VIADD R10, R11, 0x2 ;  /* 0x000000020b0a8836 */ /* 0x000fce0000000000 */
.L_x_603:
[----:B------:R-:W-:Y:S05]  /*b110*/  BSYNC.RECONVERGENT B2 ;  /* 0x0000000000027941 */ /* 0x000fea0003800200 */
.L_x_602:
[----:B------:R-:W-:-:S05]  /*b120*/  LEA R10, R10, UR6, 0x2 ;  /* 0x000000060a0a7c11 */ /* 0x000fca000f8e10ff */
[----:B------:R0:W-:Y:S02]  /*b130*/  STS [R10], R29 ;  /* 0x0000001d0a007388 */ /* 0x0001e40000000800 */
.L_x_601:
[----:B------:R-:W-:Y:S05]  /*b140*/  BSYNC.RECONVERGENT B1 ;  /* 0x0000000000017941 */ /* 0x000fea0003800200 */
.L_x_600:
[----:B------:R-:W-:Y:S01]  /*b150*/  ISETP.GE.AND P0, PT, R2, R5, PT ;  /* 0x000000050200720c */ /* 0x000fe20003f06270 */
[----:B------:R-:W-:Y:S01]  /*b160*/  BSSY.RECONVERGENT B1, `(.L_x_604) ;  /* 0x0000012000017945 */ /* 0x000fe20003800200 */
[----:B------:R-:W-:-:S04]  /*b170*/  IADD3 R27, P1, PT, R22, R27, RZ ;  /* 0x0000001b161b7210 */ /* 0x000fc80007f3e0ff */
[----:B------:R-:W-:-:S04]  /*b180*/  IADD3 R27, P2, PT, R30, R27, RZ ;  /* 0x0000001b1e1b7210 */ /* 0x000fc80007f5e0ff */
[----:B------:R-:W-:-:S05]  /*b190*/  IADD3 R11, P3, PT, R8, R27, RZ ;  /* 0x0000001b080b7210 */ /* 0x000fca0007f7e0ff */
[----:B0-----:R-:W-:Y:S01]  /*b1a0*/  IMAD.X R10, R9, 0x1, R58, P3 ;  /* 0x00000001090a7824 */ /* 0x001fe200018e063a */
[----:B------:R-:W-:Y:S07]  /*b1b0*/  @P0 BRA `(.L_x_605) ;  /* 0x0000000000300947 */ /* 0x000fee0003800000 */
[----:B------:R-:W-:Y:S01]  /*b1c0*/  ISETP.GT.U32.AND P0, PT, R34, -0x1, PT ;  /* 0xffffffff2200780c */ /* 0x000fe20003f04070 */
[----:B------:R-:W-:Y:S03]  /*b1d0*/  BSSY.RECONVERGENT B2, `(.L_x_606) ;  /* 0x0000008000027945 */ /* 0x000fe60003800200 */
[----:B------:R-:W-:-:S13]  /*b1e0*/  ISETP.GT.U32.AND.EX P0, PT, R35, RZ, PT, P0 ;  /* 0x000000ff2300720c */ /* 0x000fda0003f04100 */
[----:B------:R-:W-:Y:S05]  /*b1f0*/  @P0 BRA `(.L_x_607) ;  /* 0x0000000000140947 */ /* 0x000fea0003800000 */
[----:B------:R-:W-:-:S04]  /*b200*/  ISETP.NE.U32.AND P0, PT, R34, RZ, PT ;  /* 0x000000ff2200720c */ /* 0x000fc80003f05070 */
[----:B------:R-:W-:-:S13]  /*b210*/  ISETP.NE.AND.EX P0, PT, R35, RZ, PT, P0 ;  /* 0x000000ff2300720c */ /* 0x000fda0003f05300 */
[----:B------:R-:W-:-:S04]  /*b220*/  @P0 IMAD.IADD R10, R11, 0x1, R4 ;  /* 0x000000010b0a0824 */ /* 0x000fc800078e0204 */
[----:B------:R-:W-:-:S05]  /*b230*/  @!P0 IMAD.IADD R11, R10, 0x1, R11 ;  /* 0x000000010a0b8824 */ /* 0x000fca00078e020b */
[----:B------:R-:W-:-:S07]  /*b240*/  @!P0 IADD3 R10, PT, PT, -R11, R2, R7 ;  /* 0x000000020b0a8210 */ /* 0x000fce0007ffe107 */
.L_x_607:
[----:B------:R-:W-:Y:S05]  /*b250*/  BSYNC.RECONVERGENT B2 ;  /* 0x0000000000027941 */ /* 0x000fea0003800200 */
.L_x_606:
[----:B------:R-:W-:-:S05]  /*b260*/  LEA R10, R10, UR6, 0x2 ;  /* 0x000000060a0a7c11 */ /* 0x000fca000f8e10ff */
[----:B------:R0:W-:Y:S02]  /*b270*/  STS [R10], R33 ;  /* 0x000000210a007388 */ /* 0x0001e40000000800 */
.L_x_605:
[----:B------:R-:W-:Y:S05]  /*b280*/  BSYNC.RECONVERGENT B1 ;  /* 0x0000000000017941 */ /* 0x000fea0003800200 */
.L_x_604:
[----:B------:R-:W-:Y:S01]  /*b290*/  ISETP.GE.AND P0, PT, R14, R5, PT ;  /* 0x000000050e00720c */ /* 0x000fe20003f06270 */
[----:B------:R-:W-:Y:S01]  /*b2a0*/  IMAD.X R26, R23, 0x1, R26, P1 ;  /* 0x00000001171a7824 */ /* 0x000fe200008e061a */
[----:B------:R-:W-:Y:S01]  /*b2b0*/  IADD3 R27, P3, PT, R34, R27, RZ ;  /* 0x0000001b221b7210 */ /* 0x000fe20007f7e0ff */
[----:B------:R-:W-:Y:S02]  /*b2c0*/  BSSY.RECONVERGENT B1, `(.L_x_608) ;  /* 0x0000012000017945 */ /* 0x000fe40003800200 */
[----:B------:R-:W-:Y:S01]  /*b2d0*/  IMAD.X R26, R31, 0x1, R26, P2 ;  /* 0x000000011f1a7824 */ /* 0x000fe200010e061a */
[----:B------:R-:W-:-:S03]  /*b2e0*/  IADD3 R11, P1, PT, R8, R27, RZ ;  /* 0x0000001b080b7210 */ /* 0x000fc60007f3e0ff */
[----:B------:R-:W-:-:S04]  /*b2f0*/  IMAD.X R26, R35, 0x1, R26, P3 ;  /* 0x00000001231a7824 */ /* 0x000fc800018e061a */
[----:B------:R-:W-:Y:S01]  /*b300*/  IMAD.X R2, R9, 0x1, R26, P1 ;  /* 0x0000000109027824 */ /* 0x000fe200008e061a */
[----:B------:R-:W-:Y:S06]  /*b310*/  @P0 BRA `(.L_x_609) ;  /* 0x0000000000300947 */ /* 0x000fec0003800000 */
[----:B------:R-:W-:Y:S01]  /*b320*/  ISETP.GT.U32.AND P0, PT, R38, -0x1, PT ;  /* 0xffffffff2600780c */ /* 0x000fe20003f04070 */
[----:B------:R-:W-:Y:S03]  /*b330*/  BSSY.RECONVERGENT B2, `(.L_x_610) ;  /* 0x0000008000027945 */ /* 0x000fe60003800200 */
[----:B------:R-:W-:-:S13]  /*b340*/  ISETP.GT.U32.AND.EX P0, PT, R39, RZ, PT, P0 ;  /* 0x000000ff2700720c */ /* 0x000fda0003f04100 */
[----:B------:R-:W-:Y:S05]  /*b350*/  @P0 BRA `(.L_x_611) ;  /* 0x0000000000140947 */ /* 0x000fea0003800000 */
[----:B------:R-:W-:-:S04]  /*b360*/  ISETP.NE.U32.AND P0, PT, R38, RZ, PT ;  /* 0x000000ff2600720c */ /* 0x000fc80003f05070 */
[----:B------:R-:W-:-:S13]  /*b370*/  ISETP.NE.AND.EX P0, PT, R39, RZ, PT, P0 ;  /* 0x000000ff2700720c */ /* 0x000fda0003f05300 */
[----:B------:R-:W-:-:S04]  /*b380*/  @P0 IMAD.IADD R2, R11, 0x1, R4 ;  /* 0x000000010b020824 */ /* 0x000fc800078e0204 */
[----:B0-----:R-:W-:-:S05]  /*b390*/  @!P0 IMAD.IADD R10, R2, 0x1, R11 ;  /* 0x00000001020a8824 */ /* 0x001fca00078e020b */
[----:B------:R-:W-:-:S07]  /*b3a0*/  @!P0 IADD3 R2, PT, PT, -R10, R14, R7 ;  /* 0x0000000e0a028210 */ /* 0x000fce0007ffe107 */
.L_x_611:
[----:B------:R-:W-:Y:S05]  /*b3b0*/  BSYNC.RECONVERGENT B2 ;  /* 0x0000000000027941 */ /* 0x000fea0003800200 */
.L_x_610:
[----:B------:R-:W-:-:S05]  /*b3c0*/  LEA R2, R2, UR6, 0x2 ;  /* 0x0000000602027c11 */ /* 0x000fca000f8e10ff */
[----:B------:R1:W-:Y:S02]  /*b3d0*/  STS [R2], R37 ;  /* 0x0000002502007388 */ /* 0x0003e40000000800 */
.L_x_609:
[----:B------:R-:W-:Y:S05]  /*b3e0*/  BSYNC.RECONVERGENT B1 ;  /* 0x0000000000017941 */ /* 0x000fea0003800200 */
.L_x_608:
[----:B------:R-:W-:Y:S01]  /*b3f0*/  ISETP.GE.AND P0, PT, R15, R5, PT ;  /* 0x000000050f00720c */ /* 0x000fe20003f06270 */
[----:B------:R-:W-:Y:S01]  /*b400*/  BSSY.RECONVERGENT B1, `(.L_x_612) ;  /* 0x0000012000017945 */ /* 0x000fe20003800200 */
[----:B------:R-:W-:-:S04]  /*b410*/  IADD3 R27, P2, PT, R38, R27, RZ ;  /* 0x0000001b261b7210 */ /* 0x000fc80007f5e0ff */
[----:B------:R-:W-:Y:S01]  /*b420*/  IADD3 R11, P1, PT, R8, R27, RZ ;  /* 0x0000001b080b7210 */ /* 0x000fe20007f3e0ff */
[----:B-1----:R-:W-:-:S04]  /*b430*/  IMAD.X R2, R39, 0x1, R26, P2 ;  /* 0x0000000127027824 */ /* 0x002fc800010e061a */
[----:B------:R-:W-:Y:S02]  /*b440*/  IMAD.X R2, R9, 0x1, R2, P1 ;  /* 0x0000000109027824 */ /* 0x000fe400008e0602 */
        /* <DEDUP_REMOVED lines=10> */
.L_x_615:
[----:B------:R-:W-:Y:S05]  /*b4f0*/  BSYNC.RECONVERGENT B2 ;  /* 0x0000000000027941 */ /* 0x000fea0003800200 */
.L_x_614:
[----:B------:R-:W-:-:S05]  /*b500*/  LEA R2, R2, UR6, 0x2 ;  /* 0x0000000602027c11 */ /* 0x000fca000f8e10ff */
[----:B------:R1:W-:Y:S02]  /*b510*/  STS [R2], R41 ;  /* 0x0000002902007388 */ /* 0x0003e40000000800 */
.L_x_613:
[----:B------:R-:W-:Y:S05]  /*b520*/  BSYNC.RECONVERGENT B1 ;  /* 0x0000000000017941 */ /* 0x000fea0003800200 */
.L_x_612:
[----:B------:R-:W-:Y:S01]  /*b530*/  ISETP.GE.AND P0, PT, R16, R5, PT ;  /* 0x000000051000720c */ /* 0x000fe20003f06270 */
[----:B------:R-:W-:Y:S01]  /*b540*/  IMAD.IADD R27, R50, 0x1, R27 ;  /* 0x00000001321b7824 */ /* 0x000fe200078e021b */
[----:B------:R-:W-:Y:S04]  /*b550*/  BSSY.RECONVERGENT B1, `(.L_x_616) ;  /* 0x0000010000017945 */ /* 0x000fe80003800200 */
[----:B------:R-:W-:-:S05]  /*b560*/  IADD3 R11, P1, PT, R8, R27, RZ ;  /* 0x0000001b080b7210 */ /* 0x000fca0007f3e0ff */
[----:B-1----:R-:W-:Y:S02]  /*b570*/  IMAD.X R2, R9, 0x1, R60, P1 ;  /* 0x0000000109027824 */ /* 0x002fe400008e063c */
        /* <DEDUP_REMOVED lines=10> */
.L_x_619:
[----:B------:R-:W-:Y:S05]  /*b620*/  BSYNC.RECONVERGENT B2 ;  /* 0x0000000000027941 */ /* 0x000fea0003800200 */
.L_x_618:
[----:B------:R-:W-:-:S05]  /*b630*/  LEA R11, R2, UR6, 0x2 ;  /* 0x00000006020b7c11 */ /* 0x000fca000f8e10ff */
[----:B------:R1:W-:Y:S02]  /*b640*/  STS [R11], R44 ;  /* 0x0000002c0b007388 */ /* 0x0003e40000000800 */
.L_x_617:
[----:B------:R-:W-:Y:S05]  /*b650*/  BSYNC.RECONVERGENT B1 ;  /* 0x0000000000017941 */ /* 0x000fea0003800200 */
.L_x_616:
[----:B------:R-:W-:Y:S01]  /*b660*/  ISETP.GE.AND P0, PT, R24, R5, PT ;  /* 0x000000051800720c */ /* 0x000fe20003f06270 */
[----:B-1----:R-:W-:Y:S01]  /*b670*/  IMAD.IADD R11, R52, 0x1, R27 ;  /* 0x00000001340b7824 */ /* 0x002fe200078e021b */
[----:B------:R-:W-:Y:S04]  /*b680*/  BSSY.RECONVERGENT B1, `(.L_x_620) ;  /* 0x0000010000017945 */ /* 0x000fe80003800200 */
[----:B------:R-:W-:-:S05]  /*b690*/  IADD3 R11, P1, PT, R8, R11, RZ ;  /* 0x0000000b080b7210 */ /* 0x000fca0007f3e0ff */
        /* <DEDUP_REMOVED lines=11> */
.L_x_623:
[----:B------:R-:W-:Y:S05]  /*b750*/  BSYNC.RECONVERGENT B2 ;  /* 0x0000000000027941 */ /* 0x000fea0003800200 */
.L_x_622:
[----:B------:R-:W-:-:S05]  /*b760*/  LEA R11, R2, UR6, 0x2 ;  /* 0x00000006020b7c11 */ /* 0x000fca000f8e10ff */
[----:B------:R1:W-:Y:S02]  /*b770*/  STS [R11], R46 ;  /* 0x0000002e0b007388 */ /* 0x0003e40000000800 */
.L_x_621:
[----:B------:R-:W-:Y:S05]  /*b780*/  BSYNC.RECONVERGENT B1 ;  /* 0x0000000000017941 */ /* 0x000fea0003800200 */
.L_x_620:
[----:B------:R-:W-:Y:S01]  /*b790*/  ISETP.GE.AND P0, PT, R28, R5, PT ;  /* 0x000000051c00720c */ /* 0x000fe20003f06270 */
[----:B------:R-:W-:Y:S01]  /*b7a0*/  BSSY.RECONVERGENT B1, `(.L_x_624) ;  /* 0x0000010000017945 */ /* 0x000fe20003800200 */
[----:B------:R-:W-:-:S05]  /*b7b0*/  IADD3 R59, P1, PT, R8, R59, RZ ;  /* 0x0000003b083b7210 */ /* 0x000fca0007f3e0ff */
[----:B------:R-:W-:-:S06]  /*b7c0*/  IMAD.X R2, R9, 0x1, R64, P1 ;  /* 0x0000000109027824 */ /* 0x000fcc00008e0640 */
[----:B------:R-:W-:Y:S05]  /*b7d0*/  @P0 BRA `(.L_x_625) ;  /* 0x0000000000300947 */ /* 0x000fea0003800000 */
        /* <DEDUP_REMOVED lines=9> */
.L_x_627:
[----:B------:R-:W-:Y:S05]  /*b870*/  BSYNC.RECONVERGENT B2 ;  /* 0x0000000000027941 */ /* 0x000fea0003800200 */
.L_x_626:
[----:B-1----:R-:W-:-:S05]  /*b880*/  LEA R11, R2, UR6, 0x2 ;  /* 0x00000006020b7c11 */ /* 0x002fca000f8e10ff */
[----:B------:R2:W-:Y:S02]  /*b890*/  STS [R11], R48 ;  /* 0x000000300b007388 */ /* 0x0005e40000000800 */
.L_x_625:
[----:B------:R-:W-:Y:S05]  /*b8a0*/  BSYNC.RECONVERGENT B1 ;  /* 0x0000000000017941 */ /* 0x000fea0003800200 */
.L_x_624:
        /* <DEDUP_REMOVED lines=14> */
.L_x_631:
[----:B------:R-:W-:Y:S05]  /*b990*/  BSYNC.RECONVERGENT B2 ;  /* 0x0000000000027941 */ /* 0x000fea0003800200 */
.L_x_630:
[----:B------:R-:W-:-:S05]  /*b9a0*/  LEA R2, R2, UR6, 0x2 ;  /* 0x0000000602027c11 */ /* 0x000fca000f8e10ff */
[----:B------:R3:W-:Y:S02]  /*b9b0*/  STS [R2], R49 ;  /* 0x0000003102007388 */ /* 0x0007e40000000800 */
.L_x_629:
[----:B------:R-:W-:Y:S05]  /*b9c0*/  BSYNC.RECONVERGENT B1 ;  /* 0x0000000000017941 */ /* 0x000fea0003800200 */
.L_x_628:
[----:B------:R-:W-:Y:S01]  /*b9d0*/  ISETP.GE.AND P0, PT, R36, R5, PT ;  /* 0x000000052400720c */ /* 0x000fe20003f06270 */
[----:B------:R-:W-:Y:S01]  /*b9e0*/  BSSY.RECONVERGENT B1, `(.L_x_632) ;  /* 0x0000010000017945 */ /* 0x000fe20003800200 */
[----:B-12---:R-:W-:-:S05]  /*b9f0*/  IADD3 R11, P1, PT, R8, R66, RZ ;  /* 0x00000042080b7210 */ /* 0x006fca0007f3e0ff */
[----:B---3--:R-:W-:-:S06]  /*ba00*/  IMAD.X R2, R9, 0x1, R70, P1 ;  /* 0x0000000109027824 */ /* 0x008fcc00008e0646 */
        /* <DEDUP_REMOVED lines=10> */
.L_x_635:
[----:B------:R-:W-:Y:S05]  /*bab0*/  BSYNC.RECONVERGENT B2 ;  /* 0x0000000000027941 */ /* 0x000fea0003800200 */
.L_x_634:
[----:B------:R-:W-:-:S05]  /*bac0*/  LEA R9, R2, UR6, 0x2 ;  /* 0x0000000602097c11 */ /* 0x000fca000f8e10ff */
[----:B------:R1:W-:Y:S02]  /*bad0*/  STS [R9], R40 ;  /* 0x0000002809007388 */ /* 0x0003e40000000800 */
.L_x_633:
[----:B------:R-:W-:Y:S05]  /*bae0*/  BSYNC.RECONVERGENT B1 ;  /* 0x0000000000017941 */ /* 0x000fea0003800200 */
.L_x_632:
[----:B------:R-:W-:Y:S01]  /*baf0*/  UISETP.NE.AND UP0, UPT, UR7, URZ, UPT ;  /* 0x000000ff0700728c */ /* 0x000fe2000bf05270 */
[----:B------:R-:W-:Y:S01]  /*bb00*/  BAR.SYNC.DEFER_BLOCKING 0x0 ;  /* 0x0000000000007b1d */ /* 0x000fe20000010000 */
[----:B-1----:R-:W-:Y:S02]  /*bb10*/  CS2R R8, SRZ ;  /* 0x0000000000087805 */ /* 0x002fe4000001ff00 */
[----:B0-----:R-:W-:Y:S02]  /*bb20*/  CS2R R10, SRZ ;  /* 0x00000000000a7805 */ /* 0x001fe4000001ff00 */
[----:B------:R-:W-:Y:S02]  /*bb30*/  PLOP3.LUT P0, PT, PT, PT, UP0, 0x80, 0x8 ;  /* 0x000000000008781c */ /* 0x000fe40003f0f008 */
[----:B------:R-:W-:Y:S01]  /*bb40*/  CS2R R12, SRZ ;  /* 0x00000000000c7805 */ /* 0x000fe2000001ff00 */
[----:B------:R-:W0:Y:S01]  /*bb50*/  LDCU.128 UR12, c[0x0][0x390] ;  /* 0x00007200ff0c77ac */ /* 0x000e220008000c00 */
[----:B------:R-:W1:Y:S09]  /*bb60*/  LDCU.64 UR10, c[0x0][0x388] ;  /* 0x00007100ff0a77ac */ /* 0x000e720008000a00 */
[----:B------:R-:W2:Y:S08]  /*bb70*/  @!P0 LDC.64 R14, c[0x0][0x408] ;  /* 0x00010200ff0e8b82 */ /* 0x000eb00000000a00 */
[----:B------:R-:W3:Y:S08]  /*bb80*/  @!P0 LDC.64 R16, c[0x0][0x408] ;  /* 0x00010200ff108b82 */ /* 0x000ef00000000a00 */
[----:B------:R-:W4:Y:S01]  /*bb90*/  @!P0 LDC.64 R18, c[0x0][0x408] ;  /* 0x00010200ff128b82 */ /* 0x000f220000000a00 */
[----:B--2---:R-:W2:Y:S04]  /*bba0*/  @!P0 LDG.E.64 R8, desc[UR8][R14.64] ;  /* 0x000000080e088981 */ /* 0x004ea8000c1e1b00 */
[----:B---3--:R3:W2:Y:S04]  /*bbb0*/  @!P0 LDG.E.64 R10, desc[UR8][R16.64+0x8] ;  /* 0x00000808100a8981 */ /* 0x0086a8000c1e1b00 */
[----:B----4-:R4:W5:Y:S01]  /*bbc0*/  @!P0 LDG.E.64 R12, desc[UR8][R18.64+0x10] ;  /* 0x00001008120c8981 */ /* 0x010962000c1e1b00 */
[C---:B------:R-:W-:Y:S01]  /*bbd0*/  IMAD.IADD R21, R20.reuse, 0x1, -R4 ;  /* 0x0000000114157824 */ /* 0x040fe200078e0a04 */
[----:B0-----:R-:W-:Y:S01]  /*bbe0*/  UIADD3 UR4, UP0, UPT, UR14, -0x4, URZ ;  /* 0xfffffffc0e047890 */ /* 0x001fe2000ff1e0ff */
[----:B------:R-:W-:Y:S01]  /*bbf0*/  BSSY.RECONVERGENT B1, `(.L_x_636) ;  /* 0x000001e000017945 */ /* 0x000fe20003800200 */
[----:B---3--:R-:W-:-:S02]  /*bc00*/  LEA R16, R20, UR6, 0x2 ;  /* 0x0000000614107c11 */ /* 0x008fc4000f8e10ff */
[----:B------:R-:W-:Y:S01]  /*bc10*/  UIADD3.X UR5, UPT, UPT, UR15, -0x1, URZ, UP0, !UPT ;  /* 0xffffffff0f057890 */ /* 0x000fe200087fe4ff */
[----:B--2---:R-:W-:-:S05]  /*bc20*/  IADD3 R8, P1, PT, R20, R8, RZ ;  /* 0x0000000814087210 */ /* 0x004fca0007f3e0ff */
[----:B------:R-:W-:Y:S01]  /*bc30*/  IMAD.X R9, RZ, RZ, R9, P1 ;  /* 0x000000ffff097224 */ /* 0x000fe200008e0609 */
[----:B------:R-:W-:Y:S02]  /*bc40*/  ISETP.GE.AND P1, PT, R20, R5, PT ;  /* 0x000000051400720c */ /* 0x000fe40003f26270 */
[----:B------:R-:W-:-:S04]  /*bc50*/  IADD3 R2, P2, PT, R21, R10, RZ ;  /* 0x0000000a15027210 */ /* 0x000fc80007f5e0ff */
[----:B------:R-:W-:Y:S02]  /*bc60*/  LEA.HI.X.SX32 R21, R21, R11, 0x1, P2 ;  /* 0x0000000b15157211 */ /* 0x000fe400010f0eff */
[----:B-1----:R-:W-:Y:S02]  /*bc70*/  LEA R10, P2, R8, UR10, 0x2 ;  /* 0x0000000a080a7c11 */ /* 0x002fe4000f8410ff */
[----:B------:R-:W-:Y:S02]  /*bc80*/  LEA R14, P3, R2, UR12, 0x2 ;  /* 0x0000000c020e7c11 */ /* 0x000fe4000f8610ff */
[----:B------:R-:W-:Y:S02]  /*bc90*/  LEA.HI.X R11, R8, UR11, R9, 0x2, P2 ;  /* 0x0000000b080b7c11 */ /* 0x000fe400090f1409 */
[----:B------:R-:W-:Y:S01]  /*bca0*/  LEA.HI.X R15, R2, UR13, R21, 0x2, P3 ;  /* 0x0000000d020f7c11 */ /* 0x000fe200098f1415 */
[----:B----4-:R-:W-:Y:S08]  /*bcb0*/  @P1 BRA `(.L_x_637) ;  /* 0x0000000000441947 */ /* 0x010ff00003800000 */
[----:B------:R-:W0:Y:S01]  /*bcc0*/  LDS R17, [R16] ;  /* 0x0000000010117984 */ /* 0x000e220000000800 */
[----:B------:R-:W-:-:S13]  /*bcd0*/  ISETP.GE.AND P1, PT, R20, R4, PT ;  /* 0x000000041400720c */ /* 0x000fda0003f26270 */
[----:B0-----:R0:W-:Y:S01]  /*bce0*/  @!P1 STG.E desc[UR8][R10.64], R17 ;  /* 0x000000110a009986 */ /* 0x0011e2000c101908 */
[----:B------:R-:W-:Y:S05]  /*bcf0*/  @!P1 BRA `(.L_x_637) ;  /* 0x0000000000349947 */ /* 0x000fea0003800000 */
[----:B------:R-:W-:-:S13]  /*bd00*/  ISETP.GE.AND P1, PT, R20, R7, PT ;  /* 0x000000071400720c */ /* 0x000fda0003f26270 */
[----:B------:R1:W-:Y:S01]  /*bd10*/  @!P1 STG.E desc[UR8][R14.64], R17 ;  /* 0x000000110e009986 */ /* 0x0003e2000c101908 */
[----:B------:R-:W-:Y:S05]  /*bd20*/  @!P1 BRA `(.L_x_637) ;  /* 0x0000000000289947 */ /* 0x000fea0003800000 */
[----:B------:R-:W-:Y:S02]  /*bd30*/  SHF.R.S32.HI R2, RZ, 0x1f, R6 ;  /* 0x0000001fff027819 */ /* 0x000fe40000011406 */
[--C-:B------:R-:W-:Y:S02]  /*bd40*/  IADD3 R19, P1, P2, R4, R6, R5.reuse ;  /* 0x0000000604137210 */ /* 0x100fe40007a3e005 */
[----:B------:R-:W-:Y:S02]  /*bd50*/  SHF.R.S32.HI R6, RZ, 0x1f, R4 ;  /* 0x0000001fff067819 */ /* 0x000fe40000011404 */
[----:B------:R-:W-:-:S04]  /*bd60*/  SHF.R.S32.HI R9, RZ, 0x1f, R5 ;  /* 0x0000001fff097819 */ /* 0x000fc80000011405 */
[----:B------:R-:W-:Y:S02]  /*bd70*/  IADD3.X R9, PT, PT, R6, R2, R9, P1, P2 ;  /* 0x0000000206097210 */ /* 0x000fe40000fe4409 */
[----:B-----5:R-:W-:-:S04]  /*bd80*/  IADD3 R2, P1, P2, R19, -R12, -R20 ;  /* 0x8000000c13027210 */ /* 0x020fc80007a3e814 */
[----:B------:R-:W-:Y:S02]  /*bd90*/  IADD3.X R9, PT, PT, R9, -0x1, ~R13, P1, P2 ;  /* 0xffffffff09097810 */ /* 0x000fe40000fe4c0d */
[----:B------:R-:W-:-:S04]  /*bda0*/  LEA R8, P1, R2, UR4, 0x2 ;  /* 0x0000000402087c11 */ /* 0x000fc8000f8210ff */
[----:B------:R-:W-:-:S05]  /*bdb0*/  LEA.HI.X R9, R2, UR5, R9, 0x2, P1 ;  /* 0x0000000502097c11 */ /* 0x000fca00088f1409 */
[----:B------:R2:W-:Y:S04]  /*bdc0*/  STG.E desc[UR8][R8.64+-0x5800], R17 ;  /* 0xffa8001108007986 */ /* 0x0005e8000c101908 */
.L_x_637:
[----:B------:R-:W-:Y:S05]  /*bdd0*/  BSYNC.RECONVERGENT B1 ;  /* 0x0000000000017941 */ /* 0x000fea0003800200 */
.L_x_636:
[----:B--2---:R-:W-:Y:S01]  /*bde0*/  SHF.R.S32.HI R9, RZ, 0x1f, R7 ;  /* 0x0000001fff097819 */ /* 0x004fe20000011407 */
[----:B------:R-:W-:Y:S01]  /*bdf0*/  VIADD R6, R20, 0x200 ;  /* 0x0000020014067836 */ /* 0x000fe20000000000 */
[----:B-----5:R-:W-:Y:S01]  /*be00*/  IADD3 R2, P1, P2, R7, -R12, -R20 ;  /* 0x8000000c07027210 */ /* 0x020fe20007a3e814 */
[----:B------:R-:W-:Y:S03]  /*be10*/  BSSY.RECONVERGENT B1, `(.L_x_638) ;  /* 0x000000e000017945 */ /* 0x000fe60003800200 */
[----:B------:R-:W-:Y:S02]  /*be20*/  IADD3.X R9, PT, PT, R9, -0x1, ~R13, P1, P2 ;  /* 0xffffffff09097810 */ /* 0x000fe40000fe4c0d */
[----:B------:R-:W-:Y:S02]  /*be30*/  ISETP.GE.AND P1, PT, R6, R5, PT ;  /* 0x000000050600720c */ /* 0x000fe40003f26270 */
[----:B------:R-:W-:-:S04]  /*be40*/  LEA R8, P2, R2, UR4, 0x2 ;  /* 0x0000000402087c11 */ /* 0x000fc8000f8410ff */
[----:B------:R-:W-:-:S07]  /*be50*/  LEA.HI.X R9, R2, UR5, R9, 0x2, P2 ;  /* 0x0000000502097c11 */ /* 0x000fce00090f1409 */
[----:B------:R-:W-:Y:S05]  /*be60*/  @P1 BRA `(.L_x_639) ;  /* 0x0000000000201947 */ /* 0x000fea0003800000 */
[----:B------:R2:W3:Y:S01]  /*be70*/  LDS R13, [R16+0x800] ;  /* 0x00080000100d7984 */ /* 0x0004e20000000800 */
[----:B------:R-:W-:-:S13]  /*be80*/  ISETP.GE.AND P1, PT, R6, R4, PT ;  /* 0x000000040600720c */ /* 0x000fda0003f26270 */
[----:B--2---:R-:W-:Y:S05]  /*be90*/  @!P1 BRA `(.L_x_640) ;  /* 0x0000000000109947 */ /* 0x004fea0003800000 */
[----:B------:R-:W-:-:S13]  /*bea0*/  ISETP.GE.AND P1, PT, R6, R7, PT ;  /* 0x000000070600720c */ /* 0x000fda0003f26270 */
[----:B---3--:R2:W-:Y:S04]  /*beb0*/  @P1 STG.E desc[UR8][R8.64+-0x800], R13 ;  /* 0xfff8000d08001986 */ /* 0x0085e8000c101908 */
[----:B------:R2:W-:Y:S01]  /*bec0*/  @!P1 STG.E desc[UR8][R14.64+0x800], R13 ;  /* 0x0008000d0e009986 */ /* 0x0005e2000c101908 */
[----:B------:R-:W-:Y:S05]  /*bed0*/  BRA `(.L_x_639) ;  /* 0x0000000000047947 */ /* 0x000fea0003800000 */
.L_x_640:
[----:B---3--:R3:W-:Y:S02]  /*bee0*/  STG.E desc[UR8][R10.64+0x800], R13 ;  /* 0x0008000d0a007986 */ /* 0x0087e4000c101908 */
.L_x_639:
[----:B------:R-:W-:Y:S05]  /*bef0*/  BSYNC.RECONVERGENT B1 ;  /* 0x0000000000017941 */ /* 0x000fea0003800200 */
.L_x_638:
[----:B------:R-:W-:Y:S01]  /*bf00*/  LOP3.LUT R2, R20, 0x400, RZ, 0xfc, !PT ;  /* 0x0000040014027812 */ /* 0x000fe200078efcff */
[----:B------:R-:W-:Y:S03]  /*bf10*/  BSSY.RECONVERGENT B1, `(.L_x_641) ;  /* 0x000000b000017945 */ /* 0x000fe60003800200 */
[----:B------:R-:W-:-:S13]  /*bf20*/  ISETP.GE.AND P1, PT, R2, R5, PT ;  /* 0x000000050200720c */ /* 0x000fda0003f26270 */
[----:B------:R-:W-:Y:S05]  /*bf30*/  @P1 BRA `(.L_x_642) ;  /* 0x0000000000201947 */ /* 0x000fea0003800000 */
[----:B--23--:R2:W3:Y:S01]  /*bf40*/  LDS R13, [R16+0x1000] ;  /* 0x00100000100d7984 */ /* 0x00c4e20000000800 */
[----:B------:R-:W-:-:S13]  /*bf50*/  ISETP.GE.AND P1, PT, R2, R4, PT ;  /* 0x000000040200720c */ /* 0x000fda0003f26270 */
[----:B--2---:R-:W-:Y:S05]  /*bf60*/  @!P1 BRA `(.L_x_643) ;  /* 0x0000000000109947 */ /* 0x004fea0003800000 */
[----:B------:R-:W-:-:S13]  /*bf70*/  ISETP.GE.AND P1, PT, R2, R7, PT ;  /* 0x000000070200720c */ /* 0x000fda0003f26270 */
[----:B---3--:R4:W-:Y:S04]  /*bf80*/  @P1 STG.E desc[UR8][R8.64+-0x1000], R13 ;  /* 0xfff0000d08001986 */ /* 0x0089e8000c101908 */
[----:B------:R4:W-:Y:S01]  /*bf90*/  @!P1 STG.E desc[UR8][R14.64+0x1000], R13 ;  /* 0x0010000d0e009986 */ /* 0x0009e2000c101908 */
[----:B------:R-:W-:Y:S05]  /*bfa0*/  BRA `(.L_x_642) ;  /* 0x0000000000047947 */ /* 0x000fea0003800000 */
.L_x_643:
[----:B---3--:R2:W-:Y:S02]  /*bfb0*/  STG.E desc[UR8][R10.64+0x1000], R13 ;  /* 0x0010000d0a007986 */ /* 0x0085e4000c101908 */
.L_x_642:
[----:B------:R-:W-:Y:S05]  /*bfc0*/  BSYNC.RECONVERGENT B1 ;  /* 0x0000000000017941 */ /* 0x000fea0003800200 */
.L_x_641:
[----:B------:R-:W-:Y:S01]  /*bfd0*/  VIADD R2, R20, 0x600 ;  /* 0x0000060014027836 */ /* 0x000fe20000000000 */
[----:B------:R-:W-:Y:S04]  /*bfe0*/  BSSY.RECONVERGENT B1, `(.L_x_644) ;  /* 0x000000b000017945 */ /* 0x000fe80003800200 */
[----:B------:R-:W-:-:S13]  /*bff0*/  ISETP.GE.AND P1, PT, R2, R5, PT ;  /* 0x000000050200720c */ /* 0x000fda0003f26270 */
[----:B------:R-:W-:Y:S05]  /*c000*/  @P1 BRA `(.L_x_645) ;  /* 0x0000000000201947 */ /* 0x000fea0003800000 */
[----:B--234-:R2:W3:Y:S01]  /*c010*/  LDS R13, [R16+0x1800] ;  /* 0x00180000100d7984 */ /* 0x01c4e20000000800 */
[----:B------:R-:W-:-:S13]  /*c020*/  ISETP.GE.AND P1, PT, R2, R4, PT ;  /* 0x000000040200720c */ /* 0x000fda0003f26270 */
[----:B--2---:R-:W-:Y:S05]  /*c030*/  @!P1 BRA `(.L_x_646) ;  /* 0x0000000000109947 */ /* 0x004fea0003800000 */
[----:B------:R-:W-:-:S13]  /*c040*/  ISETP.GE.AND P1, PT, R2, R7, PT ;  /* 0x000000070200720c */ /* 0x000fda0003f26270 */
[----:B---3--:R2:W-:Y:S04]  /*c050*/  @P1 STG.E desc[UR8][R8.64+-0x1800], R13 ;  /* 0xffe8000d08001986 */ /* 0x0085e8000c101908 */
[----:B------:R2:W-:Y:S01]  /*c060*/  @!P1 STG.E desc[UR8][R14.64+0x1800], R13 ;  /* 0x0018000d0e009986 */ /* 0x0005e2000c101908 */
[----:B------:R-:W-:Y:S05]  /*c070*/  BRA `(.L_x_645) ;  /* 0x0000000000047947 */ /* 0x000fea0003800000 */
.L_x_646:
[----:B---3--:R2:W-:Y:S02]  /*c080*/  STG.E desc[UR8][R10.64+0x1800], R13 ;  /* 0x0018000d0a007986 */ /* 0x0085e4000c101908 */
.L_x_645:
[----:B------:R-:W-:Y:S05]  /*c090*/  BSYNC.RECONVERGENT B1 ;  /* 0x0000000000017941 */ /* 0x000fea0003800200 */
.L_x_644:
[----:B------:R-:W-:Y:S01]  /*c0a0*/  LOP3.LUT R2, R20, 0x800, RZ, 0xfc, !PT ;  /* 0x0000080014027812 */ /* 0x000fe200078efcff */
[----:B------:R-:W-:Y:S03]  /*c0b0*/  BSSY.RECONVERGENT B1, `(.L_x_647) ;  /* 0x000000b000017945 */ /* 0x000fe60003800200 */
        /* <DEDUP_REMOVED lines=9> */
.L_x_649:
[----:B---3--:R2:W-:Y:S02]  /*c150*/  STG.E desc[UR8][R10.64+0x2000], R13 ;  /* 0x0020000d0a007986 */ /* 0x0085e4000c101908 */
.L_x_648:
[----:B------:R-:W-:Y:S05]  /*c160*/  BSYNC.RECONVERGENT B1 ;  /* 0x0000000000017941 */ /* 0x000fea0003800200 */
.L_x_647:
        /* <DEDUP_REMOVED lines=11> */
.L_x_652:
[----:B---3--:R2:W-:Y:S02]  /*c220*/  STG.E desc[UR8][R10.64+0x2800], R13 ;  /* 0x0028000d0a007986 */ /* 0x0085e4000c101908 */
.L_x_651:
[----:B------:R-:W-:Y:S05]  /*c230*/  BSYNC.RECONVERGENT B1 ;  /* 0x0000000000017941 */ /* 0x000fea0003800200 */
.L_x_650:
        /* <DEDUP_REMOVED lines=11> */
.L_x_655:
[----:B---3--:R2:W-:Y:S02]  /*c2f0*/  STG.E desc[UR8][R10.64+0x3000], R13 ;  /* 0x0030000d0a007986 */ /* 0x0085e4000c101908 */
.L_x_654:
[----:B------:R-:W-:Y:S05]  /*c300*/  BSYNC.RECONVERGENT B1 ;  /* 0x0000000000017941 */ /* 0x000fea0003800200 */
.L_x_653:
        /* <DEDUP_REMOVED lines=11> */
.L_x_658:
[----:B---3--:R2:W-:Y:S02]  /*c3c0*/  STG.E desc[UR8][R10.64+0x3800], R13 ;  /* 0x0038000d0a007986 */ /* 0x0085e4000c101908 */
.L_x_657:
[----:B------:R-:W-:Y:S05]  /*c3d0*/  BSYNC.RECONVERGENT B1 ;  /* 0x0000000000017941 */ /* 0x000fea0003800200 */
.L_x_656:
        /* <DEDUP_REMOVED lines=11> */
.L_x_661:
[----:B---3--:R2:W-:Y:S02]  /*c490*/  STG.E desc[UR8][R10.64+0x4000], R13 ;  /* 0x0040000d0a007986 */ /* 0x0085e4000c101908 */
.L_x_660:
[----:B------:R-:W-:Y:S05]  /*c4a0*/  BSYNC.RECONVERGENT B1 ;  /* 0x0000000000017941 */ /* 0x000fea0003800200 */
.L_x_659:
        /* <DEDUP_REMOVED lines=11> */
.L_x_664:
[----:B---3--:R2:W-:Y:S02]  /*c560*/  STG.E desc[UR8][R10.64+0x4800], R13 ;  /* 0x0048000d0a007986 */ /* 0x0085e4000c101908 */
.L_x_663:
[----:B------:R-:W-:Y:S05]  /*c570*/  BSYNC.RECONVERGENT B1 ;  /* 0x0000000000017941 */ /* 0x000fea0003800200 */
.L_x_662:
[----:B------:R-:W-:-:S04]  /*c580*/  LOP3.LUT R2, R20, 0x1400, RZ, 0xfc, !PT ;  /* 0x0000140014027812 */ /* 0x000fc800078efcff */
[----:B------:R-:W-:-:S13]  /*c590*/  ISETP.GE.AND P1, PT, R2, R5, PT ;  /* 0x000000050200720c */ /* 0x000fda0003f26270 */
[----:B------:R-:W-:Y:S05]  /*c5a0*/  @P1 BRA `(.L_x_665) ;  /* 0x0000005400141947 */ /* 0x000fea0003800000 */
[----:B------:R0:W0:Y:S01]  /*c5b0*/  LDS R5, [R16+0x5000] ;  /* 0x0050000010057984 */ /* 0x0000220000000800 */
[----:B------:R-:W-:-:S13]  /*c5c0*/  ISETP.GE.AND P1, PT, R2, R4, PT ;  /* 0x000000040200720c */ /* 0x000fda0003f26270 */
[----:B------:R-:W-:Y:S05]  /*c5d0*/  @!P1 BRA `(.L_x_666) ;  /* 0x0000000000109947 */ /* 0x000fea0003800000 */
[----:B------:R-:W-:-:S13]  /*c5e0*/  ISETP.GE.AND P1, PT, R2, R7, PT ;  /* 0x000000070200720c */ /* 0x000fda0003f26270 */
[----:B0-----:R0:W-:Y:S04]  /*c5f0*/  @P1 STG.E desc[UR8][R8.64+-0x5000], R5 ;  /* 0xffb0000508001986 */ /* 0x0011e8000c101908 */
[----:B------:R0:W-:Y:S01]  /*c600*/  @!P1 STG.E desc[UR8][R14.64+0x5000], R5 ;  /* 0x005000050e009986 */ /* 0x0001e2000c101908 */
[----:B------:R-:W-:Y:S05]  /*c610*/  BRA `(.L_x_665) ;  /* 0x0000005000f87947 */ /* 0x000fea0003800000 */
.L_x_666:
[----:B0-----:R0:W-:Y:S01]  /*c620*/  STG.E desc[UR8][R10.64+0x5000], R5 ;  /* 0x005000050a007986 */ /* 0x0011e2000c101908 */
[----:B------:R-:W-:Y:S05]  /*c630*/  BRA `(.L_x_665) ;  /* 0x0000005000f07947 */ /* 0x000fea0003800000 */
.L_x_569:
        /* <DEDUP_REMOVED lines=16> */
[----:B------:R-:W-:Y:S01]  /*c740*/  VIADD R6, R2, 0x3 ;  /* 0x0000000302067836 */ /* 0x000fe20000000000 */
[-C--:B------:R-:W-:Y:S01]  /*c750*/  ISETP.GE.AND P1, PT, R8, R5.reuse, PT ;  /* 0x000000050800720c */ /* 0x080fe20003f26270 */
[C---:B------:R-:W-:Y:S02]  /*c760*/  VIADD R8, R2.reuse, 0x4 ;  /* 0x0000000402087836 */ /* 0x040fe40000000000 */
[----:B------:R-:W-:Y:S01]  /*c770*/  IMAD.IADD R62, R2, 0x1, R7 ;  /* 0x00000001023e7824 */ /* 0x000fe200078e0207 */
[-C--:B------:R-:W-:Y:S01]  /*c780*/  ISETP.GE.AND P2, PT, R6, R5.reuse, PT ;  /* 0x000000050600720c */ /* 0x080fe20003f46270 */
[----:B------:R-:W-:Y:S01]  /*c790*/  VIADD R6, R2, 0x5 ;  /* 0x0000000502067836 */ /* 0x000fe20000000000 */
[----:B------:R-:W-:-:S04]  /*c7a0*/  ISETP.GE.AND P3, PT, R8, R5, PT ;  /* 0x000000050800720c */ /* 0x000fc80003f66270 */
[----:B------:R-:W-:Y:S01]  /*c7b0*/  ISETP.GE.AND P4, PT, R6, R5, PT ;  /* 0x000000050600720c */ /* 0x000fe20003f86270 */
[----:B------:R-:W-:-:S12]  /*c7c0*/  @P0 BRA `(.L_x_668) ;  /* 0x0000000000940947 */ /* 0x000fd80003800000 */
[----:B------:R-:W0:Y:S01]  /*c7d0*/  LDCU.128 UR4, c[0x0][0x3c0] ;  /* 0x00007800ff0477ac */ /* 0x000e220008000c00 */
[----:B------:R-:W1:Y:S01]  /*c7e0*/  LDCU.128 UR12, c[0x0][0x3b0] ;  /* 0x00007600ff0c77ac */ /* 0x000e620008000c00 */
[----:B0-----:R-:W-:-:S05]  /*c7f0*/  IADD3 R3, P0, PT, R62, UR6, RZ ;  /* 0x000000063e037c10 */ /* 0x001fca000ff1e0ff */
[----:B------:R-:W-:Y:S02]  /*c800*/  IMAD.SHL.U32 R8, R3, 0x8, RZ ;  /* 0x0000000803087824 */ /* 0x000fe400078e00ff */
[----:B------:R-:W-:-:S03]  /*c810*/  IMAD.X R4, RZ, RZ, UR7, P0 ;  /* 0x00000007ff047e24 */ /* 0x000fc600080e06ff */
[C---:B------:R-:W-:Y:S02]  /*c820*/  IADD3 R6, P0, PT, R8.reuse, UR4, RZ ;  /* 0x0000000408067c10 */ /* 0x040fe4000ff1e0ff */
        /* <DEDUP_REMOVED lines=31> */
.L_x_668:
[----:B------:R-:W-:Y:S05]  /*ca20*/  BSYNC.RECONVERGENT B1 ;  /* 0x0000000000017941 */ /* 0x000fea0003800200 */
.L_x_667:
        /* <DEDUP_REMOVED lines=44> */
.L_x_670:
[----:B------:R-:W-:Y:S05]  /*ccf0*/  BSYNC.RECONVERGENT B1 ;  /* 0x0000000000017941 */ /* 0x000fea0003800200 */
.L_x_669:
        /* <DEDUP_REMOVED lines=44> */
.L_x_672:
[----:B------:R-:W-:Y:S05]  /*cfc0*/  BSYNC.RECONVERGENT B1 ;  /* 0x0000000000017941 */ /* 0x000fea0003800200 */
.L_x_671:
        /* <DEDUP_REMOVED lines=44> */
.L_x_674:
[----:B------:R-:W-:Y:S05]  /*d290*/  BSYNC.RECONVERGENT B1 ;  /* 0x0000000000017941 */ /* 0x000fea0003800200 */
.L_x_673:
        /* <DEDUP_REMOVED lines=44> */
.L_x_676:
[----:B------:R-:W-:Y:S05]  /*d560*/  BSYNC.RECONVERGENT B1 ;  /* 0x0000000000017941 */ /* 0x000fea0003800200 */
.L_x_675:
        /* <DEDUP_REMOVED lines=58> */
.L_x_678:
[----:B------:R-:W-:Y:S05]  /*d910*/  BSYNC.RECONVERGENT B1 ;  /* 0x0000000000017941 */ /* 0x000fea0003800200 */
.L_x_677:
        /* <DEDUP_REMOVED lines=39> */
.L_x_680:
[----:B------:R-:W-:Y:S05]  /*db90*/  BSYNC.RECONVERGENT B1 ;  /* 0x0000000000017941 */ /* 0x000fea0003800200 */
.L_x_679:
        /* <DEDUP_REMOVED lines=39> */
.L_x_682:
[----:B------:R-:W-:Y:S05]  /*de10*/  BSYNC.RECONVERGENT B1 ;  /* 0x0000000000017941 */ /* 0x000fea0003800200 */
.L_x_681:
        /* <DEDUP_REMOVED lines=39> */
.L_x_684:
[----:B------:R-:W-:Y:S05]  /*e090*/  BSYNC.RECONVERGENT B1 ;  /* 0x0000000000017941 */ /* 0x000fea0003800200 */
.L_x_683:
        /* <DEDUP_REMOVED lines=39> */
.L_x_686:
[----:B------:R-:W-:Y:S05]  /*e310*/  BSYNC.RECONVERGENT B1 ;  /* 0x0000000000017941 */ /* 0x000fea0003800200 */
.L_x_685:
        /* <DEDUP_REMOVED lines=39> */
.L_x_688:
[----:B------:R-:W-:Y:S05]  /*e590*/  BSYNC.RECONVERGENT B1 ;  /* 0x0000000000017941 */ /* 0x000fea0003800200 */
.L_x_687:
        /* <DEDUP_REMOVED lines=10> */
[----:B------:R-:W-:-:S02]  /*e640*/  ISETP.NE.AND P4, PT, R70, 0xc, PT ;  /* 0x0000000c4600780c */ /* 0x000fc40003f85270 */
[----:B------:R-:W-:Y:S01]  /*e650*/  IADD3 R29, P1, PT, R52, R31, RZ ;  /* 0x0000001f341d7210 */ /* 0x000fe20007f3e0ff */
[----:B------:R-:W-:-:S03]  /*e660*/  IMAD.X R28, R55, 0x1, R30, P0 ;  /* 0x00000001371c7824 */ /* 0x000fc600000e061e */
[----:B------:R-:W-:Y:S01]  /*e670*/  IADD3 R27, P0, PT, R50, R29, RZ ;  /* 0x0000001d321b7210 */ /* 0x000fe20007f1e0ff */
[----:B------:R-:W-:-:S03]  /*e680*/  IMAD.X R26, R51, 0x1, R28, P1 ;  /* 0x00000001331a7824 */ /* 0x000fc600008e061c */
        /* <DEDUP_REMOVED lines=42> */
[----:B------:R-:W-:Y:S01]  /*e930*/  IMAD.X R4, R3, 0x1, R6, P0 ;  /* 0x0000000103047824 */ /* 0x000fe200000e0606 */
[----:B------:R-:W-:-:S04]  /*e940*/  @!P2 SHF.R.U32.HI R6, RZ, 0x2, R20 ;  /* 0x00000002ff06a819 */ /* 0x000fc80000011614 */
[----:B------:R-:W1:Y:S01]  /*e950*/  SHFL.UP PT, R3, R4, 0x10, RZ ;  /* 0x0600000004037989 */ /* 0x000e6200000e00ff */
[----:B------:R-:W-:Y:S02]  /*e960*/  @!P2 LOP3.LUT R75, R6, 0xf8, RZ, 0xc0, !PT ;  /* 0x000000f8064ba812 */ /* 0x000fe400078ec0ff */
[----:B0-----:R-:W-:-:S04]  /*e970*/  SEL R2, R2, RZ, P1 ;  /* 0x000000ff02027207 */ /* 0x001fc80000800000 */
[----:B------:R-:W-:Y:S02]  /*e980*/  IADD3 R2, P0, PT, R2, R5, RZ ;  /* 0x0000000502027210 */ /* 0x000fe40007f1e0ff */
[----:B-1----:R-:W-:Y:S02]  /*e990*/  SEL R3, R3, RZ, P1 ;  /* 0x000000ff03037207 */ /* 0x002fe40000800000 */
[----:B------:R-:W-:-:S03]  /*e9a0*/  ISETP.NE.AND P1, PT, R70, 0x2, PT ;  /* 0x000000024600780c */ /* 0x000fc60003f25270 */
[----:B------:R-:W-:-:S05]  /*e9b0*/  IMAD.X R3, R3, 0x1, R4, P0 ;  /* 0x0000000103037824 */ /* 0x000fca00000e0604 */
[----:B------:R-:W-:Y:S01]  /*e9c0*/  @!P2 STS.64 [R75+UR4], R2 ;  /* 0x000000024b00a988 */ /* 0x000fe20008000a04 */
[----:B------:R-:W-:Y:S01]  /*e9d0*/  BAR.SYNC.DEFER_BLOCKING 0x0 ;  /* 0x0000000000007b1d */ /* 0x000fe20000010000 */
[----:B------:R-:W-:-:S05]  /*e9e0*/  ISETP.NE.AND P2, PT, R70, 0x6, PT ;  /* 0x000000064600780c */ /* 0x000fca0003f45270 */
[----:B------:R-:W0:Y:S04]  /*e9f0*/  LDS.128 R8, [UR4] ;  /* 0x00000004ff087984 */ /* 0x000e280008000c00 */
[----:B------:R-:W1:Y:S04]  /*ea00*/  LDS.128 R16, [UR4+0x10] ;  /* 0x00001004ff107984 */ /* 0x000e680008000c00 */
[----:B------:R-:W2:Y:S04]  /*ea10*/  LDS.128 R12, [UR4+0x20] ;  /* 0x00002004ff0c7984 */ /* 0x000ea80008000c00 */
[----:B------:R-:W3:Y:S01]  /*ea20*/  LDS.128 R4, [UR4+0x30] ;  /* 0x00003004ff047984 */ /* 0x000ee20008000c00 */
[----:B0-----:R-:W-:-:S05]  /*ea30*/  IADD3 R71, P0, PT, R8, R10, RZ ;  /* 0x0000000a08477210 */ /* 0x001fca0007f1e0ff */
[----:B------:R-:W-:Y:S01]  /*ea40*/  IMAD.X R73, R9, 0x1, R11, P0 ;  /* 0x0000000109497824 */ /* 0x000fe200000e060b */
[----:B-1----:R-:W-:Y:S02]  /*ea50*/  IADD3 R11, P0, PT, R16, R71, RZ ;  /* 0x00000047100b7210 */ /* 0x002fe40007f1e0ff */
[----:B------:R-:W-:Y:S02]  /*ea60*/  SEL R16, R71, R8, !P1 ;  /* 0x0000000847107207 */ /* 0x000fe40004800000 */
[----:B------:R-:W-:Y:S01]  /*ea70*/  SEL R72, R73, R9, !P1 ;  /* 0x0000000949487207 */ /* 0x000fe20004800000 */
[----:B------:R-:W-:Y:S01]  /*ea80*/  IMAD.X R17, R17, 0x1, R73, P0 ;  /* 0x0000000111117824 */ /* 0x000fe200000e0649 */
[----:B------:R-:W-:Y:S02]  /*ea90*/  ISETP.NE.AND P1, PT, R70, 0x3, PT ;  /* 0x000000034600780c */ /* 0x000fe40003f25270 */
        /* <DEDUP_REMOVED lines=13> */
[----:B------:R-:W-:Y:S01]  /*eb70*/  SEL R72, R71, R72, !P1 ;  /* 0x0000004847487207 */ /* 0x000fe20004800000 */
[----:B------:R-:W-:Y:S01]  /*eb80*/  IMAD.X R19, R15, 0x1, R71, P0 ;  /* 0x000000010f137824 */ /* 0x000fe200000e0647 */
[----:B---3--:R-:W-:Y:S02]  /*eb90*/  IADD3 R17, P0, PT, R4, R13, RZ ;  /* 0x0000000d04117210 */ /* 0x008fe40007f1e0ff */
[----:B------:R-:W-:Y:S02]  /*eba0*/  SEL R16, R13, R16, !P2 ;  /* 0x000000100d107207 */ /* 0x000fe40005000000 */
[----:B------:R-:W1:Y:S01]  /*ebb0*/  LDS.128 R12, [UR4+0x50] ;  /* 0x00005004ff0c7984 */ /* 0x000e620008000c00 */
[----:B------:R-:W-:Y:S01]  /*ebc0*/  ISETP.NE.AND P1, PT, R70, 0x7, PT ;  /* 0x000000074600780c */ /* 0x000fe20003f25270 */
[----:B------:R-:W-:Y:S01]  /*ebd0*/  IMAD.X R5, R5, 0x1, R19, P0 ;  /* 0x0000000105057824 */ /* 0x000fe200000e0613 */
[----:B------:R-:W-:-:S02]  /*ebe0*/  SEL R72, R19, R72, !P2 ;  /* 0x0000004813487207 */ /* 0x000fc40005000000 */
[----:B------:R-:W-:Y:S02]  /*ebf0*/  SEL R16, R17, R16, !P1 ;  /* 0x0000001011107207 */ /* 0x000fe40004800000 */
[----:B------:R-:W-:Y:S02]  /*ec00*/  IADD3 R17, P0, PT, R6, R17, RZ ;  /* 0x0000001106117210 */ /* 0x000fe40007f1e0ff */
[C---:B------:R-:W-:Y:S02]  /*ec10*/  ISETP.NE.AND P2, PT, R70.reuse, 0x8, PT ;  /* 0x000000084600780c */ /* 0x040fe40003f45270 */
[----:B------:R-:W-:Y:S01]  /*ec20*/  SEL R72, R5, R72, !P1 ;  /* 0x0000004805487207 */ /* 0x000fe20004800000 */
[----:B------:R-:W-:Y:S01]  /*ec30*/  IMAD.X R19, R7, 0x1, R5, P0 ;  /* 0x0000000107137824 */ /* 0x000fe200000e0605 */
[----:B------:R-:W-:Y:S01]  /*ec40*/  SEL R16, R17, R16, !P2 ;  /* 0x0000001011107207 */ /* 0x000fe20005000000 */
[----:B------:R-:W2:Y:S01]  /*ec50*/  LDS.128 R4, [UR4+0x60] ;  /* 0x00006004ff047984 */ /* 0x000ea20008000c00 */
[----:B------:R-:W-:-:S02]  /*ec60*/  ISETP.NE.AND P1, PT, R70, 0x9, PT ;  /* 0x000000094600780c */ /* 0x000fc40003f25270 */
[----:B0-----:R-:W-:Y:S02]  /*ec70*/  IADD3 R17, P0, PT, R8, R17, RZ ;  /* 0x0000001108117210 */ /* 0x001fe40007f1e0ff */
[----:B------:R-:W-:Y:S02]  /*ec80*/  SEL R72, R19, R72, !P2 ;  /* 0x0000004813487207 */ /* 0x000fe40005000000 */
[----:B------:R-:W-:Y:S01]  /*ec90*/  SEL R8, R17, R16, !P1 ;  /* 0x0000001011087207 */ /* 0x000fe20004800000 */
[----:B------:R-:W-:Y:S01]  /*eca0*/  IMAD.X R73, R9, 0x1, R19, P0 ;  /* 0x0000000109497824 */ /* 0x000fe200000e0613 */
[----:B------:R-:W-:Y:S02]  /*ecb0*/  IADD3 R9, P0, PT, R10, R17, RZ ;  /* 0x000000110a097210 */ /* 0x000fe40007f1e0ff */
[----:B------:R-:W0:Y:S01]  /*ecc0*/  LDS.128 R16, [UR4+0x70] ;  /* 0x00007004ff107984 */ /* 0x000e220008000c00 */
[----:B------:R-:W-:Y:S02]  /*ecd0*/  ISETP.NE.AND P2, PT, R70, 0xf, PT ;  /* 0x0000000f4600780c */ /* 0x000fe40003f45270 */
[----:B------:R-:W-:Y:S01]  /*ece0*/  IMAD.X R71, R11, 0x1, R73, P0 ;  /* 0x000000010b477824 */ /* 0x000fe200000e0649 */
[----:B------:R-:W-:-:S02]  /*ecf0*/  SEL R10, R73, R72, !P1 ;  /* 0x00000048490a7207 */ /* 0x000fc40004800000 */
[----:B------:R-:W-:-:S04]  /*ed00*/  ISETP.NE.AND P1, PT, R70, 0xa, PT ;  /* 0x0000000a4600780c */ /* 0x000fc80003f25270 */
[----:B------:R-:W-:Y:S02]  /*ed10*/  SEL R8, R9, R8, !P1 ;  /* 0x0000000809087207 */ /* 0x000fe40004800000 */
[----:B------:R-:W-:Y:S02]  /*ed20*/  SEL R10, R71, R10, !P1 ;  /* 0x0000000a470a7207 */ /* 0x000fe40004800000 */
[----:B------:R-:W-:Y:S02]  /*ed30*/  ISETP.NE.AND P1, PT, R70, 0xb, PT ;  /* 0x0000000b4600780c */ /* 0x000fe40003f25270 */
[----:B-1----:R-:W-:-:S04]  /*ed40*/  IADD3 R11, P0, PT, R12, R9, RZ ;  /* 0x000000090c0b7210 */ /* 0x002fc80007f1e0ff */
[----:B------:R-:W-:Y:S01]  /*ed50*/  SEL R8, R11, R8, !P1 ;  /* 0x000000080b087207 */ /* 0x000fe20004800000 */
[----:B------:R-:W-:Y:S01]  /*ed60*/  IMAD.X R13, R13, 0x1, R71, P0 ;  /* 0x000000010d0d7824 */ /* 0x000fe200000e0647 */
[----:B------:R-:W-:-:S04]  /*ed70*/  IADD3 R9, P0, PT, R14, R11, RZ ;  /* 0x0000000b0e097210 */ /* 0x000fc80007f1e0ff */
[----:B------:R-:W-:Y:S01]  /*ed80*/  SEL R8, R9, R8, !P4 ;  /* 0x0000000809087207 */ /* 0x000fe20006000000 */
[----:B------:R-:W-:Y:S01]  /*ed90*/  IMAD.X R11, R15, 0x1, R13, P0 ;  /* 0x000000010f0b7824 */ /* 0x000fe200000e060d */
[----:B------:R-:W-:Y:S02]  /*eda0*/  SEL R10, R13, R10, !P1 ;  /* 0x0000000a0d0a7207 */ /* 0x000fe40004800000 */
[----:B--2---:R-:W-:Y:S02]  /*edb0*/  IADD3 R9, P3, PT, R4, R9, RZ ;  /* 0x0000000904097210 */ /* 0x004fe40007f7e0ff */
[C---:B------:R-:W-:Y:S02]  /*edc0*/  ISETP.NE.AND P0, PT, R70.reuse, 0xd, PT ;  /* 0x0000000d4600780c */ /* 0x040fe40003f05270 */
[----:B------:R-:W-:Y:S01]  /*edd0*/  SEL R10, R11, R10, !P4 ;  /* 0x0000000a0b0a7207 */ /* 0x000fe20006000000 */
[----:B------:R-:W-:Y:S01]  /*ede0*/  IMAD.X R11, R5, 0x1, R11, P3 ;  /* 0x00000001050b7824 */ /* 0x000fe200018e060b */
[----:B------:R-:W-:-:S02]  /*edf0*/  ISETP.NE.AND P1, PT, R70, 0xe, PT ;  /* 0x0000000e4600780c */ /* 0x000fc40003f25270 */
[----:B------:R-:W-:Y:S02]  /*ee00*/  SEL R4, R9, R8, !P0 ;  /* 0x0000000809047207 */ /* 0x000fe40004000000 */
[----:B------:R-:W-:Y:S02]  /*ee10*/  IADD3 R5, P6, PT, R6, R9, RZ ;  /* 0x0000000906057210 */ /* 0x000fe40007fde0ff */
[----:B------:R-:W-:Y:S02]  /*ee20*/  IADD3 R8, P4, P5, R2, -R41, -R66 ;  /* 0x8000002902087210 */ /* 0x000fe40007d9e842 */
[----:B------:R-:W-:Y:S01]  /*ee30*/  SEL R6, R11, R10, !P0 ;  /* 0x0000000a0b067207 */ /* 0x000fe20004000000 */
[----:B------:R-:W-:Y:S01]  /*ee40*/  IMAD.X R7, R7, 0x1, R11, P6 ;  /* 0x0000000107077824 */ /* 0x000fe200030e060b */
[----:B------:R-:W-:Y:S02]  /*ee50*/  SEL R2, R5, R4, !P1 ;  /* 0x0000000405027207 */ /* 0x000fe40004800000 */
[----:B0-----:R-:W-:-:S02]  /*ee60*/  IADD3 R5, P0, PT, R16, R5, RZ ;  /* 0x0000000510057210 */ /* 0x001fc40007f1e0ff */
[----:B------:R-:W-:Y:S02]  /*ee70*/  SEL R4, R7, R6, !P1 ;  /* 0x0000000607047207 */ /* 0x000fe40004800000 */
[----:B------:R-:W-:Y:S01]  /*ee80*/  ISETP.NE.AND P3, PT, R69, RZ, PT ;  /* 0x000000ff4500720c */ /* 0x000fe20003f65270 */
[----:B------:R-:W-:Y:S01]  /*ee90*/  IMAD.X R17, R17, 0x1, R7, P0 ;  /* 0x0000000111117824 */ /* 0x000fe200000e0607 */
[----:B------:R-:W-:Y:S02]  /*eea0*/  IADD3.X R9, PT, PT, R3, ~R39, ~R68, P4, P5 ;  /* 0x8000002703097210 */ /* 0x000fe400027eac44 */
[----:B------:R-:W-:Y:S02]  /*eeb0*/  SEL R2, R5, R2, !P2 ;  /* 0x0000000205027207 */ /* 0x000fe40005000000 */
[----:B------:R-:W-:Y:S02]  /*eec0*/  SEL R3, R17, R4, !P2 ;  /* 0x0000000411037207 */ /* 0x000fe40005000000 */
[----:B------:R-:W-:-:S02]  /*eed0*/  ISETP.GT.U32.AND P2, PT, R20, 0x1f, PT ;  /* 0x0000001f1400780c */ /* 0x000fc40003f44070 */
[----:B------:R-:W-:Y:S02]  /*eee0*/  SEL R71, R8, RZ, P3 ;  /* 0x000000ff08477207 */ /* 0x000fe40001800000 */
[----:B------:R-:W-:Y:S02]  /*eef0*/  SEL R70, R9, RZ, P3 ;  /* 0x000000ff09467207 */ /* 0x000fe40001800000 */
[----:B------:R-:W-:Y:S02]  /*ef00*/  IADD3 R71, P1, PT, R71, R2, RZ ;  /* 0x0000000247477210 */ /* 0x000fe40007f3e0ff */
[----:B------:R-:W-:Y:S02]  /*ef10*/  IADD3 R18, P0, PT, R18, R5, RZ ;  /* 0x0000000512127210 */ /* 0x000fe40007f1e0ff */
[----:B------:R-:W-:Y:S01]  /*ef20*/  ISETP.GE.U32.AND P4, PT, R20, 0x20, PT ;  /* 0x000000201400780c */ /* 0x000fe20003f86070 */
[----:B------:R-:W-:Y:S02]  /*ef30*/  IMAD.X R70, R70, 0x1, R3, P1 ;  /* 0x0000000146467824 */ /* 0x000fe400008e0603 */
[----:B------:R-:W-:Y:S01]  /*ef40*/  IMAD.X R19, R19, 0x1, R17, P0 ;  /* 0x0000000113137824 */ /* 0x000fe200000e0611 */
[----:B------:R-:W-:-:S02]  /*ef50*/  SEL R17, R8, R71, !P4 ;  /* 0x0000004708117207 */ /* 0x000fc40006000000 */
        /* <DEDUP_REMOVED lines=24> */
.L_x_826:
[----:B------:R-:W-:Y:S05]  /*f0e0*/  @!P0 BRA `(.L_x_691) ;  /* 0x0000000000788947 */ /* 0x000fea0003800000 */
[----:B------:R-:W-:-:S07]  /*f0f0*/  IMAD.MOV.U32 R9, RZ, RZ, 0x24 ;  /* 0x00000024ff097424 */ /* 0x000fce00078e00ff */
.L_x_693:
        /* <DEDUP_REMOVED lines=28> */
.L_x_829:
[----:B------:R-:W-:Y:S05]  /*f2c0*/  @P0 BRA `(.L_x_693) ;  /* 0xfffffffc008c0947 */ /* 0x000fea000383ffff */
.L_x_691:
        /* <DEDUP_REMOVED lines=59> */
.L_x_843:
[----:B------:R-:W-:Y:S05]  /*f680*/  @!P0 BRA `(.L_x_695) ;  /* 0x0000000400788947 */ /* 0x000fea0003800000 */
[----:B------:R-:W-:-:S07]  /*f690*/  IMAD.MOV.U32 R0, RZ, RZ, 0x24 ;  /* 0x00000024ff007424 */ /* 0x000fce00078e00ff */
.L_x_701:
        /* <DEDUP_REMOVED lines=9> */
.L_x_846:
[----:B------:R-:W-:Y:S05]  /*f730*/  @!P0 BRA `(.L_x_697) ;  /* 0x0000000000788947 */ /* 0x000fea0003800000 */
[----:B------:R-:W-:-:S07]  /*f740*/  IMAD.MOV.U32 R9, RZ, RZ, R0 ;  /* 0x000000ffff097224 */ /* 0x000fce00078e0000 */
.L_x_699:
        /* <DEDUP_REMOVED lines=28> */
.L_x_849:
[----:B------:R-:W-:Y:S05]  /*f910*/  @P0 BRA `(.L_x_699) ;  /* 0xfffffffc008c0947 */ /* 0x000fea000383ffff */
.L_x_697:
        /* <DEDUP_REMOVED lines=52> */
.L_x_863:
[----:B------:R-:W-:Y:S05]  /*fc60*/  @P0 BRA `(.L_x_701) ;  /* 0xfffffff8008c0947 */ /* 0x000fea000383ffff */
.L_x_695:
[----:B------:R-:W0:Y:S01]  /*fc70*/  S2R R20, SR_TID.X ;  /* 0x0000000000147919 */ /* 0x000e220000002100 */
[----:B------:R-:W-:Y:S01]  /*fc80*/  ISETP.NE.AND P1, PT, R69, RZ, PT ;  /* 0x000000ff4500720c */ /* 0x000fe20003f25270 */
[----:B------:R-:W-:-:S12]  /*fc90*/  BSSY.RECONVERGENT B1, `(.L_x_702) ;  /* 0x0000010000017945 */ /* 0x000fd80003800200 */
        /* <DEDUP_REMOVED lines=15> */
.L_x_703:
[----:B------:R-:W-:Y:S05]  /*fd90*/  BSYNC.RECONVERGENT B1 ;  /* 0x0000000000017941 */ /* 0x000fea0003800200 */
.L_x_702:
[----:B------:R0:W-:Y:S01]  /*fda0*/  @!P1 STS.64 [R9+0x90], R72 ;  /* 0x0000904809009388 */ /* 0x0001e20000000a00 */
[----:B------:R-:W-:Y:S02]  /*fdb0*/  IMAD.MOV.U32 R71, RZ, RZ, R17 ;  /* 0x000000ffff477224 */ /* 0x000fe400078e0011 */
[----:B------:R-:W-:Y:S02]  /*fdc0*/  IMAD.MOV.U32 R70, RZ, RZ, R16 ;  /* 0x000000ffff467224 */ /* 0x000fe400078e0010 */
[----:B------:R-:W-:Y:S02]  /*fdd0*/  @!P1 IMAD.MOV.U32 R71, RZ, RZ, R72 ;  /* 0x000000ffff479224 */ /* 0x000fe400078e0048 */
[----:B------:R-:W-:-:S07]  /*fde0*/  @!P1 IMAD.MOV.U32 R70, RZ, RZ, R73 ;  /* 0x000000ffff469224 */ /* 0x000fce00078e0049 */
.L_x_689:
[----:B-1----:R-:W1:Y:S01]  /*fdf0*/  S2R R2, SR_CTAID.X ;  /* 0x0000000000027919 */ /* 0x002e620000002500 */
[----:B------:R-:W2:Y:S01]  /*fe00*/  LDCU UR5, c[0x0][0x3f0] ;  /* 0x00007e00ff0577ac */ /* 0x000ea20008000800 */
[----:B------:R-:W-:Y:S02]  /*fe10*/  IMAD R10, R20, 0xb, RZ ;  /* 0x0000000b140a7824 */ /* 0x000fe400078e02ff */
[----:B--2---:R-:W-:Y:S01]  /*fe20*/  IMAD.U32 R3, RZ, RZ, UR5 ;  /* 0x00000005ff037e24 */ /* 0x004fe2000f8e00ff */
[----:B------:R-:W-:Y:S05]  /*fe30*/  WARPSYNC.ALL ;  /* 0x0000000000007948 */ /* 0x000fea0003800000 */
[----:B-1----:R-:W-:-:S05]  /*fe40*/  IMAD R11, R2, -0x1600, R3 ;  /* 0xffffea00020b7824 */ /* 0x002fca00078e0203 */
[----:B------:R-:W-:Y:S01]  /*fe50*/  ISETP.GE.AND P1, PT, R10, R11, PT ;  /* 0x0000000b0a00720c */ /* 0x000fe20003f26270 */
[----:B------:R-:W1:Y:S08]  /*fe60*/  S2UR UR5, SR_CgaCtaId ;  /* 0x00000000000579c3 */ /* 0x000e700000008800 */
[----:B------:R-:W-:Y:S01]  /*fe70*/  BAR.SYNC.DEFER_BLOCKING 0x0 ;  /* 0x0000000000007b1d */ /* 0x000fe20000010000 */
[----:B------:R-:W-:-:S02]  /*fe80*/  IADD3 R16, PT, PT, -R11, 0x1600, RZ ;  /* 0x000016000b107810 */ /* 0x000fc40007ffe1ff */
[----:B------:R-:W-:-:S03]  /*fe90*/  ISETP.NE.AND P0, PT, R20, RZ, PT ;  /* 0x000000ff1400720c */ /* 0x000fc60003f05270 */
[----:B------:R-:W-:Y:S01]  /*fea0*/  UMOV UR4, 0x400 ;  /* 0x0000040000047882 */ /* 0x000fe20000000000 */
[----:B------:R-:W-:Y:S01]  /*feb0*/  BSSY.RECONVERGENT B1, `(.L_x_704) ;  /* 0x0000022000017945 */ /* 0x000fe20003800200 */
[----:B-1----:R-:W-:-:S09]  /*fec0*/  ULEA UR4, UR5, UR4, 0x18 ;  /* 0x0000000405047291 */ /* 0x002fd2000f8ec0ff */
[----:B------:R-:W1:Y:S04]  /*fed0*/  LDS.64 R12, [UR4+0x90] ;  /* 0x00009004ff0c7984 */ /* 0x000e680008000a00 */
[----:B------:R-:W2:Y:S04]  /*fee0*/  LDS.128 R4, [UR4+0xb0] ;  /* 0x0000b004ff047984 */ /* 0x000ea80008000c00 */
[----:B0-----:R-:W0:Y:S01]  /*fef0*/  LDS.64 R8, [UR4+0xa8] ;  /* 0x0000a804ff087984 */ /* 0x001e220008000a00 */
[----:B-1----:R-:W-:Y:S02]  /*ff00*/  SEL R12, R12, RZ, P0 ;  /* 0x000000ff0c0c7207 */ /* 0x002fe40000000000 */
[----:B------:R-:W-:Y:S01]  /*ff10*/  SEL R15, R13, RZ, P0 ;  /* 0x000000ff0d0f7207 */ /* 0x000fe20000000000 */
[--C-:B--2---:R-:W-:Y:S01]  /*ff20*/  IMAD.IADD R0, R6, 0x1, -R16.reuse ;  /* 0x0000000106007824 */ /* 0x104fe200078e0a10 */
[----:B------:R-:W-:Y:S08]  /*ff30*/  BAR.SYNC.DEFER_BLOCKING 0x0 ;  /* 0x0000000000007b1d */ /* 0x000ff00000010000 */
[----:B------:R-:W-:Y:S01]  /*ff40*/  BAR.SYNC.DEFER_BLOCKING 0x0 ;  /* 0x0000000000007b1d */ /* 0x000fe20000010000 */
[----:B------:R-:W-:Y:S01]  /*ff50*/  IADD3 R12, P0, PT, R71, R12, RZ ;  /* 0x0000000c470c7210 */ /* 0x000fe20007f1e0ff */
[----:B------:R-:W-:Y:S01]  /*ff60*/  IMAD.IADD R7, R7, 0x1, -R16 ;  /* 0x0000000107077824 */ /* 0x000fe200078e0a10 */
[----:B------:R-:W-:Y:S01]  /*ff70*/  SHF.R.S32.HI R14, RZ, 0x1f, R0 ;  /* 0x0000001fff0e7819 */ /* 0x000fe20000011400 */
[----:B------:R-:W-:-:S02]  /*ff80*/  IMAD.IADD R5, R5, 0x1, -R16 ;  /* 0x0000000105057824 */ /* 0x000fc400078e0a10 */
[----:B------:R-:W-:Y:S01]  /*ff90*/  IMAD.X R15, R70, 0x1, R15, P0 ;  /* 0x00000001460f7824 */ /* 0x000fe200000e060f */
[----:B------:R-:W-:Y:S01]  /*ffa0*/  LOP3.LUT R7, R14, R7, RZ, 0xfc, !PT ;  /* 0x000000070e077212 */ /* 0x000fe200078efcff */
[----:B------:R-:W-:Y:S01]  /*ffb0*/  IMAD.IADD R0, R4, 0x1, -R16 ;  /* 0x0000000104007824 */ /* 0x000fe200078e0a10 */
[----:B0-----:R-:W-:Y:S06]  /*ffc0*/  @P1 BRA `(.L_x_705) ;  /* 0x0000000000401947 */ /* 0x001fec0003800000 */
[----:B------:R-:W-:Y:S01]  /*ffd0*/  ISETP.GE.U32.AND P0, PT, R64, RZ, PT ;  /* 0x000000ff4000720c */ /* 0x000fe20003f06070 */
[----:B------:R-:W-:Y:S03]  /*ffe0*/  BSSY.RECONVERGENT B2, `(.L_x_706) ;  /* 0x000000c000027945 */ /* 0x000fe60003800200 */
[----:B------:R-:W-:-:S13]  /*fff0*/  ISETP.GE.U32.AND.EX P0, PT, R63, 0x1, PT, P0 ;  /* 0x000000013f00780c */ /* 0x000fda0003f06100 */
[----:B------:R-:W-:Y:S01]  /*10000*/  @P0 IMAD.IADD R4, R15, 0x1, -R9 ;  /* 0x000000010f040824 */ /* 0x000fe200078e0a09 */
[----:B------:R-:W-:Y:S06]  /*10010*/  @P0 BRA `(.L_x_707) ;  /* 0x0000000000200947 */ /* 0x000fec0003800000 */
[----:B------:R-:W-:-:S04]  /*10020*/  ISETP.NE.U32.AND P0, PT, R64, RZ, PT ;  /* 0x000000ff4000720c */ /* 0x000fc80003f05070 */
[----:B------:R-:W-:-:S13]  /*10030*/  ISETP.NE.AND.EX P0, PT, R63, RZ, PT, P0 ;  /* 0x000000ff3f00720c */ /* 0x000fda0003f05300 */
[----:B------:R-:W-:Y:S02]  /*10040*/  @!P0 IADD3 R13, PT, PT, R7, R11, R6 ;  /* 0x0000000b070d8210 */ /* 0x000fe40007ffe006 */
[----:B------:R-:W-:Y:S02]  /*10050*/  @P0 IADD3 R4, PT, PT, R12, R7, -R8 ;  /* 0x000000070c040210 */ /* 0x000fe40007ffe808 */
[----:B------:R-:W-:-:S05]  /*10060*/  @!P0 IADD3 R13, PT, PT, R13, R8, R9 ;  /* 0x000000080d0d8210 */ /* 0x000fca0007ffe009 */
[----:B------:R-:W-:-:S05]  /*10070*/  @!P0 IMAD R13, R20, 0xb, R13 ;  /* 0x0000000b140d8824 */ /* 0x000fca00078e020d */
[----:B------:R-:W-:-:S05]  /*10080*/  @!P0 IADD3 R13, PT, PT, R13, -R12, -R15 ;  /* 0x8000000c0d0d8210 */ /* 0x000fca0007ffe80f */
[----:B------:R-:W-:-:S07]  /*10090*/  @!P0 VIADD R4, R13, 0xffffea00 ;  /* 0xffffea000d048836 */ /* 0x000fce0000000000 */
.L_x_707:
[----:B------:R-:W-:Y:S05]  /*100a0*/  BSYNC.RECONVERGENT B2 ;  /* 0x0000000000027941 */ /* 0x000fea0003800200 */
.L_x_706:
[----:B------:R-:W-:-:S05]  /*100b0*/  LEA R13, R4, UR4, 0x2 ;  /* 0x00000004040d7c11 */ /* 0x000fca000f8e10ff */
[----:B------:R0:W-:Y:S02]  /*100c0*/  STS [R13], R62 ;  /* 0x0000003e0d007388 */ /* 0x0001e40000000800 */
.L_x_705:
[----:B------:R-:W-:Y:S05]  /*100d0*/  BSYNC.RECONVERGENT B1 ;  /* 0x0000000000017941 */ /* 0x000fea0003800200 */
.L_x_704:
[----:B------:R-:W-:Y:S01]  /*100e0*/  VIADD R4, R10, 0x1 ;  /* 0x000000010a047836 */ /* 0x000fe20000000000 */
[----:B0-----:R-:W-:Y:S01]  /*100f0*/  IADD3 R13, P0, PT, R64, R12, RZ ;  /* 0x0000000c400d7210 */ /* 0x001fe20007f1e0ff */
[----:B------:R-:W-:Y:S03]  /*10100*/  BSSY.RECONVERGENT B1, `(.L_x_708) ;  /* 0x0000014000017945 */ /* 0x000fe60003800200 */
[----:B------:R-:W-:Y:S01]  /*10110*/  ISETP.GE.AND P1, PT, R4, R11, PT ;  /* 0x0000000b0400720c */ /* 0x000fe20003f26270 */
[----:B------:R-:W-:-:S12]  /*10120*/  IMAD.X R14, R63, 0x1, R15, P0 ;  /* 0x000000013f0e7824 */ /* 0x000fd800000e060f */
[----:B------:R-:W-:Y:S05]  /*10130*/  @P1 BRA `(.L_x_709) ;  /* 0x0000000000401947 */ /* 0x000fea0003800000 */
        /* <DEDUP_REMOVED lines=13> */
.L_x_711:
[----:B------:R-:W-:Y:S05]  /*10210*/  BSYNC.RECONVERGENT B2 ;  /* 0x0000000000027941 */ /* 0x000fea0003800200 */
.L_x_710:
[----:B------:R-:W-:-:S05]  /*10220*/  LEA R4, R4, UR4, 0x2 ;  /* 0x0000000404047c11 */ /* 0x000fca000f8e10ff */
[----:B------:R0:W-:Y:S02]  /*10230*/  STS [R4], R59 ;  /* 0x0000003b04007388 */ /* 0x0001e40000000800 */
.L_x_709:
[----:B------:R-:W-:Y:S05]  /*10240*/  BSYNC.RECONVERGENT B1 ;  /* 0x0000000000017941 */ /* 0x000fea0003800200 */
.L_x_708:
[----:B0-----:R-:W-:Y:S01]  /*10250*/  VIADD R4, R10, 0x2 ;  /* 0x000000020a047836 */ /* 0x001fe20000000000 */
[----:B------:R-:W-:Y:S01]  /*10260*/  IADD3 R61, P2, PT, R64, R61, RZ ;  /* 0x0000003d403d7210 */ /* 0x000fe20007f5e0ff */
[----:B------:R-:W-:Y:S01]  /*10270*/  BSSY.RECONVERGENT B1, `(.L_x_712) ;  /* 0x0000017000017945 */ /* 0x000fe20003800200 */
[-C--:B------:R-:W-:Y:S02]  /*10280*/  IADD3 R13, PT, PT, R7, R11.reuse, R6 ;  /* 0x0000000b070d7210 */ /* 0x080fe40007ffe006 */
[----:B------:R-:W-:Y:S01]  /*10290*/  ISETP.GE.AND P1, PT, R4, R11, PT ;  /* 0x0000000b0400720c */ /* 0x000fe20003f26270 */
[----:B------:R-:W-:Y:S01]  /*102a0*/  IMAD.X R60, R63, 0x1, R60, P2 ;  /* 0x000000013f3c7824 */ /* 0x000fe200010e063c */
[----:B------:R-:W-:Y:S01]  /*102b0*/  IADD3 R14, P0, PT, R12, R61, RZ ;  /* 0x0000003d0c0e7210 */ /* 0x000fe20007f1e0ff */
[----:B------:R-:W-:-:S04]  /*102c0*/  VIADD R13, R13, 0xffffea00 ;  /* 0xffffea000d0d7836 */ /* 0x000fc80000000000 */
[----:B------:R-:W-:-:S06]  /*102d0*/  IMAD.X R19, R15, 0x1, R60, P0 ;  /* 0x000000010f137824 */ /* 0x000fcc00000e063c */
        /* <DEDUP_REMOVED lines=9> */
[----:B------:R-:W-:-:S03]  /*10370*/  @P0 IADD3 R4, PT, PT, R14, R7, -R8 ;  /* 0x000000070e040210 */ /* 0x000fc60007ffe808 */
[----:B------:R-:W-:-:S05]  /*10380*/  @!P0 IMAD R17, R20, 0xb, R17 ;  /* 0x0000000b14118824 */ /* 0x000fca00078e0211 */
[----:B------:R-:W-:-:S05]  /*10390*/  @!P0 IADD3 R17, PT, PT, R17, -R14, -R19 ;  /* 0x8000000e11118210 */ /* 0x000fca0007ffe813 */
[----:B------:R-:W-:-:S07]  /*103a0*/  @!P0 VIADD R4, R17, 0x2 ;  /* 0x0000000211048836 */ /* 0x000fce0000000000 */
.L_x_715:
[----:B------:R-:W-:Y:S05]  /*103b0*/  BSYNC.RECONVERGENT B2 ;  /* 0x0000000000027941 */ /* 0x000fea0003800200 */
.L_x_714:
[----:B------:R-:W-:-:S05]  /*103c0*/  LEA R17, R4, UR4, 0x2 ;  /* 0x0000000404117c11 */ /* 0x000fca000f8e10ff */
[----:B------:R0:W-:Y:S02]  /*103d0*/  STS [R17], R56 ;  /* 0x0000003811007388 */ /* 0x0001e40000000800 */
.L_x_713:
[----:B------:R-:W-:Y:S05]  /*103e0*/  BSYNC.RECONVERGENT B1 ;  /* 0x0000000000017941 */ /* 0x000fea0003800200 */
.L_x_712:
[----:B------:R-:W-:Y:S01]  /*103f0*/  VIADD R4, R10, 0x3 ;  /* 0x000000030a047836 */ /* 0x000fe20000000000 */
[----:B------:R-:W-:Y:S01]  /*10400*/  BSSY.RECONVERGENT B1, `(.L_x_716) ;  /* 0x0000016000017945 */ /* 0x000fe20003800200 */
[----:B------:R-:W-:-:S03]  /*10410*/  IMAD.IADD R19, R58, 0x1, R61 ;  /* 0x000000013a137824 */ /* 0x000fc600078e023d */
[----:B------:R-:W-:Y:S01]  /*10420*/  ISETP.GE.AND P1, PT, R4, R11, PT ;  /* 0x0000000b0400720c */ /* 0x000fe20003f26270 */
[----:B------:R-:W-:Y:S01]  /*10430*/  IMAD.IADD R4, R8, 0x1, R9 ;  /* 0x0000000108047824 */ /* 0x000fe200078e0209 */
[----:B------:R-:W-:-:S03]  /*10440*/  IADD3 R19, P0, PT, R12, R19, RZ ;  /* 0x000000130c137210 */ /* 0x000fc60007f1e0ff */
[----:B0-----:R-:W-:Y:S02]  /*10450*/  IMAD.IADD R17, R13, 0x1, R4 ;  /* 0x000000010d117824 */ /* 0x001fe400078e0204 */
        /* <DEDUP_REMOVED lines=9> */
[----:B------:R-:W-:Y:S01]  /*104f0*/  @!P0 IMAD R16, R20, 0xb, R17 ;  /* 0x0000000b14108824 */ /* 0x000fe200078e0211 */
[----:B------:R-:W-:-:S04]  /*10500*/  @P0 IADD3 R14, PT, PT, R19, R7, -R8 ;  /* 0x00000007130e0210 */ /* 0x000fc80007ffe808 */
[----:B------:R-:W-:-:S05]  /*10510*/  @!P0 IADD3 R16, PT, PT, R16, -R19, -R57 ;  /* 0x8000001310108210 */ /* 0x000fca0007ffe839 */
[----:B------:R-:W-:-:S07]  /*10520*/  @!P0 VIADD R14, R16, 0x3 ;  /* 0x00000003100e8836 */ /* 0x000fce0000000000 */
.L_x_719:
[----:B------:R-:W-:Y:S05]  /*10530*/  BSYNC.RECONVERGENT B2 ;  /* 0x0000000000027941 */ /* 0x000fea0003800200 */
.L_x_718:
[----:B------:R-:W-:-:S05]  /*10540*/  LEA R14, R14, UR4, 0x2 ;  /* 0x000000040e0e7c11 */ /* 0x000fca000f8e10ff */
[----:B------:R0:W-:Y:S02]  /*10550*/  STS [R14], R53 ;  /* 0x000000350e007388 */ /* 0x0001e40000000800 */
.L_x_717:
[----:B------:R-:W-:Y:S05]  /*10560*/  BSYNC.RECONVERGENT B1 ;  /* 0x0000000000017941 */ /* 0x000fea0003800200 */
.L_x_716:
[----:B------:R-:W-:Y:S01]  /*10570*/  VIADD R30, R10, 0x4 ;  /* 0x000000040a1e7836 */ /* 0x000fe20000000000 */
[----:B------:R-:W-:Y:S01]  /*10580*/  IADD3 R31, P0, PT, R12, R31, RZ ;  /* 0x0000001f0c1f7210 */ /* 0x000fe20007f1e0ff */
[----:B------:R-:W-:Y:S01]  /*10590*/  BSSY.RECONVERGENT B1, `(.L_x_720) ;  /* 0x0000012000017945 */ /* 0x000fe20003800200 */
[----:B0-----:R-:W-:Y:S02]  /*105a0*/  IMAD.IADD R14, R7, 0x1, -R8 ;  /* 0x00000001070e7824 */ /* 0x001fe400078e0a08 */
        /* <DEDUP_REMOVED lines=10> */
[----:B------:R-:W-:Y:S02]  /*10650*/  @!P0 IMAD.IADD R18, R31, 0x1, R18 ;  /* 0x000000011f128824 */ /* 0x000fe400078e0212 */
[----:B------:R-:W-:-:S03]  /*10660*/  @P0 IMAD.IADD R16, R14, 0x1, R31 ;  /* 0x000000010e100824 */ /* 0x000fc600078e021f */
[----:B------:R-:W-:-:S07]  /*10670*/  @!P0 IADD3 R16, PT, PT, -R18, R17, R30 ;  /* 0x0000001112108210 */ /* 0x000fce0007ffe11e */
.L_x_723:
[----:B------:R-:W-:Y:S05]  /*10680*/  BSYNC.RECONVERGENT B2 ;  /* 0x0000000000027941 */ /* 0x000fea0003800200 */
.L_x_722:
[----:B------:R-:W-:-:S05]  /*10690*/  LEA R16, R16, UR4, 0x2 ;  /* 0x0000000410107c11 */ /* 0x000fca000f8e10ff */
[----:B------:R0:W-:Y:S02]  /*106a0*/  STS [R16], R49 ;  /* 0x0000003110007388 */ /* 0x0001e40000000800 */
.L_x_721:
[----:B------:R-:W-:Y:S05]  /*106b0*/  BSYNC.RECONVERGENT B1 ;  /* 0x0000000000017941 */ /* 0x000fea0003800200 */
.L_x_720:
[----:B------:R-:W-:Y:S01]  /*106c0*/  VIADD R28, R10, 0x5 ;  /* 0x000000050a1c7836 */ /* 0x000fe20000000000 */
[----:B------:R-:W-:Y:S01]  /*106d0*/  IADD3 R29, P0, PT, R12, R29, RZ ;  /* 0x0000001d0c1d7210 */ /* 0x000fe20007f1e0ff */
[----:B------:R-:W-:Y:S03]  /*106e0*/  BSSY.RECONVERGENT B1, `(.L_x_724) ;  /* 0x0000011000017945 */ /* 0x000fe60003800200 */
[----:B------:R-:W-:Y:S01]  /*106f0*/  ISETP.GE.AND P1, PT, R28, R11, PT ;  /* 0x0000000b1c00720c */ /* 0x000fe20003f26270 */
[----:B------:R-:W-:-:S12]  /*10700*/  IMAD.X R18, R15, 0x1, R26, P0 ;  /* 0x000000010f127824 */ /* 0x000fd800000e061a */
[----:B------:R-:W-:Y:S05]  /*10710*/  @P1 BRA `(.L_x_725) ;  /* 0x0000000000341947 */ /* 0x000fea0003800000 */
[----:B------:R-:W-:Y:S01]  /*10720*/  ISETP.GE.U32.AND P0, PT, R50, RZ, PT ;  /* 0x000000ff3200720c */ /* 0x000fe20003f06070 */
[----:B------:R-:W-:Y:S03]  /*10730*/  BSSY.RECONVERGENT B2, `(.L_x_726) ;  /* 0x0000009000027945 */ /* 0x000fe60003800200 */
[----:B------:R-:W-:-:S13]  /*10740*/  ISETP.GE.U32.AND.EX P0, PT, R47, 0x1, PT, P0 ;  /* 0x000000012f00780c */ /* 0x000fda0003f06100 */
[----:B0-----:R-:W-:Y:S01]  /*10750*/  @P0 IMAD.IADD R16, R18, 0x1, -R9 ;  /* 0x0000000112100824 */ /* 0x001fe200078e0a09 */
[----:B------:R-:W-:Y:S06]  /*10760*/  @P0 BRA `(.L_x_727) ;  /* 0x0000000000140947 */ /* 0x000fec0003800000 */
[----:B------:R-:W-:-:S04]  /*10770*/  ISETP.NE.U32.AND P0, PT, R50, RZ, PT ;  /* 0x000000ff3200720c */ /* 0x000fc80003f05070 */
[----:B------:R-:W-:-:S13]  /*10780*/  ISETP.NE.AND.EX P0, PT, R47, RZ, PT, P0 ;  /* 0x000000ff2f00720c */ /* 0x000fda0003f05300 */
[----:B------:R-:W-:Y:S02]  /*10790*/  @!P0 IMAD.IADD R18, R29, 0x1, R18 ;  /* 0x000000011d128824 */ /* 0x000fe400078e0212 */
[----:B------:R-:W-:-:S03]  /*107a0*/  @P0 IMAD.IADD R16, R14, 0x1, R29 ;  /* 0x000000010e100824 */ /* 0x000fc600078e021d */
[----:B------:R-:W-:-:S07]  /*107b0*/  @!P0 IADD3 R16, PT, PT, -R18, R17, R28 ;  /* 0x0000001112108210 */ /* 0x000fce0007ffe11c */
.L_x_727:
[----:B------:R-:W-:Y:S05]  /*107c0*/  BSYNC.RECONVERGENT B2 ;  /* 0x0000000000027941 */ /* 0x000fea0003800200 */
.L_x_726:
[----:B------:R-:W-:-:S05]  /*107d0*/  LEA R19, R16, UR4, 0x2 ;  /* 0x0000000410137c11 */ /* 0x000fca000f8e10ff */
[----:B------:R1:W-:Y:S02]  /*107e0*/  STS [R19], R32 ;  /* 0x0000002013007388 */ /* 0x0003e40000000800 */
.L_x_725:
[----:B------:R-:W-:Y:S05]  /*107f0*/  BSYNC.RECONVERGENT B1 ;  /* 0x0000000000017941 */ /* 0x000fea0003800200 */
.L_x_724:
        /* <DEDUP_REMOVED lines=16> */
.L_x_731:
[----:B------:R-:W-:Y:S05]  /*10900*/  BSYNC.RECONVERGENT B2 ;  /* 0x0000000000027941 */ /* 0x000fea0003800200 */
.L_x_730:
[----:B------:R-:W-:-:S05]  /*10910*/  LEA R16, R16, UR4, 0x2 ;  /* 0x0000000410107c11 */ /* 0x000fca000f8e10ff */
[----:B------:R2:W-:Y:S02]  /*10920*/  STS [R16], R37 ;  /* 0x0000002510007388 */ /* 0x0005e40000000800 */
.L_x_729:
[----:B------:R-:W-:Y:S05]  /*10930*/  BSYNC.RECONVERGENT B1 ;  /* 0x0000000000017941 */ /* 0x000fea0003800200 */
.L_x_728:
        /* <DEDUP_REMOVED lines=9> */
[----:B0-2---:R-:W-:Y:S01]  /*109d0*/  @P0 IMAD.IADD R16, R18, 0x1, -R9 ;  /* 0x0000000112100824 */ /* 0x005fe200078e0a09 */
[----:B------:R-:W-:Y:S06]  /*109e0*/  @P0 BRA `(.L_x_735) ;  /* 0x0000000000140947 */ /* 0x000fec0003800000 */
[----:B------:R-:W-:-:S04]  /*109f0*/  ISETP.NE.U32.AND P0, PT, R46, RZ, PT ;  /* 0x000000ff2e00720c */ /* 0x000fc80003f05070 */
[----:B------:R-:W-:-:S13]  /*10a00*/  ISETP.NE.AND.EX P0, PT, R43, RZ, PT, P0 ;  /* 0x000000ff2b00720c */ /* 0x000fda0003f05300 */
[----:B------:R-:W-:Y:S02]  /*10a10*/  @!P0 IMAD.IADD R18, R25, 0x1, R18 ;  /* 0x0000000119128824 */ /* 0x000fe400078e0212 */
[----:B------:R-:W-:-:S03]  /*10a20*/  @P0 IMAD.IADD R16, R14, 0x1, R25 ;  /* 0x000000010e100824 */ /* 0x000fc600078e0219 */
[----:B------:R-:W-:-:S07]  /*10a30*/  @!P0 IADD3 R16, PT, PT, -R18, R17, R24 ;  /* 0x0000001112108210 */ /* 0x000fce0007ffe118 */
.L_x_735:
[----:B------:R-:W-:Y:S05]  /*10a40*/  BSYNC.RECONVERGENT B2 ;  /* 0x0000000000027941 */ /* 0x000fea0003800200 */
.L_x_734:
[----:B-1----:R-:W-:-:S05]  /*10a50*/  LEA R19, R16, UR4, 0x2 ;  /* 0x0000000410137c11 */ /* 0x002fca000f8e10ff */
[----:B------:R3:W-:Y:S02]  /*10a60*/  STS [R19], R36 ;  /* 0x0000002413007388 */ /* 0x0007e40000000800 */
.L_x_733:
[----:B------:R-:W-:Y:S05]  /*10a70*/  BSYNC.RECONVERGENT B1 ;  /* 0x0000000000017941 */ /* 0x000fea0003800200 */
.L_x_732:
        /* <DEDUP_REMOVED lines=16> */
.L_x_739:
[----:B------:R-:W-:Y:S05]  /*10b80*/  BSYNC.RECONVERGENT B2 ;  /* 0x0000000000027941 */ /* 0x000fea0003800200 */
.L_x_738:
[----:B------:R-:W-:-:S05]  /*10b90*/  LEA R16, R16, UR4, 0x2 ;  /* 0x0000000410107c11 */ /* 0x000fca000f8e10ff */
[----:B------:R4:W-:Y:S02]  /*10ba0*/  STS [R16], R35 ;  /* 0x0000002310007388 */ /* 0x0009e40000000800 */
.L_x_737:
[----:B------:R-:W-:Y:S05]  /*10bb0*/  BSYNC.RECONVERGENT B1 ;  /* 0x0000000000017941 */ /* 0x000fea0003800200 */
.L_x_736:
        /* <DEDUP_REMOVED lines=9> */
[----:B0-2-4-:R-:W-:Y:S01]  /*10c50*/  @P0 IMAD.IADD R16, R18, 0x1, -R9 ;  /* 0x0000000112100824 */ /* 0x015fe200078e0a09 */
[----:B------:R-:W-:Y:S06]  /*10c60*/  @P0 BRA `(.L_x_743) ;  /* 0x0000000000140947 */ /* 0x000fec0003800000 */
[----:B------:R-:W-:-:S04]  /*10c70*/  ISETP.NE.U32.AND P0, PT, R40, RZ, PT ;  /* 0x000000ff2800720c */ /* 0x000fc80003f05070 */
[----:B------:R-:W-:-:S13]  /*10c80*/  ISETP.NE.AND.EX P0, PT, R38, RZ, PT, P0 ;  /* 0x000000ff2600720c */ /* 0x000fda0003f05300 */
[----:B------:R-:W-:Y:S02]  /*10c90*/  @!P0 IMAD.IADD R18, R21, 0x1, R18 ;  /* 0x0000000115128824 */ /* 0x000fe400078e0212 */
[----:B------:R-:W-:-:S03]  /*10ca0*/  @P0 IMAD.IADD R16, R14, 0x1, R21 ;  /* 0x000000010e100824 */ /* 0x000fc600078e0215 */
[----:B------:R-:W-:-:S07]  /*10cb0*/  @!P0 IADD3 R16, PT, PT, -R18, R17, R22 ;  /* 0x0000001112108210 */ /* 0x000fce0007ffe116 */
.L_x_743:
[----:B------:R-:W-:Y:S05]  /*10cc0*/  BSYNC.RECONVERGENT B2 ;  /* 0x0000000000027941 */ /* 0x000fea0003800200 */
.L_x_742:
[----:B-1-3--:R-:W-:-:S05]  /*10cd0*/  LEA R19, R16, UR4, 0x2 ;  /* 0x0000000410137c11 */ /* 0x00afca000f8e10ff */
[----:B------:R0:W-:Y:S02]  /*10ce0*/  STS [R19], R34 ;  /* 0x0000002213007388 */ /* 0x0001e40000000800 */
.L_x_741:
[----:B------:R-:W-:Y:S05]  /*10cf0*/  BSYNC.RECONVERGENT B1 ;  /* 0x0000000000017941 */ /* 0x000fea0003800200 */
.L_x_740:
[----:B0-2-4-:R-:W-:Y:S01]  /*10d00*/  VIADD R16, R10, 0xa ;  /* 0x0000000a0a107836 */ /* 0x015fe20000000000 */
[----:B-1-3--:R-:W-:Y:S01]  /*10d10*/  IADD3 R19, P0, PT, R12, R66, RZ ;  /* 0x000000420c137210 */ /* 0x00afe20007f1e0ff */
        /* <DEDUP_REMOVED lines=14> */
.L_x_747:
[----:B------:R-:W-:Y:S05]  /*10e00*/  BSYNC.RECONVERGENT B2 ;  /* 0x0000000000027941 */ /* 0x000fea0003800200 */
.L_x_746:
[----:B------:R-:W-:-:S05]  /*10e10*/  LEA R10, R10, UR4, 0x2 ;  /* 0x000000040a0a7c11 */ /* 0x000fca000f8e10ff */
[----:B------:R0:W-:Y:S02]  /*10e20*/  STS [R10], R33 ;  /* 0x000000210a007388 */ /* 0x0001e40000000800 */
.L_x_745:
[----:B------:R-:W-:Y:S05]  /*10e30*/  BSYNC.RECONVERGENT B1 ;  /* 0x0000000000017941 */ /* 0x000fea0003800200 */
.L_x_744:
[----:B0-----:R-:W0:Y:S01]  /*10e40*/  LDC.U8 R10, c[0x0][0x3f8] ;  /* 0x0000fe00ff0a7b82 */ /* 0x001e220000000000 */
[----:B------:R-:W-:Y:S02]  /*10e50*/  CS2R R16, SRZ ;  /* 0x0000000000107805 */ /* 0x000fe4000001ff00 */
[----:B------:R-:W-:Y:S02]  /*10e60*/  CS2R R14, SRZ ;  /* 0x00000000000e7805 */ /* 0x000fe4000001ff00 */
[----:B------:R-:W-:Y:S01]  /*10e70*/  CS2R R18, SRZ ;  /* 0x0000000000127805 */ /* 0x000fe2000001ff00 */
[----:B------:R-:W1:Y:S01]  /*10e80*/  LDCU.128 UR12, c[0x0][0x390] ;  /* 0x00007200ff0c77ac */ /* 0x000e620008000c00 */
[----:B------:R-:W2:Y:S01]  /*10e90*/  LDCU.64 UR6, c[0x0][0x388] ;  /* 0x00007100ff0677ac */ /* 0x000ea20008000a00 */
[----:B------:R-:W-:Y:S01]  /*10ea0*/  BAR.SYNC.DEFER_BLOCKING 0x0 ;  /* 0x0000000000007b1d */ /* 0x000fe20000010000 */
[----:B0-----:R-:W-:-:S13]  /*10eb0*/  ISETP.NE.AND P0, PT, R10, RZ, PT ;  /* 0x000000ff0a00720c */ /* 0x001fda0003f05270 */
[----:B------:R-:W0:Y:S08]  /*10ec0*/  @!P0 LDC.64 R24, c[0x0][0x408] ;  /* 0x00010200ff188b82 */ /* 0x000e300000000a00 */
[----:B------:R-:W3:Y:S08]  /*10ed0*/  @!P0 LDC.64 R22, c[0x0][0x408] ;  /* 0x00010200ff168b82 */ /* 0x000ef00000000a00 */
[----:B------:R-:W4:Y:S01]  /*10ee0*/  @!P0 LDC.64 R26, c[0x0][0x408] ;  /* 0x00010200ff1a8b82 */ /* 0x000f220000000a00 */
[----:B0-----:R-:W5:Y:S04]  /*10ef0*/  @!P0 LDG.E.64 R16, desc[UR8][R24.64+0x8] ;  /* 0x0000080818108981 */ /* 0x001f68000c1e1b00 */
[----:B---3--:R-:W3:Y:S04]  /*10f00*/  @!P0 LDG.E.64 R14, desc[UR8][R22.64] ;  /* 0x00000008160e8981 */ /* 0x008ee8000c1e1b00 */
[----:B----4-:R-:W4:Y:S01]  /*10f10*/  @!P0 LDG.E.64 R18, desc[UR8][R26.64+0x10] ;  /* 0x000010081a128981 */ /* 0x010f22000c1e1b00 */
[----:B------:R-:W-:Y:S01]  /*10f20*/  IMAD.IADD R21, R20, 0x1, -R7 ;  /* 0x0000000114157824 */ /* 0x000fe200078e0a07 */
[----:B------:R-:W-:-:S02]  /*10f30*/  SHF.R.S32.HI R29, RZ, 0x1f, R8 ;  /* 0x0000001fff1d7819 */ /* 0x000fc40000011408 */
[----:B------:R-:W-:Y:S01]  /*10f40*/  SHF.R.S32.HI R31, RZ, 0x1f, R9 ;  /* 0x0000001fff1f7819 */ /* 0x000fe20000011409 */
[----:B-1----:R-:W-:Y:S01]  /*10f50*/  UIADD3 UR5, UP0, UPT, UR14, -0x4, URZ ;  /* 0xfffffffc0e057890 */ /* 0x002fe2000ff1e0ff */
[----:B------:R-:W-:Y:S01]  /*10f60*/  BSSY.RECONVERGENT B1, `(.L_x_748) ;  /* 0x0000022000017945 */ /* 0x000fe20003800200 */
[----:B-----5:R-:W-:Y:S02]  /*10f70*/  IADD3 R8, P3, P4, R21, R16, R8 ;  /* 0x0000001015087210 */ /* 0x020fe40007c7e008 */
[----:B------:R-:W-:-:S04]  /*10f80*/  SHF.R.S32.HI R16, RZ, 0x1f, R21 ;  /* 0x0000001fff107819 */ /* 0x000fc80000011415 */
[----:B------:R-:W-:Y:S02]  /*10f90*/  IADD3.X R29, PT, PT, R16, R17, R29, P3, P4 ;  /* 0x00000011101d7210 */ /* 0x000fe40001fe841d */
[C---:B------:R-:W-:Y:S02]  /*10fa0*/  ISETP.GE.AND P4, PT, R20.reuse, R11, PT ;  /* 0x0000000b1400720c */ /* 0x040fe40003f86270 */
[----:B---3--:R-:W-:Y:S01]  /*10fb0*/  IADD3 R10, P1, P2, R20, R14, R9 ;  /* 0x0000000e140a7210 */ /* 0x008fe20007a3e009 */
[----:B------:R-:W-:Y:S01]  /*10fc0*/  IMAD R9, R2, 0x1600, -R4 ;  /* 0x0000160002097824 */ /* 0x000fe200078e0a04 */
[----:B------:R-:W-:Y:S02]  /*10fd0*/  LEA R16, P3, R8, UR12, 0x2 ;  /* 0x0000000c08107c11 */ /* 0x000fe4000f8610ff */
[----:B------:R-:W-:Y:S02]  /*10fe0*/  IADD3.X R15, PT, PT, RZ, R15, R31, P1, P2 ;  /* 0x0000000fff0f7210 */ /* 0x000fe40000fe441f */
[----:B--2---:R-:W-:Y:S01]  /*10ff0*/  LEA R14, P2, R10, UR6, 0x2 ;  /* 0x000000060a0e7c11 */ /* 0x004fe2000f8410ff */
[----:B------:R-:W-:Y:S01]  /*11000*/  UIADD3.X UR6, UPT, UPT, UR15, -0x1, URZ, UP0, !UPT ;  /* 0xffffffff0f067890 */ /* 0x000fe200087fe4ff */
[----:B----4-:R-:W-:-:S02]  /*11010*/  IADD3 R4, P1, PT, R9, R18, RZ ;  /* 0x0000001209047210 */ /* 0x010fc40007f3e0ff */
[----:B------:R-:W-:Y:S02]  /*11020*/  LEA.HI.X R15, R10, UR7, R15, 0x2, P2 ;  /* 0x000000070a0f7c11 */ /* 0x000fe400090f140f */
[----:B------:R-:W-:Y:S02]  /*11030*/  LEA.HI.X R17, R8, UR13, R29, 0x2, P3 ;  /* 0x0000000d08117c11 */ /* 0x000fe400098f141d */
[----:B------:R-:W-:Y:S02]  /*11040*/  LEA.HI.X.SX32 R18, R9, R19, 0x1, P1 ;  /* 0x0000001309127211 */ /* 0x000fe400008f0eff */
[----:B------:R-:W-:Y:S01]  /*11050*/  LEA R10, R20, UR4, 0x2 ;  /* 0x00000004140a7c11 */ /* 0x000fe2000f8e10ff */
[----:B------:R-:W-:Y:S06]  /*11060*/  @P4 BRA `(.L_x_749) ;  /* 0x0000000000444947 */ /* 0x000fec0003800000 */
        /* <DEDUP_REMOVED lines=8> */
[----:B------:R-:W-:Y:S02]  /*110f0*/  IADD3 R21, P1, P2, R7, R6, R11 ;  /* 0x0000000607157210 */ /* 0x000fe40007a3e00b */
[----:B------:R-:W-:Y:S02]  /*11100*/  SHF.R.S32.HI R2, RZ, 0x1f, R7 ;  /* 0x0000001fff027819 */ /* 0x000fe40000011407 */
[----:B------:R-:W-:-:S04]  /*11110*/  SHF.R.S32.HI R6, RZ, 0x1f, R11 ;  /* 0x0000001fff067819 */ /* 0x000fc8000001140b */
[----:B------:R-:W-:Y:S02]  /*11120*/  IADD3.X R9, PT, PT, R2, R9, R6, P1, P2 ;  /* 0x0000000902097210 */ /* 0x000fe40000fe4406 */
[----:B------:R-:W-:-:S04]  /*11130*/  IADD3 R2, P1, P2, R21, -R4, -R20 ;  /* 0x8000000415027210 */ /* 0x000fc80007a3e814 */
[----:B------:R-:W-:Y:S02]  /*11140*/  IADD3.X R9, PT, PT, R9, -0x1, ~R18, P1, P2 ;  /* 0xffffffff09097810 */ /* 0x000fe40000fe4c12 */
[----:B------:R-:W-:-:S04]  /*11150*/  LEA R8, P1, R2, UR5, 0x2 ;  /* 0x0000000502087c11 */ /* 0x000fc8000f8210ff */
[----:B------:R-:W-:-:S05]  /*11160*/  LEA.HI.X R9, R2, UR6, R9, 0x2, P1 ;  /* 0x0000000602097c11 */ /* 0x000fca00088f1409 */
[----:B------:R2:W-:Y:S04]  /*11170*/  STG.E desc[UR8][R8.64+-0x5800], R19 ;  /* 0xffa8001308007986 */ /* 0x0005e8000c101908 */
.L_x_749:
[----:B------:R-:W-:Y:S05]  /*11180*/  BSYNC.RECONVERGENT B1 ;  /* 0x0000000000017941 */ /* 0x000fea0003800200 */
.L_x_748:
[----:B------:R-:W-:Y:S01]  /*11190*/  IADD3 R4, P1, P2, R13, -R4, -R20 ;  /* 0x800000040d047210 */ /* 0x000fe20007a3e814 */
[----:B------:R-:W-:Y:S01]  /*111a0*/  VIADD R6, R20, 0x200 ;  /* 0x0000020014067836 */ /* 0x000fe20000000000 */
[----:B------:R-:W-:Y:S01]  /*111b0*/  SHF.R.S32.HI R2, RZ, 0x1f, R13 ;  /* 0x0000001fff027819 */ /* 0x000fe2000001140d */
[----:B------:R-:W-:Y:S03]  /*111c0*/  BSSY.RECONVERGENT B1, `(.L_x_750) ;  /* 0x000000e000017945 */ /* 0x000fe60003800200 */
[----:B--2---:R-:W-:Y:S02]  /*111d0*/  IADD3.X R9, PT, PT, R2, -0x1, ~R18, P1, P2 ;  /* 0xffffffff02097810 */ /* 0x004fe40000fe4c12 */
[----:B------:R-:W-:Y:S02]  /*111e0*/  ISETP.GE.AND P2, PT, R6, R11, PT ;  /* 0x0000000b0600720c */ /* 0x000fe40003f46270 */
[----:B------:R-:W-:-:S04]  /*111f0*/  LEA R8, P1, R4, UR5, 0x2 ;  /* 0x0000000504087c11 */ /* 0x000fc8000f8210ff */
[----:B------:R-:W-:-:S07]  /*11200*/  LEA.HI.X R9, R4, UR6, R9, 0x2, P1 ;  /* 0x0000000604097c11 */ /* 0x000fce00088f1409 */
[----:B------:R-:W-:Y:S05]  /*11210*/  @P2 BRA `(.L_x_751) ;  /* 0x0000000000202947 */ /* 0x000fea0003800000 */
[----:B01----:R0:W1:Y:S01]  /*11220*/  LDS R19, [R10+0x800] ;  /* 0x000800000a137984 */ /* 0x0030620000000800 */
[----:B------:R-:W-:-:S13]  /*11230*/  ISETP.GE.AND P1, PT, R6, R7, PT ;  /* 0x000000070600720c */ /* 0x000fda0003f26270 */
[----:B0-----:R-:W-:Y:S05]  /*11240*/  @!P1 BRA `(.L_x_752) ;  /* 0x0000000000109947 */ /* 0x001fea0003800000 */
[----:B------:R-:W-:-:S13]  /*11250*/  ISETP.GE.AND P1, PT, R6, R13, PT ;  /* 0x0000000d0600720c */ /* 0x000fda0003f26270 */
[----:B-1----:R2:W-:Y:S04]  /*11260*/  @P1 STG.E desc[UR8][R8.64+-0x800], R19 ;  /* 0xfff8001308001986 */ /* 0x0025e8000c101908 */
[----:B------:R2:W-:Y:S01]  /*11270*/  @!P1 STG.E desc[UR8][R16.64+0x800], R19 ;  /* 0x0008001310009986 */ /* 0x0005e2000c101908 */
[----:B------:R-:W-:Y:S05]  /*11280*/  BRA `(.L_x_751) ;  /* 0x0000000000047947 */ /* 0x000fea0003800000 */
.L_x_752:
[----:B-1----:R3:W-:Y:S02]  /*11290*/  STG.E desc[UR8][R14.64+0x800], R19 ;  /* 0x000800130e007986 */ /* 0x0027e4000c101908 */
.L_x_751:
[----:B------:R-:W-:Y:S05]  /*112a0*/  BSYNC.RECONVERGENT B1 ;  /* 0x0000000000017941 */ /* 0x000fea0003800200 */
.L_x_750:
[----:B------:R-:W-:Y:S01]  /*112b0*/  LOP3.LUT R2, R20, 0x400, RZ, 0xfc, !PT ;  /* 0x0000040014027812 */ /* 0x000fe200078efcff */
[----:B------:R-:W-:Y:S03]  /*112c0*/  BSSY.RECONVERGENT B1, `(.L_x_753) ;  /* 0x000000b000017945 */ /* 0x000fe60003800200 */
[----:B------:R-:W-:-:S13]  /*112d0*/  ISETP.GE.AND P1, PT, R2, R11, PT ;  /* 0x0000000b0200720c */ /* 0x000fda0003f26270 */
[----:B------:R-:W-:Y:S05]  /*112e0*/  @P1 BRA `(.L_x_754) ;  /* 0x0000000000201947 */ /* 0x000fea0003800000 */
[----:B0123--:R0:W1:Y:S01]  /*112f0*/  LDS R19, [R10+0x1000] ;  /* 0x001000000a137984 */ /* 0x00f0620000000800 */
[----:B------:R-:W-:-:S13]  /*11300*/  ISETP.GE.AND P1, PT, R2, R7, PT ;  /* 0x000000070200720c */ /* 0x000fda0003f26270 */
[----:B0-----:R-:W-:Y:S05]  /*11310*/  @!P1 BRA `(.L_x_755) ;  /* 0x0000000000109947 */ /* 0x001fea0003800000 */
[----:B------:R-:W-:-:S13]  /*11320*/  ISETP.GE.AND P1, PT, R2, R13, PT ;  /* 0x0000000d0200720c */ /* 0x000fda0003f26270 */
[----:B-1----:R4:W-:Y:S04]  /*11330*/  @P1 STG.E desc[UR8][R8.64+-0x1000], R19 ;  /* 0xfff0001308001986 */ /* 0x0029e8000c101908 */
[----:B------:R4:W-:Y:S01]  /*11340*/  @!P1 STG.E desc[UR8][R16.64+0x1000], R19 ;  /* 0x0010001310009986 */ /* 0x0009e2000c101908 */
[----:B------:R-:W-:Y:S05]  /*11350*/  BRA `(.L_x_754) ;  /* 0x0000000000047947 */ /* 0x000fea0003800000 */
.L_x_755:
[----:B-1----:R0:W-:Y:S02]  /*11360*/  STG.E desc[UR8][R14.64+0x1000], R19 ;  /* 0x001000130e007986 */ /* 0x0021e4000c101908 */
.L_x_754:
[----:B------:R-:W-:Y:S05]  /*11370*/  BSYNC.RECONVERGENT B1 ;  /* 0x0000000000017941 */ /* 0x000fea0003800200 */
.L_x_753:
[----:B------:R-:W-:Y:S01]  /*11380*/  VIADD R2, R20, 0x600 ;  /* 0x0000060014027836 */ /* 0x000fe20000000000 */
[----:B------:R-:W-:Y:S04]  /*11390*/  BSSY.RECONVERGENT B1, `(.L_x_756) ;  /* 0x000000b000017945 */ /* 0x000fe80003800200 */
[----:B------:R-:W-:-:S13]  /*113a0*/  ISETP.GE.AND P1, PT, R2, R11, PT ;  /* 0x0000000b0200720c */ /* 0x000fda0003f26270 */
[----:B------:R-:W-:Y:S05]  /*113b0*/  @P1 BRA `(.L_x_757) ;  /* 0x0000000000201947 */ /* 0x000fea0003800000 */
[----:B01234-:R0:W1:Y:S01]  /*113c0*/  LDS R19, [R10+0x1800] ;  /* 0x001800000a137984 */ /* 0x01f0620000000800 */
[----:B------:R-:W-:-:S13]  /*113d0*/  ISETP.GE.AND P1, PT, R2, R7, PT ;  /* 0x000000070200720c */ /* 0x000fda0003f26270 */
[----:B0-----:R-:W-:Y:S05]  /*113e0*/  @!P1 BRA `(.L_x_758) ;  /* 0x0000000000109947 */ /* 0x001fea0003800000 */
[----:B------:R-:W-:-:S13]  /*113f0*/  ISETP.GE.AND P1, PT, R2, R13, PT ;  /* 0x0000000d0200720c */ /* 0x000fda0003f26270 */
[----:B-1----:R0:W-:Y:S04]  /*11400*/  @P1 STG.E desc[UR8][R8.64+-0x1800], R19 ;  /* 0xffe8001308001986 */ /* 0x0021e8000c101908 */
[----:B------:R0:W-:Y:S01]  /*11410*/  @!P1 STG.E desc[UR8][R16.64+0x1800], R19 ;  /* 0x0018001310009986 */ /* 0x0001e2000c101908 */
[----:B------:R-:W-:Y:S05]  /*11420*/  BRA `(.L_x_757) ;  /* 0x0000000000047947 */ /* 0x000fea0003800000 */
.L_x_758:
[----:B-1----:R0:W-:Y:S02]  /*11430*/  STG.E desc[UR8][R14.64+0x1800], R19 ;  /* 0x001800130e007986 */ /* 0x0021e4000c101908 */
.L_x_757:
[----:B------:R-:W-:Y:S05]  /*11440*/  BSYNC.RECONVERGENT B1 ;  /* 0x0000000000017941 */ /* 0x000fea0003800200 */
.L_x_756:
[----:B------:R-:W-:Y:S01]  /*11450*/  LOP3.LUT R2, R20, 0x800, RZ, 0xfc, !PT ;  /* 0x0000080014027812 */ /* 0x000fe200078efcff */
[----:B------:R-:W-:Y:S03]  /*11460*/  BSSY.RECONVERGENT B1, `(.L_x_759) ;  /* 0x000000b000017945 */ /* 0x000fe60003800200 */
        /* <DEDUP_REMOVED lines=9> */
.L_x_761:
[----:B-1----:R0:W-:Y:S02]  /*11500*/  STG.E desc[UR8][R14.64+0x2000], R19 ;  /* 0x002000130e007986 */ /* 0x0021e4000c101908 */
.L_x_760:
[----:B------:R-:W-:Y:S05]  /*11510*/  BSYNC.RECONVERGENT B1 ;  /* 0x0000000000017941 */ /* 0x000fea0003800200 */
.L_x_759:
        /* <DEDUP_REMOVED lines=11> */
.L_x_764:
[----:B-1----:R0:W-:Y:S02]  /*115d0*/  STG.E desc[UR8][R14.64+0x2800], R19 ;  /* 0x002800130e007986 */ /* 0x0021e4000c101908 */
.L_x_763:
[----:B------:R-:W-:Y:S05]  /*115e0*/  BSYNC.RECONVERGENT B1 ;  /* 0x0000000000017941 */ /* 0x000fea0003800200 */
.L_x_762:
        /* <DEDUP_REMOVED lines=11> */
.L_x_767:
[----:B-1----:R0:W-:Y:S02]  /*116a0*/  STG.E desc[UR8][R14.64+0x3000], R19 ;  /* 0x003000130e007986 */ /* 0x0021e4000c101908 */
.L_x_766:
[----:B------:R-:W-:Y:S05]  /*116b0*/  BSYNC.RECONVERGENT B1 ;  /* 0x0000000000017941 */ /* 0x000fea0003800200 */
.L_x_765:
        /* <DEDUP_REMOVED lines=11> */
.L_x_770:
[----:B-1----:R0:W-:Y:S02]  /*11770*/  STG.E desc[UR8][R14.64+0x3800], R19 ;  /* 0x003800130e007986 */ /* 0x0021e4000c101908 */
.L_x_769:
[----:B------:R-:W-:Y:S05]  /*11780*/  BSYNC.RECONVERGENT B1 ;  /* 0x0000000000017941 */ /* 0x000fea0003800200 */
.L_x_768:
        /* <DEDUP_REMOVED lines=11> */
.L_x_773:
[----:B-1----:R0:W-:Y:S02]  /*11840*/  STG.E desc[UR8][R14.64+0x4000], R19 ;  /* 0x004000130e007986 */ /* 0x0021e4000c101908 */
.L_x_772:
[----:B------:R-:W-:Y:S05]  /*11850*/  BSYNC.RECONVERGENT B1 ;  /* 0x0000000000017941 */ /* 0x000fea0003800200 */
.L_x_771:
        /* <DEDUP_REMOVED lines=11> */
.L_x_776:
[----:B-1----:R0:W-:Y:S02]  /*11910*/  STG.E desc[UR8][R14.64+0x4800], R19 ;  /* 0x004800130e007986 */ /* 0x0021e4000c101908 */
.L_x_775:
[----:B------:R-:W-:Y:S05]  /*11920*/  BSYNC.RECONVERGENT B1 ;  /* 0x0000000000017941 */ /* 0x000fea0003800200 */
.L_x_774:
[----:B------:R-:W-:Y:S02]  /*11930*/  LOP3.LUT R2, R20, 0x1400, RZ, 0xfc, !PT ;  /* 0x0000140014027812 */ /* 0x000fe400078efcff */
[----:B------:R-:W-:Y:S02]  /*11940*/  SHF.R.S32.HI R4, RZ, 0x1f, R0 ;  /* 0x0000001fff047819 */ /* 0x000fe40000011400 */
[----:B------:R-:W-:Y:S02]  /*11950*/  ISETP.GE.AND P1, PT, R2, R11, PT ;  /* 0x0000000b0200720c */ /* 0x000fe40003f26270 */
[----:B------:R-:W-:-:S11]  /*11960*/  LOP3.LUT R4, R5, R4, RZ, 0xfc, !PT ;  /* 0x0000000405047212 */ /* 0x000fd600078efcff */
        /* <DEDUP_REMOVED lines=8> */
.L_x_777:
[----:B0-----:R0:W-:Y:S02]  /*119f0*/  STG.E desc[UR8][R14.64+0x5000], R5 ;  /* 0x005000050e007986 */ /* 0x0011e4000c101908 */
.L_x_665:
[----:B------:R-:W-:Y:S05]  /*11a00*/  BSYNC.RECONVERGENT B0 ;  /* 0x0000000000007941 */ /* 0x000fea0003800200 */
.L_x_568:
[----:B------:R-:W-:-:S13]  /*11a10*/  ISETP.NE.AND P1, PT, R20, RZ, PT ;  /* 0x000000ff1400720c */ /* 0x000fda0003f25270 */
[----:B------:R-:W-:Y:S05]  /*11a20*/  @P1 EXIT ;  /* 0x000000000000194d */ /* 0x000fea0003800000 */
[----:B------:R-:W5:Y:S01]  /*11a30*/  LDCU.U8 UR4, c[0x0][0x3f9] ;  /* 0x00007f20ff0477ac */ /* 0x000f620008000000 */
[----:B--234-:R-:W-:Y:S02]  /*11a40*/  SHF.R.S32.HI R13, RZ, 0x1f, R4 ;  /* 0x0000001fff0d7819 */ /* 0x01cfe40000011404 */
[----:B01----:R-:W-:Y:S01]  /*11a50*/  SHF.R.S32.HI R15, RZ, 0x1f, R0 ;  /* 0x0000001fff0f7819 */ /* 0x003fe20000011400 */
[----:B-----5:R-:W-:-:S09]  /*11a60*/  UISETP.NE.AND UP0, UPT, UR4, URZ, UPT ;  /* 0x000000ff0400728c */ /* 0x020fd2000bf05270 */
[----:B------:R-:W-:Y:S05]  /*11a70*/  BRA.U !UP0, `(.L_x_778) ;  /* 0x0000000108387547 */ /* 0x000fea000b800000 */
[----:B------:R-:W0:Y:S01]  /*11a80*/  LDC.64 R2, c[0x0][0x3a0] ;  /* 0x0000e800ff027b82 */ /* 0x000e220000000a00 */
[----:B------:R-:W-:Y:S01]  /*11a90*/  IMAD.MOV.U32 R7, RZ, RZ, RZ ;  /* 0x000000ffff077224 */ /* 0x000fe200078e00ff */
[----:B------:R-:W-:Y:S06]  /*11aa0*/  @P0 BRA `(.L_x_779) ;  /* 0x0000000000080947 */ /* 0x000fec0003800000 */
[----:B------:R-:W1:Y:S02]  /*11ab0*/  LDC.64 R6, c[0x0][0x408] ;  /* 0x00010200ff067b82 */ /* 0x000e640000000a00 */
[----:B-1----:R1:W5:Y:S02]  /*11ac0*/  LDG.E R7, desc[UR8][R6.64] ;  /* 0x0000000806077981 */ /* 0x002364000c1e1900 */
.L_x_779:
[----:B-----5:R-:W-:Y:S02]  /*11ad0*/  IMAD.IADD R7, R7, 0x1, R4 ;  /* 0x0000000107077824 */ /* 0x020fe400078e0204 */
[----:B------:R-:W-:-:S03]  /*11ae0*/  IMAD.MOV.U32 R5, RZ, RZ, RZ ;  /* 0x000000ffff057224 */ /* 0x000fc600078e00ff */
[----:B0-----:R0:W-:Y:S01]  /*11af0*/  STG.E desc[UR8][R2.64], R7 ;  /* 0x0000000702007986 */ /* 0x0011e2000c101908 */
[----:B------:R-:W-:Y:S05]  /*11b00*/  @P0 BRA `(.L_x_780) ;  /* 0x0000000000080947 */ /* 0x000fea0003800000 */
[----:B------:R-:W2:Y:S02]  /*11b10*/  LDC.64 R4, c[0x0][0x408] ;  /* 0x00010200ff047b82 */ /* 0x000ea40000000a00 */
[----:B--2---:R2:W5:Y:S02]  /*11b20*/  LDG.E R5, desc[UR8][R4.64+0x8] ;  /* 0x0000080804057981 */ /* 0x004564000c1e1900 */
.L_x_780:
[----:B-----5:R-:W-:-:S05]  /*11b30*/  IMAD.IADD R5, R5, 0x1, R0 ;  /* 0x0000000105057824 */ /* 0x020fca00078e0200 */
[----:B------:R-:W-:Y:S01]  /*11b40*/  STG.E desc[UR8][R2.64+0x4], R5 ;  /* 0x0000040502007986 */ /* 0x000fe2000c101908 */
[----:B------:R-:W-:Y:S05]  /*11b50*/  EXIT ;  /* 0x000000000000794d */ /* 0x000fea0003800000 */
.L_x_778:
[----:B------:R-:W0:Y:S01]  /*11b60*/  LDC.64 R8, c[0x0][0x410] ;  /* 0x00010400ff087b82 */ /* 0x000e220000000a00 */
[----:B------:R-:W-:Y:S01]  /*11b70*/  CS2R R6, SRZ ;  /* 0x0000000000067805 */ /* 0x000fe2000001ff00 */
[----:B------:R-:W-:Y:S06]  /*11b80*/  @P0 BRA `(.L_x_781) ;  /* 0x0000000000080947 */ /* 0x000fec0003800000 */
[----:B------:R-:W1:Y:S02]  /*11b90*/  LDC.64 R6, c[0x0][0x408] ;  /* 0x00010200ff067b82 */ /* 0x000e640000000a00 */
[----:B-1----:R-:W5:Y:S02]  /*11ba0*/  LDG.E.64 R6, desc[UR8][R6.64] ;  /* 0x0000000806067981 */ /* 0x002f64000c1e1b00 */
.L_x_781:
[----:B-----5:R-:W-:-:S05]  /*11bb0*/  IADD3 R10, P1, PT, R4, R6, RZ ;  /* 0x00000006040a7210 */ /* 0x020fca0007f3e0ff */
[----:B------:R-:W-:Y:S01]  /*11bc0*/  IMAD.X R11, R7, 0x1, R13, P1 ;  /* 0x00000001070b7824 */ /* 0x000fe200008e060d */
[----:B------:R-:W-:-:S04]  /*11bd0*/  CS2R R6, SRZ ;  /* 0x0000000000067805 */ /* 0x000fc8000001ff00 */
[----:B0-----:R0:W-:Y:S01]  /*11be0*/  STG.E.64 desc[UR8][R8.64], R10 ;  /* 0x0000000a08007986 */ /* 0x0011e2000c101b08 */
[----:B------:R-:W-:Y:S05]  /*11bf0*/  @P0 BRA `(.L_x_782) ;  /* 0x0000000000080947 */ /* 0x000fea0003800000 */
[----:B------:R-:W1:Y:S02]  /*11c00*/  LDC.64 R6, c[0x0][0x408] ;  /* 0x00010200ff067b82 */ /* 0x000e640000000a00 */
[----:B-1----:R-:W5:Y:S02]  /*11c10*/  LDG.E.64 R6, desc[UR8][R6.64+0x8] ;  /* 0x0000080806067981 */ /* 0x002f64000c1e1b00 */
.L_x_782:
[----:B-----5:R-:W-:Y:S02]  /*11c20*/  IADD3 R6, P1, PT, R0, R6, RZ ;  /* 0x0000000600067210 */ /* 0x020fe40007f3e0ff */
[----:B------:R-:W-:Y:S02]  /*11c30*/  IADD3 R5, P2, P3, R3, -R4, -R0 ;  /* 0x8000000403057210 */ /* 0x000fe40007b5e800 */
[----:B------:R-:W-:Y:S01]  /*11c40*/  SHF.R.S32.HI R0, RZ, 0x1f, R3 ;  /* 0x0000001fff007819 */ /* 0x000fe20000011403 */
[----:B------:R-:W-:Y:S01]  /*11c50*/  IMAD.X R7, R15, 0x1, R7, P1 ;  /* 0x000000010f077824 */ /* 0x000fe200008e0607 */
[----:B------:R-:W-:Y:S02]  /*11c60*/  CS2R R2, SRZ ;  /* 0x0000000000027805 */ /* 0x000fe4000001ff00 */
[----:B0-----:R-:W-:Y:S02]  /*11c70*/  IADD3.X R11, PT, PT, R0, ~R13, ~R15, P2, P3 ;  /* 0x8000000d000b7210 */ /* 0x001fe400017e6c0f */
[----:B------:R0:W-:Y:S01]  /*11c80*/  STG.E.64 desc[UR8][R8.64+0x8], R6 ;  /* 0x0000080608007986 */ /* 0x0001e2000c101b08 */
[----:B------:R-:W-:Y:S05]  /*11c90*/  @P0 BRA `(.L_x_783) ;  /* 0x0000000000080947 */ /* 0x000fea0003800000 */
[----:B------:R-:W1:Y:S02]  /*11ca0*/  LDC.64 R2, c[0x0][0x408] ;  /* 0x00010200ff027b82 */ /* 0x000e640000000a00 */
[----:B-1----:R-:W5:Y:S02]  /*11cb0*/  LDG.E.64 R2, desc[UR8][R2.64+0x10] ;  /* 0x0000100802027981 */ /* 0x002f64000c1e1b00 */
.L_x_783:
[----:B-----5:R-:W-:-:S05]  /*11cc0*/  IADD3 R2, P0, PT, R2, R5, RZ ;  /* 0x0000000502027210 */ /* 0x020fca0007f1e0ff */
[----:B------:R-:W-:-:S05]  /*11cd0*/  IMAD.X R3, R3, 0x1, R11, P0 ;  /* 0x0000000103037824 */ /* 0x000fca00000e060b */
[----:B------:R-:W-:Y:S01]  /*11ce0*/  STG.E.64 desc[UR8][R8.64+0x10], R2 ;  /* 0x0000100208007986 */ /* 0x000fe2000c101b08 */
[----:B------:R-:W-:Y:S05]  /*11cf0*/  EXIT ;  /* 0x000000000000794d */ /* 0x000fea0003800000 */
.L_x_502:
[----:B------:R-:W-:Y:S01]  /*11d00*/  BSSY B0, `(.L_x_784) ;  /* 0x0000006000007945 */ /* 0x000fe20003800000 */
[----:B------:R-:W-:Y:S01]  /*11d10*/  PLOP3.LUT P0, PT, P0, PT, PT, 0x8, 0x80 ;  /* 0x000000000080781c */ /* 0x000fe2000070e170 */
[----:B------:R-:W-:-:S12]  /*11d20*/  IMAD.MOV.U32 R8, RZ, RZ, -0x1 ;  /* 0xffffffffff087424 */ /* 0x000fd800078e00ff */
[----:B------:R-:W-:Y:S05]  /*11d30*/  WARPSYNC.COLLECTIVE R8, `(.L_x_785) ;  /* 0x0000000008087348 */ /* 0x000fea0003c00000 */
[----:B------:R-:W-:Y:S01]  /*11d40*/  VOTE.ANY P0, P0 ;  /* 0x0000000000ff7806 */ /* 0x000fe20000000100 */
[----:B------:R-:W-:-:S12]  /*11d50*/  ENDCOLLECTIVE ;  /* 0x000000000000791b */ /* 0x000fd80003800000 */
.L_x_785:
[----:B------:R-:W-:Y:S05]  /*11d60*/  BSYNC B0 ;  /* 0x0000000000007941 */ /* 0x000fea0003800000 */
.L_x_784:
[----:B------:R-:W-:Y:S05]  /*11d70*/  BRA `(.L_x_786) ;  /* 0xffffff4000847947 */ /* 0x000fea000383ffff */
.L_x_504:
[----:B------:R-:W-:Y:S01]  /*11d80*/  BSSY B0, `(.L_x_787) ;  /* 0x0000006000007945 */ /* 0x000fe20003800000 */
[----:B------:R-:W-:Y:S01]  /*11d90*/  PLOP3.LUT P0, PT, P0, PT, PT, 0x8, 0x80 ;  /* 0x000000000080781c */ /* 0x000fe2000070e170 */
[----:B------:R-:W-:-:S12]  /*11da0*/  IMAD.MOV.U32 R8, RZ, RZ, -0x1 ;  /* 0xffffffffff087424 */ /* 0x000fd800078e00ff */
[----:B------:R-:W-:Y:S05]  /*11db0*/  WARPSYNC.COLLECTIVE R8, `(.L_x_788) ;  /* 0x0000000008087348 */ /* 0x000fea0003c00000 */
[----:B------:R-:W-:Y:S01]  /*11dc0*/  VOTE.ANY P0, P0 ;  /* 0x0000000000ff7806 */ /* 0x000fe20000000100 */
[----:B------:R-:W-:-:S12]  /*11dd0*/  ENDCOLLECTIVE ;  /* 0x000000000000791b */ /* 0x000fd80003800000 */
.L_x_788:
[----:B------:R-:W-:Y:S05]  /*11de0*/  BSYNC B0 ;  /* 0x0000000000007941 */ /* 0x000fea0003800000 */
.L_x_787:
[----:B------:R-:W-:Y:S05]  /*11df0*/  BRA `(.L_x_789) ;  /* 0xffffff4000dc7947 */ /* 0x000fea000383ffff */
.L_x_506:
[----:B------:R-:W0:Y:S01]  /*11e00*/  S2R R13, SR_GEMASK ;  /* 0x00000000000d7919 */ /* 0x000e220000003c00 */
[----:B------:R-:W-:Y:S01]  /*11e10*/  BSSY B0, `(.L_x_790) ;  /* 0x0000006000007945 */ /* 0x000fe20003800000 */
[----:B------:R-:W-:Y:S01]  /*11e20*/  PLOP3.LUT P0, PT, P0, PT, PT, 0x8, 0x80 ;  /* 0x000000000080781c */ /* 0x000fe2000070e170 */
[----:B------:R-:W-:-:S12]  /*11e30*/  IMAD.MOV.U32 R8, RZ, RZ, -0x1 ;  /* 0xffffffffff087424 */ /* 0x000fd800078e00ff */
[----:B0-----:R-:W-:Y:S05]  /*11e40*/  WARPSYNC.COLLECTIVE R8, `(.L_x_791) ;  /* 0x0000000008087348 */ /* 0x001fea0003c00000 */
[----:B------:R-:W-:Y:S01]  /*11e50*/  VOTE.ANY R8, PT, P0 ;  /* 0x0000000000087806 */ /* 0x000fe200000e0100 */
[----:B0-----:R-:W-:Y:S06]  /*11e60*/  ENDCOLLECTIVE ;  /* 0x000000000000791b */ /* 0x001fec0003800000 */
.L_x_791:
[----:B------:R-:W-:Y:S05]  /*11e70*/  BSYNC B0 ;  /* 0x0000000000007941 */ /* 0x000fea0003800000 */
.L_x_790:
[----:B------:R-:W-:Y:S01]  /*11e80*/  LOP3.LUT R8, R8, 0x80000000, R13, 0xec, !PT ;  /* 0x8000000008087812 */ /* 0x000fe200078eec0d */
[----:B------:R-:W-:Y:S01]  /*11e90*/  IMAD.MOV.U32 R10, RZ, RZ, 0x1 ;  /* 0x00000001ff0a7424 */ /* 0x000fe200078e00ff */
[----:B------:R-:W-:-:S03]  /*11ea0*/  LOP3.LUT R79, RZ, R62, RZ, 0x33, !PT ;  /* 0x0000003eff4f7212 */ /* 0x000fc600078e33ff */
[----:B------:R-:W-:Y:S02]  /*11eb0*/  VIADD R9, R8, 0xffffffff ;  /* 0xffffffff08097836 */ /* 0x000fe40000000000 */
[----:B------:R-:W-:-:S03]  /*11ec0*/  IMAD.IADD R79, R79, 0x1, R0 ;  /* 0x000000014f4f7824 */ /* 0x000fc600078e0200 */
[----:B------:R-:W-:Y:S01]  /*11ed0*/  LOP3.LUT R15, R8, R9, RZ, 0xc, !PT ;  /* 0x00000009080f7212 */ /* 0x000fe200078e0cff */
[----:B------:R-:W-:Y:S02]  /*11ee0*/  IMAD.MOV.U32 R9, RZ, RZ, R6 ;  /* 0x000000ffff097224 */ /* 0x000fe400078e0006 */
[----:B------:R-:W-:Y:S01]  /*11ef0*/  IMAD.MOV.U32 R8, RZ, RZ, -0x1 ;  /* 0xffffffffff087424 */ /* 0x000fe200078e00ff */
[----:B------:R0:W1:Y:S06]  /*11f00*/  POPC R11, R15 ;  /* 0x0000000f000b7309 */ /* 0x00006c0000000000 */
[----:B01----:R-:W-:Y:S05]  /*11f10*/  WARPSYNC.COLLECTIVE R8, `(.L_x_792) ;  /* 0x0000000008087348 */ /* 0x003fea0003c00000 */
[----:B-1----:R1:W2:Y:S02]  /*11f20*/  SHFL.DOWN P0, R12, R9, R10, R11 ;  /* 0x0800000a090c7389 */ /* 0x0022a4000000000b */
[----:B012---:R-:W-:Y:S05]  /*11f30*/  ENDCOLLECTIVE ;  /* 0x000000000000791b */ /* 0x007fea0003800000 */
.L_x_792:
[----:B------:R-:W-:Y:S02]  /*11f40*/  IMAD.MOV.U32 R9, RZ, RZ, R7 ;  /* 0x000000ffff097224 */ /* 0x000fe400078e0007 */
[----:B------:R-:W-:-:S07]  /*11f50*/  IMAD.MOV.U32 R14, RZ, RZ, R12 ;  /* 0x000000ffff0e7224 */ /* 0x000fce00078e000c */
[----:B------:R-:W-:Y:S05]  /*11f60*/  WARPSYNC.COLLECTIVE R8, `(.L_x_793) ;  /* 0x0000000008087348 */ /* 0x000fea0003c00000 */
[----:B------:R0:W1:Y:S02]  /*11f70*/  SHFL.DOWN P0, R12, R9, R10, R11 ;  /* 0x0800000a090c7389 */ /* 0x000064000000000b */
[----:B01----:R-:W-:Y:S05]  /*11f80*/  ENDCOLLECTIVE ;  /* 0x000000000000791b */ /* 0x003fea0003800000 */
.L_x_793:
[----:B------:R-:W-:Y:S01]  /*11f90*/  IMAD.MOV.U32 R10, RZ, RZ, 0x2 ;  /* 0x00000002ff0a7424 */ /* 0x000fe200078e00ff */
[----:B------:R-:W-:-:S04]  /*11fa0*/  ISETP.GE.AND P0, PT, R60, R11, PT ;  /* 0x0000000b3c00720c */ /* 0x000fc80003f06270 */
[----:B------:R-:W-:Y:S02]  /*11fb0*/  SEL R15, R14, RZ, !P0 ;  /* 0x000000ff0e0f7207 */ /* 0x000fe40004000000 */
[----:B------:R-:W-:Y:S02]  /*11fc0*/  SEL R77, R12, RZ, !P0 ;  /* 0x000000ff0c4d7207 */ /* 0x000fe40004000000 */
[----:B------:R-:W-:Y:S01]  /*11fd0*/  IADD3 R15, P0, PT, R6, R15, RZ ;  /* 0x0000000f060f7210 */ /* 0x000fe20007f1e0ff */
[----:B------:R-:W-:-:S04]  /*11fe0*/  VIADD R6, R60, 0x2 ;  /* 0x000000023c067836 */ /* 0x000fc80000000000 */
[----:B------:R-:W-:Y:S01]  /*11ff0*/  IMAD.MOV.U32 R9, RZ, RZ, R15 ;  /* 0x000000ffff097224 */ /* 0x000fe200078e000f */
[----:B------:R-:W-:Y:S01]  /*12000*/  ISETP.GT.AND P1, PT, R6, R11, PT ;  /* 0x0000000b0600720c */ /* 0x000fe20003f24270 */
[----:B------:R-:W-:Y:S02]  /*12010*/  IMAD.X R68, R7, 0x1, R77, P0 ;  /* 0x0000000107447824 */ /* 0x000fe400000e064d */
[----:B------:R-:W-:-:S10]  /*12020*/  VIADD R6, R60, 0x4 ;  /* 0x000000043c067836 */ /* 0x000fd40000000000 */
[----:B------:R-:W-:Y:S05]  /*12030*/  WARPSYNC.COLLECTIVE R8, `(.L_x_794) ;  /* 0x0000000008087348 */ /* 0x000fea0003c00000 */
[----:B------:R0:W1:Y:S02]  /*12040*/  SHFL.DOWN P0, R12, R9, R10, R11 ;  /* 0x0800000a090c7389 */ /* 0x000064000000000b */
[----:B01----:R-:W-:Y:S05]  /*12050*/  ENDCOLLECTIVE ;  /* 0x000000000000791b */ /* 0x003fea0003800000 */
.L_x_794:
[----:B------:R-:W-:Y:S01]  /*12060*/  IMAD.MOV.U32 R9, RZ, RZ, R68 ;  /* 0x000000ffff097224 */ /* 0x000fe200078e0044 */
[----:B------:R-:W-:-:S04]  /*12070*/  SEL R12, R12, RZ, !P1 ;  /* 0x000000ff0c0c7207 */ /* 0x000fc80004800000 */
[----:B------:R-:W-:-:S13]  /*12080*/  IADD3 R7, P2, PT, R12, R15, RZ ;  /* 0x0000000f0c077210 */ /* 0x000fda0007f5e0ff */
[----:B------:R-:W-:Y:S05]  /*12090*/  WARPSYNC.COLLECTIVE R8, `(.L_x_795) ;  /* 0x0000000008087348 */ /* 0x000fea0003c00000 */
[----:B------:R0:W1:Y:S02]  /*120a0*/  SHFL.DOWN P0, R12, R9, R10, R11 ;  /* 0x0800000a090c7389 */ /* 0x000064000000000b */
[----:B01----:R-:W-:Y:S05]  /*120b0*/  ENDCOLLECTIVE ;  /* 0x000000000000791b */ /* 0x003fea0003800000 */
.L_x_795:
[----:B------:R-:W-:Y:S02]  /*120c0*/  IMAD.MOV.U32 R9, RZ, RZ, R7 ;  /* 0x000000ffff097224 */ /* 0x000fe400078e0007 */
[----:B------:R-:W-:Y:S02]  /*120d0*/  IMAD.MOV.U32 R10, RZ, RZ, 0x4 ;  /* 0x00000004ff0a7424 */ /* 0x000fe400078e00ff */
[----:B------:R-:W-:-:S07]  /*120e0*/  IMAD.MOV.U32 R14, RZ, RZ, R12 ;  /* 0x000000ffff0e7224 */ /* 0x000fce00078e000c */
[----:B------:R-:W-:Y:S05]  /*120f0*/  WARPSYNC.COLLECTIVE R8, `(.L_x_796) ;  /* 0x0000000008087348 */ /* 0x000fea0003c00000 */
[----:B------:R0:W1:Y:S02]  /*12100*/  SHFL.DOWN P0, R12, R9, R10, R11 ;  /* 0x0800000a090c7389 */ /* 0x000064000000000b */
[----:B01----:R-:W-:Y:S05]  /*12110*/  ENDCOLLECTIVE ;  /* 0x000000000000791b */ /* 0x003fea0003800000 */
.L_x_796:
[----:B------:R-:W-:Y:S02]  /*12120*/  SEL R15, R14, RZ, !P1 ;  /* 0x000000ff0e0f7207 */ /* 0x000fe40004800000 */
[----:B------:R-:W-:-:S03]  /*12130*/  ISETP.GT.AND P1, PT, R6, R11, PT ;  /* 0x0000000b0600720c */ /* 0x000fc60003f24270 */
[----:B------:R-:W-:-:S04]  /*12140*/  IMAD.X R66, R15, 0x1, R68, P2 ;  /* 0x000000010f427824 */ /* 0x000fc800010e0644 */
[----:B------:R-:W-:Y:S01]  /*12150*/  IMAD.MOV.U32 R9, RZ, RZ, R66 ;  /* 0x000000ffff097224 */ /* 0x000fe200078e0042 */
[----:B------:R-:W-:-:S04]  /*12160*/  SEL R12, R12, RZ, !P1 ;  /* 0x000000ff0c0c7207 */ /* 0x000fc80004800000 */
[----:B------:R-:W-:-:S13]  /*12170*/  IADD3 R14, P2, PT, R12, R7, RZ ;  /* 0x000000070c0e7210 */ /* 0x000fda0007f5e0ff */
[----:B------:R-:W-:Y:S05]  /*12180*/  WARPSYNC.COLLECTIVE R8, `(.L_x_797) ;  /* 0x0000000008087348 */ /* 0x000fea0003c00000 */
[----:B------:R0:W1:Y:S02]  /*12190*/  SHFL.DOWN P0, R12, R9, R10, R11 ;  /* 0x0800000a090c7389 */ /* 0x000064000000000b */
[----:B01----:R-:W-:Y:S05]  /*121a0*/  ENDCOLLECTIVE ;  /* 0x000000000000791b */ /* 0x003fea0003800000 */
.L_x_797:
[----:B------:R-:W-:Y:S02]  /*121b0*/  IMAD.MOV.U32 R9, RZ, RZ, R14 ;  /* 0x000000ffff097224 */ /* 0x000fe400078e000e */
[----:B------:R-:W-:Y:S02]  /*121c0*/  IMAD.MOV.U32 R10, RZ, RZ, 0x8 ;  /* 0x00000008ff0a7424 */ /* 0x000fe400078e00ff */
[----:B------:R-:W-:-:S07]  /*121d0*/  IMAD.MOV.U32 R6, RZ, RZ, R12 ;  /* 0x000000ffff067224 */ /* 0x000fce00078e000c */
[----:B------:R-:W-:Y:S05]  /*121e0*/  WARPSYNC.COLLECTIVE R8, `(.L_x_798) ;  /* 0x0000000008087348 */ /* 0x000fea0003c00000 */
[----:B------:R0:W1:Y:S02]  /*121f0*/  SHFL.DOWN P0, R12, R9, R10, R11 ;  /* 0x0800000a090c7389 */ /* 0x000064000000000b */
[----:B01----:R-:W-:Y:S05]  /*12200*/  ENDCOLLECTIVE ;  /* 0x000000000000791b */ /* 0x003fea0003800000 */
.L_x_798:
[----:B------:R-:W-:Y:S01]  /*12210*/  SEL R15, R6, RZ, !P1 ;  /* 0x000000ff060f7207 */ /* 0x000fe20004800000 */
[----:B------:R-:W-:-:S04]  /*12220*/  VIADD R6, R60, 0x8 ;  /* 0x000000083c067836 */ /* 0x000fc80000000000 */
[----:B------:R-:W-:Y:S01]  /*12230*/  IMAD.X R15, R15, 0x1, R66, P2 ;  /* 0x000000010f0f7824 */ /* 0x000fe200010e0642 */
[----:B------:R-:W-:-:S03]  /*12240*/  ISETP.GT.AND P1, PT, R6, R11, PT ;  /* 0x0000000b0600720c */ /* 0x000fc60003f24270 */
[----:B------:R-:W-:Y:S02]  /*12250*/  IMAD.MOV.U32 R9, RZ, RZ, R15 ;  /* 0x000000ffff097224 */ /* 0x000fe400078e000f */
[----:B------:R-:W-:-:S08]  /*12260*/  IMAD.MOV.U32 R6, RZ, RZ, R12 ;  /* 0x000000ffff067224 */ /* 0x000fd000078e000c */
[----:B------:R-:W-:Y:S05]  /*12270*/  WARPSYNC.COLLECTIVE R8, `(.L_x_799) ;  /* 0x0000000008087348 */ /* 0x000fea0003c00000 */
[----:B------:R0:W1:Y:S02]  /*12280*/  SHFL.DOWN P0, R12, R9, R10, R11 ;  /* 0x0800000a090c7389 */ /* 0x000064000000000b */
[----:B01----:R-:W-:Y:S05]  /*12290*/  ENDCOLLECTIVE ;  /* 0x000000000000791b */ /* 0x003fea0003800000 */
.L_x_799:
[----:B------:R-:W-:Y:S01]  /*122a0*/  SEL R7, R6, RZ, !P1 ;  /* 0x000000ff06077207 */ /* 0x000fe20004800000 */
[----:B------:R-:W-:-:S03]  /*122b0*/  IMAD.MOV.U32 R10, RZ, RZ, 0x10 ;  /* 0x00000010ff0a7424 */ /* 0x000fc600078e00ff */
[----:B------:R-:W-:Y:S01]  /*122c0*/  IADD3 R7, P0, PT, R7, R14, RZ ;  /* 0x0000000e07077210 */ /* 0x000fe20007f1e0ff */
[----:B------:R-:W-:Y:S01]  /*122d0*/  VIADD R14, R60, 0x10 ;  /* 0x000000103c0e7836 */ /* 0x000fe20000000000 */
[----:B------:R-:W-:-:S03]  /*122e0*/  SEL R12, R12, RZ, !P1 ;  /* 0x000000ff0c0c7207 */ /* 0x000fc60004800000 */
[----:B------:R-:W-:Y:S02]  /*122f0*/  IMAD.MOV.U32 R9, RZ, RZ, R7 ;  /* 0x000000ffff097224 */ /* 0x000fe400078e0007 */
[----:B------:R-:W-:-:S07]  /*12300*/  IMAD.X R77, R12, 0x1, R15, P0 ;  /* 0x000000010c4d7824 */ /* 0x000fce00000e060f */
[----:B------:R-:W-:Y:S05]  /*12310*/  WARPSYNC.COLLECTIVE R8, `(.L_x_800) ;  /* 0x0000000008087348 */ /* 0x000fea0003c00000 */
[----:B------:R0:W1:Y:S02]  /*12320*/  SHFL.DOWN P0, R12, R9, R10, R11 ;  /* 0x0800000a090c7389 */ /* 0x000064000000000b */
[----:B01----:R-:W-:Y:S05]  /*12330*/  ENDCOLLECTIVE ;  /* 0x000000000000791b */ /* 0x003fea0003800000 */
.L_x_800:
[----:B------:R-:W-:Y:S02]  /*12340*/  IMAD.MOV.U32 R9, RZ, RZ, R77 ;  /* 0x000000ffff097224 */ /* 0x000fe400078e004d */
[----:B------:R-:W-:-:S07]  /*12350*/  IMAD.MOV.U32 R6, RZ, RZ, R12 ;  /* 0x000000ffff067224 */ /* 0x000fce00078e000c */
[----:B------:R-:W-:Y:S05]  /*12360*/  WARPSYNC.COLLECTIVE R8, `(.L_x_801) ;  /* 0x0000000008087348 */ /* 0x000fea0003c00000 */
[----:B------:R0:W1:Y:S02]  /*12370*/  SHFL.DOWN P0, R12, R9, R10, R11 ;  /* 0x0800000a090c7389 */ /* 0x000064000000000b */
[----:B01----:R-:W-:Y:S05]  /*12380*/  ENDCOLLECTIVE ;  /* 0x000000000000791b */ /* 0x003fea0003800000 */
.L_x_801:
[----:B------:R-:W0:Y:S02]  /*12390*/  LDCU.64 UR4, c[0x0][0x3a8] ;  /* 0x00007500ff0477ac */ /* 0x000e240008000a00 */
[----:B0-----:R-:W-:-:S04]  /*123a0*/  UIADD3 UR4, UP0, UPT, UR4, 0x200, URZ ;  /* 0x0000020004047890 */ /* 0x001fc8000ff1e0ff */
[----:B------:R-:W-:Y:S01]  /*123b0*/  UIADD3.X UR5, UPT, UPT, URZ, UR5, URZ, UP0, !UPT ;  /* 0x00000005ff057290 */ /* 0x000fe200087fe4ff */
[----:B------:R-:W-:Y:S01]  /*123c0*/  ISETP.GT.AND P0, PT, R14, R11, PT ;  /* 0x0000000b0e00720c */ /* 0x000fe20003f04270 */
[----:B------:R-:W-:-:S03]  /*123d0*/  IMAD.U32 R14, RZ, RZ, UR4 ;  /* 0x00000004ff0e7e24 */ /* 0x000fc6000f8e00ff */
[----:B------:R-:W-:Y:S01]  /*123e0*/  SEL R6, R6, RZ, !P0 ;  /* 0x000000ff06067207 */ /* 0x000fe20004000000 */
[----:B------:R-:W-:Y:S01]  /*123f0*/  IMAD.U32 R15, RZ, RZ, UR5 ;  /* 0x00000005ff0f7e24 */ /* 0x000fe2000f8e00ff */
[----:B------:R-:W-:Y:S02]  /*12400*/  SEL R12, R12, RZ, !P0 ;  /* 0x000000ff0c0c7207 */ /* 0x000fe40004000000 */
[----:B------:R-:W-:Y:S02]  /*12410*/  ISETP.NE.U32.AND P0, PT, R4, 0x65, PT ;  /* 0x000000650400780c */ /* 0x000fe40003f05070 */
[----:B------:R-:W-:Y:S02]  /*12420*/  IADD3 R66, P1, PT, R6, R7, RZ ;  /* 0x0000000706427210 */ /* 0x000fe40007f3e0ff */
[----:B------:R-:W-:-:S03]  /*12430*/  ISETP.NE.AND.EX P0, PT, R5, RZ, PT, P0 ;  /* 0x000000ff0500720c */ /* 0x000fc60003f05300 */
[----:B------:R-:W-:-:S10]  /*12440*/  IMAD.X R77, R12, 0x1, R77, P1 ;  /* 0x000000010c4d7824 */ /* 0x000fd400008e064d */
[----:B------:R-:W-:Y:S05]  /*12450*/  WARPSYNC.COLLECTIVE R8, `(.L_x_802) ;  /* 0x0000000008087348 */ /* 0x000fea0003c00000 */
[----:B------:R-:W-:Y:S01]  /*12460*/  VOTE.ALL P0, P0 ;  /* 0x0000000000ff7806 */ /* 0x000fe20000000000 */
[----:B------:R-:W-:-:S12]  /*12470*/  ENDCOLLECTIVE ;  /* 0x000000000000791b */ /* 0x000fd80003800000 */
.L_x_802:
[----:B------:R-:W-:Y:S05]  /*12480*/  BRA `(.L_x_803) ;  /* 0xffffff4000287947 */ /* 0x000fea000383ffff */
.L_x_508:
[----:B------:R-:W-:Y:S01]  /*12490*/  BSSY B0, `(.L_x_804) ;  /* 0x0000006000007945 */ /* 0x000fe20003800000 */
[----:B------:R-:W-:Y:S01]  /*124a0*/  PLOP3.LUT P0, PT, P0, PT, PT, 0x8, 0x80 ;  /* 0x000000000080781c */ /* 0x000fe2000070e170 */
[----:B------:R-:W-:-:S12]  /*124b0*/  IMAD.MOV.U32 R8, RZ, RZ, -0x1 ;  /* 0xffffffffff087424 */ /* 0x000fd800078e00ff */
[----:B------:R-:W-:Y:S05]  /*124c0*/  WARPSYNC.COLLECTIVE R8, `(.L_x_805) ;  /* 0x0000000008087348 */ /* 0x000fea0003c00000 */
[----:B------:R-:W-:Y:S01]  /*124d0*/  VOTE.ANY P0, P0 ;  /* 0x0000000000ff7806 */ /* 0x000fe20000000100 */
[----:B------:R-:W-:-:S12]  /*124e0*/  ENDCOLLECTIVE ;  /* 0x000000000000791b */ /* 0x000fd80003800000 */
.L_x_805:
[----:B------:R-:W-:Y:S05]  /*124f0*/  BSYNC B0 ;  /* 0x0000000000007941 */ /* 0x000fea0003800000 */
.L_x_804:
[----:B------:R-:W-:Y:S05]  /*12500*/  BRA `(.L_x_806) ;  /* 0xffffff4000347947 */ /* 0x000fea000383ffff */
.L_x_510:
[----:B------:R-:W-:Y:S01]  /*12510*/  BSSY B0, `(.L_x_807) ;  /* 0x0000006000007945 */ /* 0x000fe20003800000 */
[----:B------:R-:W-:Y:S01]  /*12520*/  PLOP3.LUT P0, PT, P0, PT, PT, 0x8, 0x80 ;  /* 0x000000000080781c */ /* 0x000fe2000070e170 */
[----:B------:R-:W-:-:S12]  /*12530*/  IMAD.MOV.U32 R8, RZ, RZ, -0x1 ;  /* 0xffffffffff087424 */ /* 0x000fd800078e00ff */
[----:B------:R-:W-:Y:S05]  /*12540*/  WARPSYNC.COLLECTIVE R8, `(.L_x_808) ;  /* 0x0000000008087348 */ /* 0x000fea0003c00000 */
[----:B------:R-:W-:Y:S01]  /*12550*/  VOTE.ANY P0, P0 ;  /* 0x0000000000ff7806 */ /* 0x000fe20000000100 */
[----:B------:R-:W-:-:S12]  /*12560*/  ENDCOLLECTIVE ;  /* 0x000000000000791b */ /* 0x000fd80003800000 */
.L_x_808:
[----:B------:R-:W-:Y:S05]  /*12570*/  BSYNC B0 ;  /* 0x0000000000007941 */ /* 0x000fea0003800000 */
.L_x_807:
[----:B------:R-:W-:Y:S05]  /*12580*/  BRA `(.L_x_809) ;  /* 0xffffff40008c7947 */ /* 0x000fea000383ffff */
.L_x_512:
[----:B------:R-:W-:Y:S01]  /*12590*/  BSSY B0, `(.L_x_810) ;  /* 0x0000006000007945 */ /* 0x000fe20003800000 */
[----:B------:R-:W-:Y:S01]  /*125a0*/  PLOP3.LUT P0, PT, P0, PT, PT, 0x8, 0x80 ;  /* 0x000000000080781c */ /* 0x000fe2000070e170 */
[----:B------:R-:W-:-:S12]  /*125b0*/  IMAD.MOV.U32 R8, RZ, RZ, -0x1 ;  /* 0xffffffffff087424 */ /* 0x000fd800078e00ff */
[----:B------:R-:W-:Y:S05]  /*125c0*/  WARPSYNC.COLLECTIVE R8, `(.L_x_811) ;  /* 0x0000000008087348 */ /* 0x000fea0003c00000 */
[----:B------:R-:W-:Y:S01]  /*125d0*/  VOTE.ANY R8, PT, P0 ;  /* 0x0000000000087806 */ /* 0x000fe200000e0100 */
[----:B------:R-:W-:Y:S06]  /*125e0*/  ENDCOLLECTIVE ;  /* 0x000000000000791b */ /* 0x000fec0003800000 */
.L_x_811:
[----:B------:R-:W-:Y:S05]  /*125f0*/  BSYNC B0 ;  /* 0x0000000000007941 */ /* 0x000fea0003800000 */
.L_x_810:
[----:B------:R-:W-:Y:S01]  /*12600*/  LOP3.LUT R8, R8, 0x80000000, R13, 0xec, !PT ;  /* 0x8000000008087812 */ /* 0x000fe200078eec0d */
[----:B------:R-:W-:Y:S02]  /*12610*/  IMAD.MOV.U32 R10, RZ, RZ, 0x1 ;  /* 0x00000001ff0a7424 */ /* 0x000fe400078e00ff */
[----:B------:R-:W-:Y:S02]  /*12620*/  VIADD R79, R79, 0xffffffe0 ;  /* 0xffffffe04f4f7836 */ /* 0x000fe40000000000 */
[----:B------:R-:W-:-:S05]  /*12630*/  VIADD R9, R8, 0xffffffff ;  /* 0xffffffff08097836 */ /* 0x000fca0000000000 */
[----:B------:R-:W-:Y:S01]  /*12640*/  LOP3.LUT R68, R8, R9, RZ, 0xc, !PT ;  /* 0x0000000908447212 */ /* 0x000fe200078e0cff */
[----:B------:R-:W-:Y:S02]  /*12650*/  IMAD.MOV.U32 R9, RZ, RZ, R6 ;  /* 0x000000ffff097224 */ /* 0x000fe400078e0006 */
[----:B------:R-:W-:Y:S01]  /*12660*/  IMAD.MOV.U32 R8, RZ, RZ, -0x1 ;  /* 0xffffffffff087424 */ /* 0x000fe200078e00ff */
[----:B------:R0:W1:Y:S06]  /*12670*/  POPC R11, R68 ;  /* 0x00000044000b7309 */ /* 0x00006c0000000000 */
[----:B01----:R-:W-:Y:S05]  /*12680*/  WARPSYNC.COLLECTIVE R8, `(.L_x_812) ;  /* 0x0000000008087348 */ /* 0x003fea0003c00000 */
[----:B-1----:R1:W2:Y:S02]  /*12690*/  SHFL.DOWN P0, R12, R9, R10, R11 ;  /* 0x0800000a090c7389 */ /* 0x0022a4000000000b */
[----:B012---:R-:W-:Y:S05]  /*126a0*/  ENDCOLLECTIVE ;  /* 0x000000000000791b */ /* 0x007fea0003800000 */
.L_x_812:
[----:B------:R-:W-:Y:S02]  /*126b0*/  IMAD.MOV.U32 R9, RZ, RZ, R7 ;  /* 0x000000ffff097224 */ /* 0x000fe400078e0007 */
[----:B------:R-:W-:-:S07]  /*126c0*/  IMAD.MOV.U32 R62, RZ, RZ, R12 ;  /* 0x000000ffff3e7224 */ /* 0x000fce00078e000c */
[----:B------:R-:W-:Y:S05]  /*126d0*/  WARPSYNC.COLLECTIVE R8, `(.L_x_813) ;  /* 0x0000000008087348 */ /* 0x000fea0003c00000 */
[----:B------:R0:W1:Y:S02]  /*126e0*/  SHFL.DOWN P0, R12, R9, R10, R11 ;  /* 0x0800000a090c7389 */ /* 0x000064000000000b */
[----:B01----:R-:W-:Y:S05]  /*126f0*/  ENDCOLLECTIVE ;  /* 0x000000000000791b */ /* 0x003fea0003800000 */
.L_x_813:
        /* <DEDUP_REMOVED lines=13> */
.L_x_814:
[----:B------:R-:W-:Y:S01]  /*127d0*/  IMAD.MOV.U32 R9, RZ, RZ, R70 ;  /* 0x000000ffff097224 */ /* 0x000fe200078e0046 */
[----:B------:R-:W-:-:S07]  /*127e0*/  SEL R7, R12, RZ, !P1 ;  /* 0x000000ff0c077207 */ /* 0x000fce0004800000 */
[----:B------:R-:W-:Y:S05]  /*127f0*/  WARPSYNC.COLLECTIVE R8, `(.L_x_815) ;  /* 0x0000000008087348 */ /* 0x000fea0003c00000 */
[----:B------:R0:W1:Y:S02]  /*12800*/  SHFL.DOWN P0, R12, R9, R10, R11 ;  /* 0x0800000a090c7389 */ /* 0x000064000000000b */
[----:B01----:R-:W-:Y:S05]  /*12810*/  ENDCOLLECTIVE ;  /* 0x000000000000791b */ /* 0x003fea0003800000 */
.L_x_815:
[----:B------:R-:W-:-:S05]  /*12820*/  IADD3 R7, P2, PT, R7, R68, RZ ;  /* 0x0000004407077210 */ /* 0x000fca0007f5e0ff */
[----:B------:R-:W-:Y:S02]  /*12830*/  IMAD.MOV.U32 R9, RZ, RZ, R7 ;  /* 0x000000ffff097224 */ /* 0x000fe400078e0007 */
[----:B------:R-:W-:Y:S02]  /*12840*/  IMAD.MOV.U32 R10, RZ, RZ, 0x4 ;  /* 0x00000004ff0a7424 */ /* 0x000fe400078e00ff */
[----:B------:R-:W-:-:S07]  /*12850*/  IMAD.MOV.U32 R62, RZ, RZ, R12 ;  /* 0x000000ffff3e7224 */ /* 0x000fce00078e000c */
[----:B------:R-:W-:Y:S05]  /*12860*/  WARPSYNC.COLLECTIVE R8, `(.L_x_816) ;  /* 0x0000000008087348 */ /* 0x000fea0003c00000 */
[----:B------:R0:W1:Y:S02]  /*12870*/  SHFL.DOWN P0, R12, R9, R10, R11 ;  /* 0x0800000a090c7389 */ /* 0x000064000000000b */
[----:B01----:R-:W-:Y:S05]  /*12880*/  ENDCOLLECTIVE ;  /* 0x000000000000791b */ /* 0x003fea0003800000 */
.L_x_816:
        /* <DEDUP_REMOVED lines=9> */
.L_x_817:
[----:B------:R-:W-:Y:S02]  /*12920*/  IMAD.MOV.U32 R9, RZ, RZ, R68 ;  /* 0x000000ffff097224 */ /* 0x000fe400078e0044 */
[----:B------:R-:W-:Y:S02]  /*12930*/  IMAD.MOV.U32 R10, RZ, RZ, 0x8 ;  /* 0x00000008ff0a7424 */ /* 0x000fe400078e00ff */
[----:B------:R-:W-:-:S07]  /*12940*/  IMAD.MOV.U32 R6, RZ, RZ, R12 ;  /* 0x000000ffff067224 */ /* 0x000fce00078e000c */
[----:B------:R-:W-:Y:S05]  /*12950*/  WARPSYNC.COLLECTIVE R8, `(.L_x_818) ;  /* 0x0000000008087348 */ /* 0x000fea0003c00000 */
[----:B------:R0:W1:Y:S02]  /*12960*/  SHFL.DOWN P0, R12, R9, R10, R11 ;  /* 0x0800000a090c7389 */ /* 0x000064000000000b */
[----:B01----:R-:W-:Y:S05]  /*12970*/  ENDCOLLECTIVE ;  /* 0x000000000000791b */ /* 0x003fea0003800000 */
.L_x_818:
        /* <DEDUP_REMOVED lines=9> */
.L_x_819:
        /* <DEDUP_REMOVED lines=10> */
.L_x_820:
[----:B------:R-:W-:Y:S02]  /*12ab0*/  IMAD.MOV.U32 R9, RZ, RZ, R62 ;  /* 0x000000ffff097224 */ /* 0x000fe400078e003e */
[----:B------:R-:W-:-:S07]  /*12ac0*/  IMAD.MOV.U32 R6, RZ, RZ, R12 ;  /* 0x000000ffff067224 */ /* 0x000fce00078e000c */
[----:B------:R-:W-:Y:S05]  /*12ad0*/  WARPSYNC.COLLECTIVE R8, `(.L_x_821) ;  /* 0x0000000008087348 */ /* 0x000fea0003c00000 */
[----:B------:R0:W1:Y:S02]  /*12ae0*/  SHFL.DOWN P0, R12, R9, R10, R11 ;  /* 0x0800000a090c7389 */ /* 0x000064000000000b */
[----:B01----:R-:W-:Y:S05]  /*12af0*/  ENDCOLLECTIVE ;  /* 0x000000000000791b */ /* 0x003fea0003800000 */
.L_x_821:
[----:B------:R-:W-:-:S04]  /*12b00*/  ISETP.GT.AND P0, PT, R68, R11, PT ;  /* 0x0000000b4400720c */ /* 0x000fc80003f04270 */
[----:B------:R-:W-:Y:S02]  /*12b10*/  SEL R6, R6, RZ, !P0 ;  /* 0x000000ff06067207 */ /* 0x000fe40004000000 */
[----:B------:R-:W-:Y:S02]  /*12b20*/  SEL R12, R12, RZ, !P0 ;  /* 0x000000ff0c0c7207 */ /* 0x000fe40004000000 */
[----:B------:R-:W-:Y:S02]  /*12b30*/  ISETP.NE.U32.AND P0, PT, R4, 0x65, PT ;  /* 0x000000650400780c */ /* 0x000fe40003f05070 */
[----:B------:R-:W-:Y:S02]  /*12b40*/  IADD3 R66, P2, P1, R6, R7, R66 ;  /* 0x0000000706427210 */ /* 0x000fe4000795e042 */
[----:B------:R-:W-:Y:S02]  /*12b50*/  ISETP.NE.AND.EX P0, PT, R5, RZ, PT, P0 ;  /* 0x000000ff0500720c */ /* 0x000fe40003f05300 */
[----:B------:R-:W-:-:S11]  /*12b60*/  IADD3.X R77, PT, PT, R12, R62, R77, P2, P1 ;  /* 0x0000003e0c4d7210 */ /* 0x000fd600017e244d */
[----:B------:R-:W-:Y:S05]  /*12b70*/  WARPSYNC.COLLECTIVE R8, `(.L_x_822) ;  /* 0x0000000008087348 */ /* 0x000fea0003c00000 */
[----:B------:R-:W-:Y:S01]  /*12b80*/  VOTE.ALL P0, P0 ;  /* 0x0000000000ff7806 */ /* 0x000fe20000000000 */
[----:B------:R-:W-:-:S12]  /*12b90*/  ENDCOLLECTIVE ;  /* 0x000000000000791b */ /* 0x000fd80003800000 */
.L_x_822:
[----:B------:R-:W-:Y:S05]  /*12ba0*/  BRA `(.L_x_823) ;  /* 0xffffff3c00d87947 */ /* 0x000fea000383ffff */
.L_x_690:
[----:B------:R-:W-:Y:S01]  /*12bb0*/  BSSY B1, `(.L_x_824) ;  /* 0x0000006000017945 */ /* 0x000fe20003800000 */
[----:B------:R-:W-:Y:S01]  /*12bc0*/  PLOP3.LUT P0, PT, P0, PT, PT, 0x8, 0x80 ;  /* 0x000000000080781c */ /* 0x000fe2000070e170 */
[----:B------:R-:W-:-:S12]  /*12bd0*/  IMAD.MOV.U32 R8, RZ, RZ, -0x1 ;  /* 0xffffffffff087424 */ /* 0x000fd800078e00ff */
[----:B------:R-:W-:Y:S05]  /*12be0*/  WARPSYNC.COLLECTIVE R8, `(.L_x_825) ;  /* 0x0000000008087348 */ /* 0x000fea0003c00000 */
[----:B------:R-:W-:Y:S01]  /*12bf0*/  VOTE.ANY P0, P0 ;  /* 0x0000000000ff7806 */ /* 0x000fe20000000100 */
[----:B------:R-:W-:-:S12]  /*12c00*/  ENDCOLLECTIVE ;  /* 0x000000000000791b */ /* 0x000fd80003800000 */
.L_x_825:
[----:B------:R-:W-:Y:S05]  /*12c10*/  BSYNC B1 ;  /* 0x0000000000017941 */ /* 0x000fea0003800000 */
.L_x_824:
[----:B------:R-:W-:Y:S05]  /*12c20*/  BRA `(.L_x_826) ;  /* 0xffffffc4002c7947 */ /* 0x000fea000383ffff */
.L_x_692:
[----:B------:R-:W-:Y:S01]  /*12c30*/  BSSY B1, `(.L_x_827) ;  /* 0x0000006000017945 */ /* 0x000fe20003800000 */
[----:B------:R-:W-:Y:S01]  /*12c40*/  PLOP3.LUT P0, PT, P0, PT, PT, 0x8, 0x80 ;  /* 0x000000000080781c */ /* 0x000fe2000070e170 */
[----:B------:R-:W-:-:S12]  /*12c50*/  IMAD.MOV.U32 R8, RZ, RZ, -0x1 ;  /* 0xffffffffff087424 */ /* 0x000fd800078e00ff */
[----:B------:R-:W-:Y:S05]  /*12c60*/  WARPSYNC.COLLECTIVE R8, `(.L_x_828) ;  /* 0x0000000008087348 */ /* 0x000fea0003c00000 */
[----:B------:R-:W-:Y:S01]  /*12c70*/  VOTE.ANY P0, P0 ;  /* 0x0000000000ff7806 */ /* 0x000fe20000000100 */
[----:B------:R-:W-:-:S12]  /*12c80*/  ENDCOLLECTIVE ;  /* 0x000000000000791b */ /* 0x000fd80003800000 */
.L_x_828:
[----:B------:R-:W-:Y:S05]  /*12c90*/  BSYNC B1 ;  /* 0x0000000000017941 */ /* 0x000fea0003800000 */
.L_x_827:
[----:B------:R-:W-:Y:S05]  /*12ca0*/  BRA `(.L_x_829) ;  /* 0xffffffc400847947 */ /* 0x000fea000383ffff */
.L_x_694:
[----:B------:R-:W0:Y:S01]  /*12cb0*/  S2R R13, SR_GEMASK ;  /* 0x00000000000d7919 */ /* 0x000e220000003c00 */
[----:B------:R-:W-:Y:S01]  /*12cc0*/  BSSY B1, `(.L_x_830) ;  /* 0x0000006000017945 */ /* 0x000fe20003800000 */
[----:B------:R-:W-:Y:S01]  /*12cd0*/  PLOP3.LUT P0, PT, P0, PT, PT, 0x8, 0x80 ;  /* 0x000000000080781c */ /* 0x000fe2000070e170 */
[----:B------:R-:W-:-:S12]  /*12ce0*/  IMAD.MOV.U32 R8, RZ, RZ, -0x1 ;  /* 0xffffffffff087424 */ /* 0x000fd800078e00ff */
[----:B0-----:R-:W-:Y:S05]  /*12cf0*/  WARPSYNC.COLLECTIVE R8, `(.L_x_831) ;  /* 0x0000000008087348 */ /* 0x001fea0003c00000 */
[----:B------:R-:W-:Y:S01]  /*12d00*/  VOTE.ANY R8, PT, P0 ;  /* 0x0000000000087806 */ /* 0x000fe200000e0100 */
[----:B0-----:R-:W-:Y:S06]  /*12d10*/  ENDCOLLECTIVE ;  /* 0x000000000000791b */ /* 0x001fec0003800000 */
.L_x_831:
[----:B------:R-:W-:Y:S05]  /*12d20*/  BSYNC B1 ;  /* 0x0000000000017941 */ /* 0x000fea0003800000 */
.L_x_830:
[----:B------:R-:W-:Y:S01]  /*12d30*/  LOP3.LUT R8, R8, 0x80000000, R13, 0xec, !PT ;  /* 0x8000000008087812 */ /* 0x000fe200078eec0d */
[----:B------:R-:W-:-:S04]  /*12d40*/  IMAD.MOV.U32 R10, RZ, RZ, 0x1 ;  /* 0x00000001ff0a7424 */ /* 0x000fc800078e00ff */
        /* <DEDUP_REMOVED lines=8> */
.L_x_832:
[----:B------:R-:W-:Y:S02]  /*12dd0*/  IMAD.MOV.U32 R9, RZ, RZ, R7 ;  /* 0x000000ffff097224 */ /* 0x000fe400078e0007 */
[----:B------:R-:W-:-:S07]  /*12de0*/  IMAD.MOV.U32 R14, RZ, RZ, R12 ;  /* 0x000000ffff0e7224 */ /* 0x000fce00078e000c */
[----:B------:R-:W-:Y:S05]  /*12df0*/  WARPSYNC.COLLECTIVE R8, `(.L_x_833) ;  /* 0x0000000008087348 */ /* 0x000fea0003c00000 */
[----:B------:R0:W1:Y:S02]  /*12e00*/  SHFL.DOWN P0, R12, R9, R10, R11 ;  /* 0x0800000a090c7389 */ /* 0x000064000000000b */
[----:B01----:R-:W-:Y:S05]  /*12e10*/  ENDCOLLECTIVE ;  /* 0x000000000000791b */ /* 0x003fea0003800000 */
.L_x_833:
        /* <DEDUP_REMOVED lines=13> */
.L_x_834:
[----:B------:R-:W-:Y:S01]  /*12ef0*/  IMAD.MOV.U32 R9, RZ, RZ, R71 ;  /* 0x000000ffff097224 */ /* 0x000fe200078e0047 */
[----:B------:R-:W-:-:S04]  /*12f00*/  SEL R12, R12, RZ, !P1 ;  /* 0x000000ff0c0c7207 */ /* 0x000fc80004800000 */
[----:B------:R-:W-:-:S13]  /*12f10*/  IADD3 R7, P2, PT, R12, R15, RZ ;  /* 0x0000000f0c077210 */ /* 0x000fda0007f5e0ff */
[----:B------:R-:W-:Y:S05]  /*12f20*/  WARPSYNC.COLLECTIVE R8, `(.L_x_835) ;  /* 0x0000000008087348 */ /* 0x000fea0003c00000 */
[----:B------:R0:W1:Y:S02]  /*12f30*/  SHFL.DOWN P0, R12, R9, R10, R11 ;  /* 0x0800000a090c7389 */ /* 0x000064000000000b */
[----:B01----:R-:W-:Y:S05]  /*12f40*/  ENDCOLLECTIVE ;  /* 0x000000000000791b */ /* 0x003fea0003800000 */
.L_x_835:
[----:B------:R-:W-:Y:S02]  /*12f50*/  IMAD.MOV.U32 R9, RZ, RZ, R7 ;  /* 0x000000ffff097224 */ /* 0x000fe400078e0007 */
[----:B------:R-:W-:Y:S02]  /*12f60*/  IMAD.MOV.U32 R10, RZ, RZ, 0x4 ;  /* 0x00000004ff0a7424 */ /* 0x000fe400078e00ff */
[----:B------:R-:W-:-:S07]  /*12f70*/  IMAD.MOV.U32 R14, RZ, RZ, R12 ;  /* 0x000000ffff0e7224 */ /* 0x000fce00078e000c */
[----:B------:R-:W-:Y:S05]  /*12f80*/  WARPSYNC.COLLECTIVE R8, `(.L_x_836) ;  /* 0x0000000008087348 */ /* 0x000fea0003c00000 */
[----:B------:R0:W1:Y:S02]  /*12f90*/  SHFL.DOWN P0, R12, R9, R10, R11 ;  /* 0x0800000a090c7389 */ /* 0x000064000000000b */
[----:B01----:R-:W-:Y:S05]  /*12fa0*/  ENDCOLLECTIVE ;  /* 0x000000000000791b */ /* 0x003fea0003800000 */
.L_x_836:
[----:B------:R-:W-:Y:S02]  /*12fb0*/  SEL R14, R14, RZ, !P1 ;  /* 0x000000ff0e0e7207 */ /* 0x000fe40004800000 */
[----:B------:R-:W-:-:S03]  /*12fc0*/  ISETP.GT.AND P1, PT, R6, R11, PT ;  /* 0x0000000b0600720c */ /* 0x000fc60003f24270 */
[----:B------:R-:W-:Y:S01]  /*12fd0*/  IMAD.X R72, R14, 0x1, R71, P2 ;  /* 0x000000010e487824 */ /* 0x000fe200010e0647 */
[----:B------:R-:W-:-:S03]  /*12fe0*/  LOP3.LUT R71, RZ, R20, RZ, 0x33, !PT ;  /* 0x00000014ff477212 */ /* 0x000fc600078e33ff */
[----:B------:R-:W-:Y:S02]  /*12ff0*/  IMAD.MOV.U32 R9, RZ, RZ, R72 ;  /* 0x000000ffff097224 */ /* 0x000fe400078e0048 */
[----:B------:R-:W-:Y:S01]  /*13000*/  IMAD.IADD R71, R71, 0x1, R0 ;  /* 0x0000000147477824 */ /* 0x000fe200078e0200 */
[----:B------:R-:W-:-:S04]  /*13010*/  SEL R12, R12, RZ, !P1 ;  /* 0x000000ff0c0c7207 */ /* 0x000fc80004800000 */
[----:B------:R-:W-:-:S13]  /*13020*/  IADD3 R14, P2, PT, R12, R7, RZ ;  /* 0x000000070c0e7210 */ /* 0x000fda0007f5e0ff */
[----:B------:R-:W-:Y:S05]  /*13030*/  WARPSYNC.COLLECTIVE R8, `(.L_x_837) ;  /* 0x0000000008087348 */ /* 0x000fea0003c00000 */
[----:B------:R0:W1:Y:S02]  /*13040*/  SHFL.DOWN P0, R12, R9, R10, R11 ;  /* 0x0800000a090c7389 */ /* 0x000064000000000b */
[----:B01----:R-:W-:Y:S05]  /*13050*/  ENDCOLLECTIVE ;  /* 0x000000000000791b */ /* 0x003fea0003800000 */
.L_x_837:
[----:B------:R-:W-:Y:S02]  /*13060*/  IMAD.MOV.U32 R9, RZ, RZ, R14 ;  /* 0x000000ffff097224 */ /* 0x000fe400078e000e */
[----:B------:R-:W-:Y:S02]  /*13070*/  IMAD.MOV.U32 R10, RZ, RZ, 0x8 ;  /* 0x00000008ff0a7424 */ /* 0x000fe400078e00ff */
[----:B------:R-:W-:-:S07]  /*13080*/  IMAD.MOV.U32 R6, RZ, RZ, R12 ;  /* 0x000000ffff067224 */ /* 0x000fce00078e000c */
[----:B------:R-:W-:Y:S05]  /*13090*/  WARPSYNC.COLLECTIVE R8, `(.L_x_838) ;  /* 0x0000000008087348 */ /* 0x000fea0003c00000 */
[----:B------:R0:W1:Y:S02]  /*130a0*/  SHFL.DOWN P0, R12, R9, R10, R11 ;  /* 0x0800000a090c7389 */ /* 0x000064000000000b */
[----:B01----:R-:W-:Y:S05]  /*130b0*/  ENDCOLLECTIVE ;  /* 0x000000000000791b */ /* 0x003fea0003800000 */
.L_x_838:
        /* <DEDUP_REMOVED lines=9> */
.L_x_839:
        /* <DEDUP_REMOVED lines=10> */
.L_x_840:
[----:B------:R-:W-:Y:S02]  /*131f0*/  IMAD.MOV.U32 R9, RZ, RZ, R73 ;  /* 0x000000ffff097224 */ /* 0x000fe400078e0049 */
[----:B------:R-:W-:-:S07]  /*13200*/  IMAD.MOV.U32 R6, RZ, RZ, R12 ;  /* 0x000000ffff067224 */ /* 0x000fce00078e000c */
[----:B------:R-:W-:Y:S05]  /*13210*/  WARPSYNC.COLLECTIVE R8, `(.L_x_841) ;  /* 0x0000000008087348 */ /* 0x000fea0003c00000 */
[----:B------:R0:W1:Y:S02]  /*13220*/  SHFL.DOWN P0, R12, R9, R10, R11 ;  /* 0x0800000a090c7389 */ /* 0x000064000000000b */
[----:B01----:R-:W-:Y:S05]  /*13230*/  ENDCOLLECTIVE ;  /* 0x000000000000791b */ /* 0x003fea0003800000 */
.L_x_841:
        /* <DEDUP_REMOVED lines=15> */
.L_x_842:
[----:B------:R-:W-:Y:S05]  /*13330*/  BRA `(.L_x_843) ;  /* 0xffffffc000d07947 */ /* 0x000fea000383ffff */
.L_x_696:
[----:B------:R-:W-:Y:S01]  /*13340*/  BSSY B1, `(.L_x_844) ;  /* 0x0000006000017945 */ /* 0x000fe20003800000 */
[----:B------:R-:W-:Y:S01]  /*13350*/  PLOP3.LUT P0, PT, P0, PT, PT, 0x8, 0x80 ;  /* 0x000000000080781c */ /* 0x000fe2000070e170 */
[----:B------:R-:W-:-:S12]  /*13360*/  IMAD.MOV.U32 R8, RZ, RZ, -0x1 ;  /* 0xffffffffff087424 */ /* 0x000fd800078e00ff */
[----:B------:R-:W-:Y:S05]  /*13370*/  WARPSYNC.COLLECTIVE R8, `(.L_x_845) ;  /* 0x0000000008087348 */ /* 0x000fea0003c00000 */
[----:B------:R-:W-:Y:S01]  /*13380*/  VOTE.ANY P0, P0 ;  /* 0x0000000000ff7806 */ /* 0x000fe20000000100 */
[----:B------:R-:W-:-:S12]  /*13390*/  ENDCOLLECTIVE ;  /* 0x000000000000791b */ /* 0x000fd80003800000 */
.L_x_845:
[----:B------:R-:W-:Y:S05]  /*133a0*/  BSYNC B1 ;  /* 0x0000000000017941 */ /* 0x000fea0003800000 */
.L_x_844:
[----:B------:R-:W-:Y:S05]  /*133b0*/  BRA `(.L_x_846) ;  /* 0xffffffc000dc7947 */ /* 0x000fea000383ffff */
.L_x_698:
[----:B------:R-:W-:Y:S01]  /*133c0*/  BSSY B1, `(.L_x_847) ;  /* 0x0000006000017945 */ /* 0x000fe20003800000 */
[----:B------:R-:W-:Y:S01]  /*133d0*/  PLOP3.LUT P0, PT, P0, PT, PT, 0x8, 0x80 ;  /* 0x000000000080781c */ /* 0x000fe2000070e170 */
[----:B------:R-:W-:-:S12]  /*133e0*/  IMAD.MOV.U32 R8, RZ, RZ, -0x1 ;  /* 0xffffffffff087424 */ /* 0x000fd800078e00ff */
[----:B------:R-:W-:Y:S05]  /*133f0*/  WARPSYNC.COLLECTIVE R8, `(.L_x_848) ;  /* 0x0000000008087348 */ /* 0x000fea0003c00000 */
[----:B------:R-:W-:Y:S01]  /*13400*/  VOTE.ANY P0, P0 ;  /* 0x0000000000ff7806 */ /* 0x000fe20000000100 */
[----:B------:R-:W-:-:S12]  /*13410*/  ENDCOLLECTIVE ;  /* 0x000000000000791b */ /* 0x000fd80003800000 */
.L_x_848:
[----:B------:R-:W-:Y:S05]  /*13420*/  BSYNC B1 ;  /* 0x0000000000017941 */ /* 0x000fea0003800000 */
.L_x_847:
[----:B------:R-:W-:Y:S05]  /*13430*/  BRA `(.L_x_849) ;  /* 0xffffffc400347947 */ /* 0x000fea000383ffff */
.L_x_700:
[----:B------:R-:W-:Y:S01]  /*13440*/  BSSY B1, `(.L_x_850) ;  /* 0x0000006000017945 */ /* 0x000fe20003800000 */
[----:B------:R-:W-:Y:S01]  /*13450*/  PLOP3.LUT P0, PT, P0, PT, PT, 0x8, 0x80 ;  /* 0x000000000080781c */ /* 0x000fe2000070e170 */
[----:B------:R-:W-:-:S12]  /*13460*/  IMAD.MOV.U32 R8, RZ, RZ, -0x1 ;  /* 0xffffffffff087424 */ /* 0x000fd800078e00ff */
[----:B------:R-:W-:Y:S05]  /*13470*/  WARPSYNC.COLLECTIVE R8, `(.L_x_851) ;  /* 0x0000000008087348 */ /* 0x000fea0003c00000 */
[----:B------:R-:W-:Y:S01]  /*13480*/  VOTE.ANY R8, PT, P0 ;  /* 0x0000000000087806 */ /* 0x000fe200000e0100 */
[----:B------:R-:W-:Y:S06]  /*13490*/  ENDCOLLECTIVE ;  /* 0x000000000000791b */ /* 0x000fec0003800000 */
.L_x_851:
[----:B------:R-:W-:Y:S05]  /*134a0*/  BSYNC B1 ;  /* 0x0000000000017941 */ /* 0x000fea0003800000 */
.L_x_850:
        /* <DEDUP_REMOVED lines=11> */
.L_x_852:
[----:B------:R-:W-:Y:S02]  /*13560*/  IMAD.MOV.U32 R9, RZ, RZ, R7 ;  /* 0x000000ffff097224 */ /* 0x000fe400078e0007 */
[----:B------:R-:W-:-:S07]  /*13570*/  IMAD.MOV.U32 R20, RZ, RZ, R12 ;  /* 0x000000ffff147224 */ /* 0x000fce00078e000c */
[----:B------:R-:W-:Y:S05]  /*13580*/  WARPSYNC.COLLECTIVE R8, `(.L_x_853) ;  /* 0x0000000008087348 */ /* 0x000fea0003c00000 */
[----:B------:R0:W1:Y:S02]  /*13590*/  SHFL.DOWN P0, R12, R9, R10, R11 ;  /* 0x0800000a090c7389 */ /* 0x000064000000000b */
[----:B01----:R-:W-:Y:S05]  /*135a0*/  ENDCOLLECTIVE ;  /* 0x000000000000791b */ /* 0x003fea0003800000 */
.L_x_853:
        /* <DEDUP_REMOVED lines=13> */
.L_x_854:
[----:B------:R-:W-:Y:S01]  /*13680*/  IMAD.MOV.U32 R9, RZ, RZ, R75 ;  /* 0x000000ffff097224 */ /* 0x000fe200078e004b */
[----:B------:R-:W-:-:S07]  /*13690*/  SEL R7, R12, RZ, !P1 ;  /* 0x000000ff0c077207 */ /* 0x000fce0004800000 */
[----:B------:R-:W-:Y:S05]  /*136a0*/  WARPSYNC.COLLECTIVE R8, `(.L_x_855) ;  /* 0x0000000008087348 */ /* 0x000fea0003c00000 */
[----:B------:R0:W1:Y:S02]  /*136b0*/  SHFL.DOWN P0, R12, R9, R10, R11 ;  /* 0x0800000a090c7389 */ /* 0x000064000000000b */
[----:B01----:R-:W-:Y:S05]  /*136c0*/  ENDCOLLECTIVE ;  /* 0x000000000000791b */ /* 0x003fea0003800000 */
.L_x_855:
[----:B------:R-:W-:-:S05]  /*136d0*/  IADD3 R7, P2, PT, R7, R74, RZ ;  /* 0x0000004a07077210 */ /* 0x000fca0007f5e0ff */
[----:B------:R-:W-:Y:S02]  /*136e0*/  IMAD.MOV.U32 R9, RZ, RZ, R7 ;  /* 0x000000ffff097224 */ /* 0x000fe400078e0007 */
[----:B------:R-:W-:Y:S02]  /*136f0*/  IMAD.MOV.U32 R10, RZ, RZ, 0x4 ;  /* 0x00000004ff0a7424 */ /* 0x000fe400078e00ff */
[----:B------:R-:W-:-:S07]  /*13700*/  IMAD.MOV.U32 R20, RZ, RZ, R12 ;  /* 0x000000ffff147224 */ /* 0x000fce00078e000c */
[----:B------:R-:W-:Y:S05]  /*13710*/  WARPSYNC.COLLECTIVE R8, `(.L_x_856) ;  /* 0x0000000008087348 */ /* 0x000fea0003c00000 */
[----:B------:R0:W1:Y:S02]  /*13720*/  SHFL.DOWN P0, R12, R9, R10, R11 ;  /* 0x0800000a090c7389 */ /* 0x000064000000000b */
[----:B01----:R-:W-:Y:S05]  /*13730*/  ENDCOLLECTIVE ;  /* 0x000000000000791b */ /* 0x003fea0003800000 */
.L_x_856:
        /* <DEDUP_REMOVED lines=9> */
.L_x_857:
[----:B------:R-:W-:Y:S02]  /*137d0*/  IMAD.MOV.U32 R9, RZ, RZ, R74 ;  /* 0x000000ffff097224 */ /* 0x000fe400078e004a */
[----:B------:R-:W-:Y:S02]  /*137e0*/  IMAD.MOV.U32 R10, RZ, RZ, 0x8 ;  /* 0x00000008ff0a7424 */ /* 0x000fe400078e00ff */
[----:B------:R-:W-:-:S07]  /*137f0*/  IMAD.MOV.U32 R6, RZ, RZ, R12 ;  /* 0x000000ffff067224 */ /* 0x000fce00078e000c */
[----:B------:R-:W-:Y:S05]  /*13800*/  WARPSYNC.COLLECTIVE R8, `(.L_x_858) ;  /* 0x0000000008087348 */ /* 0x000fea0003c00000 */
[----:B------:R0:W1:Y:S02]  /*13810*/  SHFL.DOWN P0, R12, R9, R10, R11 ;  /* 0x0800000a090c7389 */ /* 0x000064000000000b */
[----:B01----:R-:W-:Y:S05]  /*13820*/  ENDCOLLECTIVE ;  /* 0x000000000000791b */ /* 0x003fea0003800000 */
.L_x_858:
        /* <DEDUP_REMOVED lines=9> */
.L_x_859:
        /* <DEDUP_REMOVED lines=10> */
.L_x_860:
[----:B------:R-:W-:Y:S02]  /*13960*/  IMAD.MOV.U32 R9, RZ, RZ, R20 ;  /* 0x000000ffff097224 */ /* 0x000fe400078e0014 */
[----:B------:R-:W-:-:S07]  /*13970*/  IMAD.MOV.U32 R6, RZ, RZ, R12 ;  /* 0x000000ffff067224 */ /* 0x000fce00078e000c */
[----:B------:R-:W-:Y:S05]  /*13980*/  WARPSYNC.COLLECTIVE R8, `(.L_x_861) ;  /* 0x0000000008087348 */ /* 0x000fea0003c00000 */
[----:B------:R0:W1:Y:S02]  /*13990*/  SHFL.DOWN P0, R12, R9, R10, R11 ;  /* 0x0800000a090c7389 */ /* 0x000064000000000b */
[----:B01----:R-:W-:Y:S05]  /*139a0*/  ENDCOLLECTIVE ;  /* 0x000000000000791b */ /* 0x003fea0003800000 */
.L_x_861:
        /* <DEDUP_REMOVED lines=10> */
.L_x_862:
[----:B------:R-:W-:Y:S05]  /*13a50*/  BRA `(.L_x_863) ;  /* 0xffffffc000807947 */ /* 0x000fea000383ffff */
.L_x_864:
        /* <DEDUP_REMOVED lines=10> */
.L_x_1403:


//--------------------- .text._ZN3cub18CUB_300001_SM_10006detail19three_way_partition33DeviceThreeWayPartitionInitKernelINS0_13ScanTileStateImLb1EEEPjEEvT_iT0_ --------------------------
	.section	.text._ZN3cub18CUB_300001_SM_10006detail19three_way_partition33DeviceThreeWayPartitionInitKernelINS0_13ScanTileStateImLb1EEEPjEEvT_iT0_,"ax",@progbits
	.align	128
        .global         _ZN3cub18CUB_300001_SM_10006detail19three_way_partition33DeviceThreeWayPartitionInitKernelINS0_13ScanTileStateImLb1EEEPjEEvT_iT0_
        .type           _ZN3cub18CUB_300001_SM_10006detail19three_way_partition33DeviceThreeWayPartitionInitKernelINS0_13ScanTileStateImLb1EEEPjEEvT_iT0_,@function
        .size           _ZN3cub18CUB_300001_SM_10006detail19three_way_partition33DeviceThreeWayPartitionInitKernelINS0_13ScanTileStateImLb1EEEPjEEvT_iT0_,(.L_x_1404 - _ZN3cub18CUB_300001_SM_10006detail19three_way_partition33DeviceThreeWayPartitionInitKernelINS0_13ScanTileStateImLb1EEEPjEEvT_iT0_)
        .other          _ZN3cub18CUB_300001_SM_10006detail19three_way_partition33DeviceThreeWayPartitionInitKernelINS0_13ScanTileStateImLb1EEEPjEEvT_iT0_,@"STO_CUDA_ENTRY STV_DEFAULT"
_ZN3cub18CUB_300001_SM_10006detail19three_way_partition33DeviceThreeWayPartitionInitKernelINS0_13ScanTileStateImLb1EEEPjEEvT_iT0_:
.text._ZN3cub18CUB_300001_SM_10006detail19three_way_partition33DeviceThreeWayPartitionInitKernelINS0_13ScanTileStateImLb1EEEPjEEvT_iT0_:
[----:B------:R-:W-:Y:S01]  /*0000*/  LDC R1, c[0x0][0x37c] ;  /* 0x0000df00ff017b82 */ /* 0x000fe20000000800 */
[----:B------:R-:W0:Y:S07]  /*0010*/  S2R R13, SR_TID.X ;  /* 0x00000000000d7919 */ /* 0x000e2e0000002100 */
[----:B------:R-:W1:Y:S01]  /*0020*/  S2UR UR6, SR_CTAID.X ;  /* 0x00000000000679c3 */ /* 0x000e620000002500 */
[----:B------:R-:W2:Y:S01]  /*0030*/  LDCU UR4, c[0x0][0x388] ;  /* 0x00007100ff0477ac */ /* 0x000ea20008000800 */
[----:B------:R-:W-:-:S06]  /*0040*/  CS2R R10, SRZ ;  /* 0x00000000000a7805 */ /* 0x000fcc000001ff00 */
[----:B------:R-:W1:Y:S01]  /*0050*/  LDC R7, c[0x0][0x360] ;  /* 0x0000d800ff077b82 */ /* 0x000e620000000800 */
[----:B0-----:R-:W-:Y:S01]  /*0060*/  ISETP.GT.U32.AND P0, PT, R13, 0x1f, PT ;  /* 0x0000001f0d00780c */ /* 0x001fe20003f04070 */
[----:B-1----:R-:W-:Y:S01]  /*0070*/  IMAD R7, R7, UR6, R13 ;  /* 0x0000000607077c24 */ /* 0x002fe2000f8e020d */
[----:B------:R-:W-:Y:S02]  /*0080*/  ISETP.GT.U32.AND P2, PT, R13, 0x1, PT ;  /* 0x000000010d00780c */ /* 0x000fe40003f44070 */
[----:B------:R-:W-:Y:S02]  /*0090*/  ISETP.NE.OR P0, PT, RZ, UR6, P0 ;  /* 0x00000006ff007c0c */ /* 0x000fe40008705670 */
[----:B--2---:R-:W-:Y:S01]  /*00a0*/  ISETP.GE.AND P1, PT, R7, UR4, PT ;  /* 0x0000000407007c0c */ /* 0x004fe2000bf26270 */
[----:B------:R-:W0:Y:S01]  /*00b0*/  LDCU.64 UR4, c[0x0][0x358] ;  /* 0x00006b00ff0477ac */ /* 0x000e220008000a00 */
[----:B------:R-:W-:-:S09]  /*00c0*/  ISETP.NE.OR P2, PT, RZ, UR6, P2 ;  /* 0x00000006ff007c0c */ /* 0x000fd20009745670 */
[----:B------:R-:W1:Y:S02]  /*00d0*/  @!P0 LDC.64 R4, c[0x0][0x380] ;  /* 0x0000e000ff048b82 */ /* 0x000e640000000a00 */
[----:B------:R-:W-:Y:S02]  /*00e0*/  @!P1 IMAD.MOV.U32 R8, RZ, RZ, 0x63 ;  /* 0x00000063ff089424 */ /* 0x000fe400078e00ff */
[----:B------:R-:W-:-:S04]  /*00f0*/  @!P1 IMAD.MOV.U32 R9, RZ, RZ, 0x0 ;  /* 0x00000000ff099424 */ /* 0x000fc800078e00ff */
[----:B------:R-:W2:Y:S01]  /*0100*/  @!P1 LDC.64 R2, c[0x0][0x380] ;  /* 0x0000e000ff029b82 */ /* 0x000ea20000000a00 */
[----:B-1----:R-:W-:-:S04]  /*0110*/  @!P0 IMAD.WIDE.U32 R4, R13, 0x10, R4 ;  /* 0x000000100d048825 */ /* 0x002fc800078e0004 */
[----:B--2---:R-:W-:-:S05]  /*0120*/  @!P1 IMAD.WIDE R2, R7, 0x10, R2 ;  /* 0x0000001007029825 */ /* 0x004fca00078e0202 */
[----:B0-----:R0:W-:Y:S04]  /*0130*/  @!P1 STG.E.128 desc[UR4][R2.64+0x200], R8 ;  /* 0x0002000802009986 */ /* 0x0011e8000c101d04 */
[----:B------:R0:W-:Y:S01]  /*0140*/  @!P0 STG.E.128 desc[UR4][R4.64], RZ ;  /* 0x000000ff04008986 */ /* 0x0001e2000c101d04 */
[----:B------:R-:W-:Y:S05]  /*0150*/  @P2 EXIT ;  /* 0x000000000000294d */ /* 0x000fea0003800000 */
[----:B0-----:R-:W0:Y:S02]  /*0160*/  LDC.64 R2, c[0x0][0x390] ;  /* 0x0000e400ff027b82 */ /* 0x001e240000000a00 */
[----:B0-----:R-:W-:-:S05]  /*0170*/  IMAD.WIDE.U32 R2, R13, 0x4, R2 ;  /* 0x000000040d027825 */ /* 0x001fca00078e0002 */
[----:B------:R-:W-:Y:S01]  /*0180*/  STG.E desc[UR4][R2.64], RZ ;  /* 0x000000ff02007986 */ /* 0x000fe2000c101904 */
[----:B------:R-:W-:Y:S05]  /*0190*/  EXIT ;  /* 0x000000000000794d */ /* 0x000fea0003800000 */
.L_x_865:
        /* <DEDUP_REMOVED lines=14> */
.L_x_1404:


//--------------------- .text._ZN3cub18CUB_300001_SM_10006detail10radix_sort29DeviceRadixSortOnesweepKernelINS1_5radix10policy_hubI19preprocess_vertex_tNS0_8NullTypeEjE10Policy1000ELNS0_9SortOrderE0ES6_S7_jii30preprocess_vertex_decomposer_tEEvPT5_SD_PT3_PKSE_PT1_PKSI_PT2_PKSM_T4_iiT6_ --------------------------
	.section	.text._ZN3cub18CUB_300001_SM_10006detail10radix_sort29DeviceRadixSortOnesweepKernelINS1_5radix10policy_hubI19preprocess_vertex_tNS0_8NullTypeEjE10Policy1000ELNS0_9SortOrderE0ES6_S7_jii30preprocess_vertex_decomposer_tEEvPT5_SD_PT3_PKSE_PT1_PKSI_PT2_PKSM_T4_iiT6_,"ax",@progbits
	.align	128
        .global         _ZN3cub18CUB_300001_SM_10006detail10radix_sort29DeviceRadixSortOnesweepKernelINS1_5radix10policy_hubI19preprocess_vertex_tNS0_8NullTypeEjE10Policy1000ELNS0_9SortOrderE0ES6_S7_jii30preprocess_vertex_decomposer_tEEvPT5_SD_PT3_PKSE_PT1_PKSI_PT2_PKSM_T4_iiT6_
        .type           _ZN3cub18CUB_300001_SM_10006detail10radix_sort29DeviceRadixSortOnesweepKernelINS1_5radix10policy_hubI19preprocess_vertex_tNS0_8NullTypeEjE10Policy1000ELNS0_9SortOrderE0ES6_S7_jii30preprocess_vertex_decomposer_tEEvPT5_SD_PT3_PKSE_PT1_PKSI_PT2_PKSM_T4_iiT6_,@function
        .size           _ZN3cub18CUB_300001_SM_10006detail10radix_sort29DeviceRadixSortOnesweepKernelINS1_5radix10policy_hubI19preprocess_vertex_tNS0_8NullTypeEjE10Policy1000ELNS0_9SortOrderE0ES6_S7_jii30preprocess_vertex_decomposer_tEEvPT5_SD_PT3_PKSE_PT1_PKSI_PT2_PKSM_T4_iiT6_,(.L_x_1405 - _ZN3cub18CUB_300001_SM_10006detail10radix_sort29DeviceRadixSortOnesweepKernelINS1_5radix10policy_hubI19preprocess_vertex_tNS0_8NullTypeEjE10Policy1000ELNS0_9SortOrderE0ES6_S7_jii30preprocess_vertex_decomposer_tEEvPT5_SD_PT3_PKSE_PT1_PKSI_PT2_PKSM_T4_iiT6_)
        .other          _ZN3cub18CUB_300001_SM_10006detail10radix_sort29DeviceRadixSortOnesweepKernelINS1_5radix10policy_hubI19preprocess_vertex_tNS0_8NullTypeEjE10Policy1000ELNS0_9SortOrderE0ES6_S7_jii30preprocess_vertex_decomposer_tEEvPT5_SD_PT3_PKSE_PT1_PKSI_PT2_PKSM_T4_iiT6_,@"STO_CUDA_ENTRY STV_DEFAULT"
_ZN3cub18CUB_300001_SM_10006detail10radix_sort29DeviceRadixSortOnesweepKernelINS1_5radix10policy_hubI19preprocess_vertex_tNS0_8NullTypeEjE10Policy1000ELNS0_9SortOrderE0ES6_S7_jii30preprocess_vertex_decomposer_tEEvPT5_SD_PT3_PKSE_PT1_PKSI_PT2_PKSM_T4_iiT6_:
.text._ZN3cub18CUB_300001_SM_10006detail10radix_sort29DeviceRadixSortOnesweepKernelINS1_5radix10policy_hubI19preprocess_vertex_tNS0_8NullTypeEjE10Policy1000ELNS0_9SortOrderE0ES6_S7_jii30preprocess_vertex_decomposer_tEEvPT5_SD_PT3_PKSE_PT1_PKSI_PT2_PKSM_T4_iiT6_:
[----:B------:R-:W-:Y:S01]  /*0000*/  LDC R1, c[0x0][0x37c] ;  /* 0x0000df00ff017b82 */ /* 0x000fe20000000800 */
[----:B------:R-:W0:Y:S01]  /*0010*/  S2R R23, SR_TID.X ;  /* 0x0000000000177919 */ /* 0x000e220000002100 */
[----:B------:R-:W-:Y:S01]  /*0020*/  MOV R53, 0x400 ;  /* 0x0000040000357802 */ /* 0x000fe20000000f00 */
[----:B------:R-:W1:Y:S01]  /*0030*/  LDCU.64 UR6, c[0x0][0x358] ;  /* 0x00006b00ff0677ac */ /* 0x000e620008000a00 */
[----:B------:R-:W-:Y:S01]  /*0040*/  BSSY.RECONVERGENT B0, `(.L_x_866) ;  /* 0x000000c000007945 */ /* 0x000fe20003800200 */
[----:B------:R-:W2:Y:S01]  /*0050*/  S2R R0, SR_CgaCtaId ;  /* 0x0000000000007919 */ /* 0x000ea20000008800 */
[----:B0-----:R-:W-:Y:S02]  /*0060*/  ISETP.NE.AND P0, PT, R23, RZ, PT ;  /* 0x000000ff1700720c */ /* 0x001fe40003f05270 */
[----:B--2---:R-:W-:-:S11]  /*0070*/  LEA R53, R0, R53, 0x18 ;  /* 0x0000003500357211 */ /* 0x004fd600078ec0ff */
[----:B-1----:R-:W-:Y:S05]  /*0080*/  @P0 BRA `(.L_x_867) ;  /* 0x00000000001c0947 */ /* 0x002fea0003800000 */
[----:B------:R-:W0:Y:S01]  /*0090*/  LDC.64 R2, c[0x0][0x388] ;  /* 0x0000e200ff027b82 */ /* 0x000e220000000a00 */
[----:B------:R-:W-:-:S05]  /*00a0*/  IMAD.MOV.U32 R5, RZ, RZ, 0x1 ;  /* 0x00000001ff057424 */ /* 0x000fca00078e00ff */
[----:B0-----:R-:W2:Y:S02]  /*00b0*/  ATOMG.E.ADD.STRONG.GPU PT, R2, desc[UR6][R2.64], R5 ;  /* 0x80000005020279a8 */ /* 0x001ea400081ef106 */
[----:B------:R-:W0:Y:S01]  /*00c0*/  S2UR UR5, SR_CgaCtaId ;  /* 0x00000000000579c3 */ /* 0x000e220000008800 */
[----:B------:R-:W-:Y:S02]  /*00d0*/  UMOV UR4, 0x400 ;  /* 0x0000040000047882 */ /* 0x000fe40000000000 */
[----:B0-----:R-:W-:-:S09]  /*00e0*/  ULEA UR4, UR5, UR4, 0x18 ;  /* 0x0000000405047291 */ /* 0x001fd2000f8ec0ff */
[----:B--2---:R0:W-:Y:S03]  /*00f0*/  STS [UR4+0xb400], R2 ;  /* 0x00b40002ff007988 */ /* 0x0041e60008000804 */
.L_x_867:
[----:B------:R-:W-:Y:S05]  /*0100*/  BSYNC.RECONVERGENT B0 ;  /* 0x0000000000007941 */ /* 0x000fea0003800200 */
.L_x_866:
[----:B------:R-:W-:Y:S01]  /*0110*/  BAR.SYNC.DEFER_BLOCKING 0x0 ;  /* 0x0000000000007b1d */ /* 0x000fe20000010000 */
[----:B------:R-:W-:-:S05]  /*0120*/  SHF.R.U32.HI R24, RZ, 0x5, R23 ;  /* 0x00000005ff187819 */ /* 0x000fca0000011617 */
[----:B------:R-:W1:Y:S01]  /*0130*/  LDCU UR4, c[0x0][0x3c0] ;  /* 0x00007800ff0477ac */ /* 0x000e620008000800 */
[----:B------:R-:W2:Y:S01]  /*0140*/  S2R R52, SR_LANEID ;  /* 0x0000000000347919 */ /* 0x000ea20000000000 */
[----:B------:R-:W3:Y:S02]  /*0150*/  LDS R35, [R53+0xb400] ;  /* 0x00b4000035237984 */ /* 0x000ee40000000800 */
[----:B---3--:R-:W-:-:S04]  /*0160*/  IMAD R0, R35, 0x780, RZ ;  /* 0x0000078023007824 */ /* 0x008fc800078e02ff */
[----:B------:R-:W-:-:S05]  /*0170*/  VIADD R57, R0, 0x780 ;  /* 0x0000078000397836 */ /* 0x000fca0000000000 */
[----:B-1----:R-:W-:-:S13]  /*0180*/  ISETP.GT.AND P0, PT, R57, UR4, PT ;  /* 0x0000000439007c0c */ /* 0x002fda000bf04270 */
[----:B--2---:R-:W-:Y:S05]  /*0190*/  @P0 BRA `(.L_x_868) ;  /* 0x0000000000d00947 */ /* 0x004fea0003800000 */
[----:B------:R-:W1:Y:S01]  /*01a0*/  LDC.64 R26, c[0x0][0x3a8] ;  /* 0x0000ea00ff1a7b82 */ /* 0x000e620000000a00 */
[C---:B0-----:R-:W-:Y:S02]  /*01b0*/  LOP3.LUT R2, R23.reuse, 0x1f, RZ, 0xc0, !PT ;  /* 0x0000001f17027812 */ /* 0x041fe400078ec0ff */
[----:B------:R-:W-:-:S05]  /*01c0*/  LOP3.LUT R3, R23, 0x3e0, RZ, 0xc0, !PT ;  /* 0x000003e017037812 */ /* 0x000fca00078ec0ff */
[----:B------:R-:W-:-:S05]  /*01d0*/  IMAD R3, R3, 0x5, R2 ;  /* 0x0000000503037824 */ /* 0x000fca00078e0202 */
[----:B------:R-:W-:-:S05]  /*01e0*/  IADD3 R3, P0, PT, R0, R3, RZ ;  /* 0x0000000300037210 */ /* 0x000fca0007f1e0ff */
[----:B------:R-:W-:Y:S02]  /*01f0*/  IMAD.X R0, RZ, RZ, RZ, P0 ;  /* 0x000000ffff007224 */ /* 0x000fe400000e06ff */
[----:B-1----:R-:W-:-:S04]  /*0200*/  IMAD.WIDE.U32 R26, R3, 0x18, R26 ;  /* 0x00000018031a7825 */ /* 0x002fc800078e001a */
[----:B------:R-:W-:-:S04]  /*0210*/  IMAD R3, R0, 0x18, RZ ;  /* 0x0000001800037824 */ /* 0x000fc800078e02ff */
[----:B------:R-:W-:-:S05]  /*0220*/  IMAD.IADD R27, R27, 0x1, R3 ;  /* 0x000000011b1b7824 */ /* 0x000fca00078e0203 */
[----:B------:R-:W2:Y:S04]  /*0230*/  LDG.E.64 R6, desc[UR6][R26.64+0x610] ;  /* 0x000610061a067981 */ /* 0x000ea8000c1e1b00 */
[----:B------:R-:W3:Y:S04]  /*0240*/  LDG.E.64 R8, desc[UR6][R26.64+0x910] ;  /* 0x000910061a087981 */ /* 0x000ee8000c1e1b00 */
[----:B------:R-:W4:Y:S04]  /*0250*/  LDG.E.64 R2, desc[UR6][R26.64+0x10] ;  /* 0x000010061a027981 */ /* 0x000f28000c1e1b00 */
[----:B------:R-:W4:Y:S04]  /*0260*/  LDG.E.64 R4, desc[UR6][R26.64+0x310] ;  /* 0x000310061a047981 */ /* 0x000f28000c1e1b00 */
[----:B------:R-:W4:Y:S04]  /*0270*/  LDG.E.64 R10, desc[UR6][R26.64+0xc10] ;  /* 0x000c10061a0a7981 */ /* 0x000f28000c1e1b00 */
[----:B------:R-:W5:Y:S04]  /*0280*/  LDG.E R33, desc[UR6][R26.64] ;  /* 0x000000061a217981 */ /* 0x000f68000c1e1900 */
[----:B------:R-:W5:Y:S04]  /*0290*/  LDG.E R32, desc[UR6][R26.64+0x300] ;  /* 0x000300061a207981 */ /* 0x000f68000c1e1900 */
[----:B------:R-:W5:Y:S04]  /*02a0*/  LDG.E R31, desc[UR6][R26.64+0x600] ;  /* 0x000600061a1f7981 */ /* 0x000f68000c1e1900 */
[----:B------:R-:W5:Y:S04]  /*02b0*/  LDG.E R30, desc[UR6][R26.64+0x900] ;  /* 0x000900061a1e7981 */ /* 0x000f68000c1e1900 */
[----:B------:R-:W5:Y:S04]  /*02c0*/  LDG.E R0, desc[UR6][R26.64+0xc00] ;  /* 0x000c00061a007981 */ /* 0x000f68000c1e1900 */
[----:B------:R-:W5:Y:S04]  /*02d0*/  LDG.E.64 R20, desc[UR6][R26.64+0x8] ;  /* 0x000008061a147981 */ /* 0x000f68000c1e1b00 */
[----:B------:R-:W5:Y:S04]  /*02e0*/  LDG.E.64 R18, desc[UR6][R26.64+0x308] ;  /* 0x000308061a127981 */ /* 0x000f68000c1e1b00 */
[----:B------:R-:W5:Y:S04]  /*02f0*/  LDG.E.64 R16, desc[UR6][R26.64+0x608] ;  /* 0x000608061a107981 */ /* 0x000f68000c1e1b00 */
[----:B------:R-:W5:Y:S04]  /*0300*/  LDG.E.64 R14, desc[UR6][R26.64+0x908] ;  /* 0x000908061a0e7981 */ /* 0x000f68000c1e1b00 */
[----:B------:R0:W5:Y:S01]  /*0310*/  LDG.E.64 R12, desc[UR6][R26.64+0xc08] ;  /* 0x000c08061a0c7981 */ /* 0x000162000c1e1b00 */
[----:B--2---:R-:W-:-:S02]  /*0320*/  PRMT R43, R7, 0x7770, RZ ;  /* 0x00007770072b7816 */ /* 0x004fc400000000ff */
[C---:B------:R-:W-:Y:S02]  /*0330*/  PRMT R42, R7.reuse, 0x7771, RZ ;  /* 0x00007771072a7816 */ /* 0x040fe400000000ff */
[----:B------:R-:W-:Y:S02]  /*0340*/  PRMT R41, R7, 0x7772, RZ ;  /* 0x0000777207297816 */ /* 0x000fe400000000ff */
[C---:B---3--:R-:W-:Y:S02]  /*0350*/  PRMT R39, R9.reuse, 0x7770, RZ ;  /* 0x0000777009277816 */ /* 0x048fe400000000ff */
[C---:B------:R-:W-:Y:S02]  /*0360*/  PRMT R38, R9.reuse, 0x7771, RZ ;  /* 0x0000777109267816 */ /* 0x040fe400000000ff */
[----:B------:R-:W-:Y:S02]  /*0370*/  PRMT R37, R9, 0x7772, RZ ;  /* 0x0000777209257816 */ /* 0x000fe400000000ff */
[----:B----4-:R-:W-:-:S02]  /*0380*/  PRMT R51, R3, 0x7770, RZ ;  /* 0x0000777003337816 */ /* 0x010fc400000000ff */
[C---:B------:R-:W-:Y:S02]  /*0390*/  PRMT R50, R3.reuse, 0x7771, RZ ;  /* 0x0000777103327816 */ /* 0x040fe400000000ff */
[----:B------:R-:W-:Y:S02]  /*03a0*/  PRMT R49, R3, 0x7772, RZ ;  /* 0x0000777203317816 */ /* 0x000fe400000000ff */
[C---:B------:R-:W-:Y:S02]  /*03b0*/  PRMT R47, R5.reuse, 0x7770, RZ ;  /* 0x00007770052f7816 */ /* 0x040fe400000000ff */
[C---:B------:R-:W-:Y:S02]  /*03c0*/  PRMT R46, R5.reuse, 0x7771, RZ ;  /* 0x00007771052e7816 */ /* 0x040fe400000000ff */
[----:B------:R-:W-:Y:S02]  /*03d0*/  PRMT R45, R5, 0x7772, RZ ;  /* 0x00007772052d7816 */ /* 0x000fe400000000ff */
[----:B------:R-:W-:-:S02]  /*03e0*/  PRMT R7, R7, 0x7773, RZ ;  /* 0x0000777307077816 */ /* 0x000fc400000000ff */
[----:B------:R-:W-:Y:S02]  /*03f0*/  PRMT R9, R9, 0x7773, RZ ;  /* 0x0000777309097816 */ /* 0x000fe400000000ff */
[----:B------:R-:W-:Y:S02]  /*0400*/  PRMT R3, R3, 0x7773, RZ ;  /* 0x0000777303037816 */ /* 0x000fe400000000ff */
[----:B------:R-:W-:Y:S02]  /*0410*/  PRMT R5, R5, 0x7773, RZ ;  /* 0x0000777305057816 */ /* 0x000fe400000000ff */
[C---:B------:R-:W-:Y:S02]  /*0420*/  PRMT R25, R11.reuse, 0x7771, RZ ;  /* 0x000077710b197816 */ /* 0x040fe400000000ff */
[C---:B0-----:R-:W-:Y:S02]  /*0430*/  PRMT R26, R11.reuse, 0x7772, RZ ;  /* 0x000077720b1a7816 */ /* 0x041fe400000000ff */
[----:B------:R-:W-:-:S02]  /*0440*/  PRMT R27, R11, 0x7773, RZ ;  /* 0x000077730b1b7816 */ /* 0x000fc400000000ff */
[----:B------:R-:W-:Y:S02]  /*0450*/  PRMT R34, R11, 0x7770, RZ ;  /* 0x000077700b227816 */ /* 0x000fe400000000ff */
[----:B------:R-:W-:Y:S02]  /*0460*/  PRMT R40, R7, 0x7610, R40 ;  /* 0x0000761007287816 */ /* 0x000fe40000000028 */
[----:B------:R-:W-:Y:S02]  /*0470*/  PRMT R36, R9, 0x7610, R36 ;  /* 0x0000761009247816 */ /* 0x000fe40000000024 */
[----:B------:R-:W-:Y:S02]  /*0480*/  PRMT R48, R3, 0x7610, R48 ;  /* 0x0000761003307816 */ /* 0x000fe40000000030 */
[----:B------:R-:W-:Y:S02]  /*0490*/  PRMT R44, R5, 0x7610, R44 ;  /* 0x00007610052c7816 */ /* 0x000fe4000000002c */
[----:B------:R-:W-:-:S02]  /*04a0*/  PRMT R11, R25, 0x7610, R11 ;  /* 0x00007610190b7816 */ /* 0x000fc4000000000b */
[----:B------:R-:W-:Y:S02]  /*04b0*/  PRMT R9, R26, 0x7610, R9 ;  /* 0x000076101a097816 */ /* 0x000fe40000000009 */
[----:B------:R-:W-:Y:S01]  /*04c0*/  PRMT R7, R27, 0x7610, R7 ;  /* 0x000076101b077816 */ /* 0x000fe20000000007 */
[----:B------:R-:W-:Y:S06]  /*04d0*/  BRA `(.L_x_869) ;  /* 0x0000000400c47947 */ /* 0x000fec0003800000 */
.L_x_868:
[----:B0-----:R-:W0:Y:S01]  /*04e0*/  LDC.64 R2, c[0x0][0x3a8] ;  /* 0x0000ea00ff027b82 */ /* 0x001e220000000a00 */
[C---:B------:R-:W-:Y:S02]  /*04f0*/  LOP3.LUT R4, R23.reuse, 0x1f, RZ, 0xc0, !PT ;  /* 0x0000001f17047812 */ /* 0x040fe400078ec0ff */
[----:B------:R-:W-:-:S05]  /*0500*/  LOP3.LUT R5, R23, 0x3e0, RZ, 0xc0, !PT ;  /* 0x000003e017057812 */ /* 0x000fca00078ec0ff */
[----:B------:R-:W-:-:S05]  /*0510*/  IMAD R7, R5, 0x5, R4 ;  /* 0x0000000505077824 */ /* 0x000fca00078e0204 */
[C---:B------:R-:W-:Y:S02]  /*0520*/  IADD3 R5, P0, PT, R0.reuse, R7, RZ ;  /* 0x0000000700057210 */ /* 0x040fe40007f1e0ff */
[----:B------:R-:W-:-:S03]  /*0530*/  IADD3 R0, PT, PT, -R0, UR4, RZ ;  /* 0x0000000400007c10 */ /* 0x000fc6000fffe1ff */
[----:B------:R-:W-:Y:S01]  /*0540*/  IMAD.X R4, RZ, RZ, RZ, P0 ;  /* 0x000000ffff047224 */ /* 0x000fe200000e06ff */
[----:B------:R-:W-:-:S03]  /*0550*/  ISETP.GE.AND P0, PT, R7, R0, PT ;  /* 0x000000000700720c */ /* 0x000fc60003f06270 */
[----:B------:R-:W-:Y:S02]  /*0560*/  IMAD R27, R4, 0x18, RZ ;  /* 0x00000018041b7824 */ /* 0x000fe400078e02ff */
[----:B0-----:R-:W-:-:S04]  /*0570*/  IMAD.WIDE.U32 R2, R5, 0x18, R2 ;  /* 0x0000001805027825 */ /* 0x001fc800078e0002 */
[----:B------:R-:W-:Y:S02]  /*0580*/  VIADD R5, R7, 0x20 ;  /* 0x0000002007057836 */ /* 0x000fe40000000000 */
[----:B------:R-:W-:Y:S02]  /*0590*/  IMAD.IADD R27, R3, 0x1, R27 ;  /* 0x00000001031b7824 */ /* 0x000fe400078e021b */
[----:B------:R-:W-:Y:S01]  /*05a0*/  IMAD.MOV.U32 R26, RZ, RZ, R2 ;  /* 0x000000ffff1a7224 */ /* 0x000fe200078e0002 */
[----:B------:R-:W-:Y:S01]  /*05b0*/  ISETP.GE.AND P1, PT, R5, R0, PT ;  /* 0x000000000500720c */ /* 0x000fe20003f26270 */
[----:B------:R-:W-:-:S03]  /*05c0*/  VIADD R5, R7, 0x40 ;  /* 0x0000004007057836 */ /* 0x000fc60000000000 */
[----:B------:R-:W2:Y:S02]  /*05d0*/  @!P0 LDG.E R3, desc[UR6][R26.64+0x14] ;  /* 0x000014061a038981 */ /* 0x000ea4000c1e1900 */
[----:B------:R-:W-:Y:S01]  /*05e0*/  ISETP.GE.AND P2, PT, R5, R0, PT ;  /* 0x000000000500720c */ /* 0x000fe20003f46270 */
[----:B------:R-:W-:-:S05]  /*05f0*/  VIADD R5, R7, 0x60 ;  /* 0x0000006007057836 */ /* 0x000fca0000000000 */
[-C--:B------:R-:W-:Y:S01]  /*0600*/  ISETP.GE.AND P3, PT, R5, R0.reuse, PT ;  /* 0x000000000500720c */ /* 0x080fe20003f66270 */
[----:B------:R-:W-:Y:S01]  /*0610*/  VIADD R5, R7, 0x80 ;  /* 0x0000008007057836 */ /* 0x000fe20000000000 */
[----:B------:R-:W3:Y:S04]  /*0620*/  @!P1 LDG.E R11, desc[UR6][R26.64+0x314] ;  /* 0x000314061a0b9981 */ /* 0x000ee8000c1e1900 */
[----:B------:R-:W-:Y:S01]  /*0630*/  ISETP.GE.AND P4, PT, R5, R0, PT ;  /* 0x000000000500720c */ /* 0x000fe20003f86270 */
[----:B------:R-:W4:Y:S01]  /*0640*/  @!P2 LDG.E R25, desc[UR6][R26.64+0x614] ;  /* 0x000614061a19a981 */ /* 0x000f22000c1e1900 */
[----:B------:R-:W-:Y:S02]  /*0650*/  CS2R R32, SRZ ;  /* 0x0000000000207805 */ /* 0x000fe4000001ff00 */
[----:B------:R-:W-:Y:S01]  /*0660*/  CS2R R30, SRZ ;  /* 0x00000000001e7805 */ /* 0x000fe2000001ff00 */
[----:B------:R-:W-:-:S02]  /*0670*/  IMAD.MOV.U32 R0, RZ, RZ, RZ ;  /* 0x000000ffff007224 */ /* 0x000fc400078e00ff */
[----:B------:R-:W4:Y:S01]  /*0680*/  @!P3 LDG.E R28, desc[UR6][R26.64+0x914] ;  /* 0x000914061a1cb981 */ /* 0x000f22000c1e1900 */
[----:B------:R-:W-:Y:S02]  /*0690*/  CS2R R20, SRZ ;  /* 0x0000000000147805 */ /* 0x000fe4000001ff00 */
[----:B------:R-:W-:Y:S02]  /*06a0*/  CS2R R18, SRZ ;  /* 0x0000000000127805 */ /* 0x000fe4000001ff00 */
[----:B------:R-:W-:Y:S02]  /*06b0*/  CS2R R16, SRZ ;  /* 0x0000000000107805 */ /* 0x000fe4000001ff00 */
[----:B------:R-:W-:Y:S02]  /*06c0*/  CS2R R14, SRZ ;  /* 0x00000000000e7805 */ /* 0x000fe4000001ff00 */
[----:B------:R-:W-:Y:S01]  /*06d0*/  CS2R R12, SRZ ;  /* 0x00000000000c7805 */ /* 0x000fe2000001ff00 */
[----:B------:R-:W4:Y:S01]  /*06e0*/  @!P4 LDG.E R29, desc[UR6][R26.64+0xc14] ;  /* 0x000c14061a1dc981 */ /* 0x000f22000c1e1900 */
[----:B------:R-:W-:-:S02]  /*06f0*/  IMAD.MOV.U32 R2, RZ, RZ, -0x1 ;  /* 0xffffffffff027424 */ /* 0x000fc400078e00ff */
[----:B------:R-:W-:Y:S01]  /*0700*/  IMAD.MOV.U32 R4, RZ, RZ, -0x1 ;  /* 0xffffffffff047424 */ /* 0x000fe200078e00ff */
[----:B------:R0:W5:Y:S01]  /*0710*/  @!P0 LDG.E R33, desc[UR6][R26.64] ;  /* 0x000000061a218981 */ /* 0x000162000c1e1900 */
[----:B------:R-:W-:Y:S02]  /*0720*/  IMAD.MOV.U32 R6, RZ, RZ, -0x1 ;  /* 0xffffffffff067424 */ /* 0x000fe400078e00ff */
[----:B------:R-:W-:Y:S01]  /*0730*/  IMAD.MOV.U32 R8, RZ, RZ, -0x1 ;  /* 0xffffffffff087424 */ /* 0x000fe200078e00ff */
[----:B------:R0:W5:Y:S01]  /*0740*/  @!P0 LDG.E.64 R20, desc[UR6][R26.64+0x8] ;  /* 0x000008061a148981 */ /* 0x000162000c1e1b00 */
[----:B------:R-:W-:-:S03]  /*0750*/  IMAD.MOV.U32 R10, RZ, RZ, -0x1 ;  /* 0xffffffffff0a7424 */ /* 0x000fc600078e00ff */
[----:B------:R0:W5:Y:S04]  /*0760*/  @!P1 LDG.E R32, desc[UR6][R26.64+0x300] ;  /* 0x000300061a209981 */ /* 0x000168000c1e1900 */
[----:B------:R0:W5:Y:S04]  /*0770*/  @!P1 LDG.E.64 R18, desc[UR6][R26.64+0x308] ;  /* 0x000308061a129981 */ /* 0x000168000c1e1b00 */
[----:B------:R0:W5:Y:S04]  /*0780*/  @!P2 LDG.E R31, desc[UR6][R26.64+0x600] ;  /* 0x000600061a1fa981 */ /* 0x000168000c1e1900 */
[----:B------:R0:W5:Y:S04]  /*0790*/  @!P2 LDG.E.64 R16, desc[UR6][R26.64+0x608] ;  /* 0x000608061a10a981 */ /* 0x000168000c1e1b00 */
[----:B------:R0:W5:Y:S04]  /*07a0*/  @!P3 LDG.E R30, desc[UR6][R26.64+0x900] ;  /* 0x000900061a1eb981 */ /* 0x000168000c1e1900 */
[----:B------:R0:W5:Y:S04]  /*07b0*/  @!P3 LDG.E.64 R14, desc[UR6][R26.64+0x908] ;  /* 0x000908061a0eb981 */ /* 0x000168000c1e1b00 */
[----:B------:R0:W5:Y:S04]  /*07c0*/  @!P4 LDG.E R0, desc[UR6][R26.64+0xc00] ;  /* 0x000c00061a00c981 */ /* 0x000168000c1e1900 */
[----:B------:R0:W5:Y:S04]  /*07d0*/  @!P4 LDG.E.64 R12, desc[UR6][R26.64+0xc08] ;  /* 0x000c08061a0cc981 */ /* 0x000168000c1e1b00 */
[----:B------:R0:W5:Y:S04]  /*07e0*/  @!P0 LDG.E R2, desc[UR6][R26.64+0x10] ;  /* 0x000010061a028981 */ /* 0x000168000c1e1900 */
[----:B------:R0:W5:Y:S04]  /*07f0*/  @!P1 LDG.E R4, desc[UR6][R26.64+0x310] ;  /* 0x000310061a049981 */ /* 0x000168000c1e1900 */
[----:B------:R0:W5:Y:S04]  /*0800*/  @!P2 LDG.E R6, desc[UR6][R26.64+0x610] ;  /* 0x000610061a06a981 */ /* 0x000168000c1e1900 */
[----:B------:R0:W5:Y:S04]  /*0810*/  @!P3 LDG.E R8, desc[UR6][R26.64+0x910] ;  /* 0x000910061a08b981 */ /* 0x000168000c1e1900 */
[----:B------:R0:W5:Y:S01]  /*0820*/  @!P4 LDG.E R10, desc[UR6][R26.64+0xc10] ;  /* 0x000c10061a0ac981 */ /* 0x000162000c1e1900 */
[----:B------:R-:W-:-:S02]  /*0830*/  PRMT R51, RZ, 0x7610, R51 ;  /* 0x00007610ff337816 */ /* 0x000fc40000000033 */
[----:B------:R-:W-:Y:S02]  /*0840*/  PRMT R48, RZ, 0x7610, R48 ;  /* 0x00007610ff307816 */ /* 0x000fe40000000030 */
[----:B------:R-:W-:Y:S02]  /*0850*/  PRMT R50, RZ, 0x7610, R50 ;  /* 0x00007610ff327816 */ /* 0x000fe40000000032 */
[----:B------:R-:W-:Y:S02]  /*0860*/  PRMT R47, RZ, 0x7610, R47 ;  /* 0x00007610ff2f7816 */ /* 0x000fe4000000002f */
[----:B------:R-:W-:Y:S02]  /*0870*/  PRMT R46, RZ, 0x7610, R46 ;  /* 0x00007610ff2e7816 */ /* 0x000fe4000000002e */
[----:B------:R-:W-:Y:S02]  /*0880*/  PRMT R45, RZ, 0x7610, R45 ;  /* 0x00007610ff2d7816 */ /* 0x000fe4000000002d */
        /* <DEDUP_REMOVED lines=11> */
[C---:B--2---:R-:W-:Y:S02]  /*0940*/  @!P0 PRMT R5, R3.reuse, 0x7770, RZ ;  /* 0x0000777003058816 */ /* 0x044fe400000000ff */
[----:B------:R-:W-:-:S02]  /*0950*/  @!P0 PRMT R7, R3, 0x7771, RZ ;  /* 0x0000777103078816 */ /* 0x000fc400000000ff */
[C---:B------:R-:W-:Y:S02]  /*0960*/  @!P0 PRMT R9, R3.reuse, 0x7772, RZ ;  /* 0x0000777203098816 */ /* 0x040fe400000000ff */
[----:B------:R-:W-:Y:S02]  /*0970*/  @!P0 PRMT R3, R3, 0x7773, RZ ;  /* 0x0000777303038816 */ /* 0x000fe400000000ff */
[----:B------:R-:W-:Y:S02]  /*0980*/  @!P0 PRMT R51, R5, 0x7610, R51 ;  /* 0x0000761005338816 */ /* 0x000fe40000000033 */
[----:B------:R-:W-:Y:S02]  /*0990*/  @!P0 PRMT R48, R3, 0x7610, R48 ;  /* 0x0000761003308816 */ /* 0x000fe40000000030 */
[----:B------:R-:W-:Y:S02]  /*09a0*/  @!P0 PRMT R50, R7, 0x7610, R50 ;  /* 0x0000761007328816 */ /* 0x000fe40000000032 */
[----:B---3--:R-:W-:-:S02]  /*09b0*/  @!P1 PRMT R3, R11, 0x7770, RZ ;  /* 0x000077700b039816 */ /* 0x008fc400000000ff */
[C---:B------:R-:W-:Y:S02]  /*09c0*/  @!P1 PRMT R5, R11.reuse, 0x7771, RZ ;  /* 0x000077710b059816 */ /* 0x040fe400000000ff */
[----:B------:R-:W-:Y:S02]  /*09d0*/  @!P1 PRMT R7, R11, 0x7772, RZ ;  /* 0x000077720b079816 */ /* 0x000fe400000000ff */
[----:B------:R-:W-:Y:S02]  /*09e0*/  @!P1 PRMT R47, R3, 0x7610, R47 ;  /* 0x00007610032f9816 */ /* 0x000fe4000000002f */
[----:B------:R-:W-:Y:S02]  /*09f0*/  @!P1 PRMT R46, R5, 0x7610, R46 ;  /* 0x00007610052e9816 */ /* 0x000fe4000000002e */
[----:B------:R-:W-:Y:S02]  /*0a00*/  @!P1 PRMT R45, R7, 0x7610, R45 ;  /* 0x00007610072d9816 */ /* 0x000fe4000000002d */
[----:B----4-:R-:W-:-:S02]  /*0a10*/  @!P2 PRMT R3, R25, 0x7770, RZ ;  /* 0x000077701903a816 */ /* 0x010fc400000000ff */
[C---:B------:R-:W-:Y:S02]  /*0a20*/  @!P2 PRMT R5, R25.reuse, 0x7771, RZ ;  /* 0x000077711905a816 */ /* 0x040fe400000000ff */
[----:B------:R-:W-:Y:S02]  /*0a30*/  @!P2 PRMT R7, R25, 0x7772, RZ ;  /* 0x000077721907a816 */ /* 0x000fe400000000ff */
[----:B------:R-:W-:Y:S02]  /*0a40*/  @!P2 PRMT R43, R3, 0x7610, R43 ;  /* 0x00007610032ba816 */ /* 0x000fe4000000002b */
[----:B------:R-:W-:Y:S02]  /*0a50*/  @!P2 PRMT R42, R5, 0x7610, R42 ;  /* 0x00007610052aa816 */ /* 0x000fe4000000002a */
[----:B------:R-:W-:Y:S02]  /*0a60*/  @!P2 PRMT R25, R25, 0x7773, RZ ;  /* 0x000077731919a816 */ /* 0x000fe400000000ff */
[----:B------:R-:W-:-:S02]  /*0a70*/  @!P2 PRMT R41, R7, 0x7610, R41 ;  /* 0x000076100729a816 */ /* 0x000fc40000000029 */
[C---:B------:R-:W-:Y:S02]  /*0a80*/  @!P3 PRMT R3, R28.reuse, 0x7770, RZ ;  /* 0x000077701c03b816 */ /* 0x040fe400000000ff */
[C---:B------:R-:W-:Y:S02]  /*0a90*/  @!P3 PRMT R5, R28.reuse, 0x7771, RZ ;  /* 0x000077711c05b816 */ /* 0x040fe400000000ff */
[----:B------:R-:W-:Y:S02]  /*0aa0*/  @!P1 PRMT R11, R11, 0x7773, RZ ;  /* 0x000077730b0b9816 */ /* 0x000fe400000000ff */
[----:B------:R-:W-:Y:S02]  /*0ab0*/  @!P3 PRMT R7, R28, 0x7772, RZ ;  /* 0x000077721c07b816 */ /* 0x000fe400000000ff */
[----:B------:R-:W-:Y:S02]  /*0ac0*/  @!P2 PRMT R40, R25, 0x7610, R40 ;  /* 0x000076101928a816 */ /* 0x000fe40000000028 */
[----:B------:R-:W-:-:S02]  /*0ad0*/  @!P3 PRMT R39, R3, 0x7610, R39 ;  /* 0x000076100327b816 */ /* 0x000fc40000000027 */
[----:B------:R-:W-:Y:S02]  /*0ae0*/  @!P3 PRMT R38, R5, 0x7610, R38 ;  /* 0x000076100526b816 */ /* 0x000fe40000000026 */
[----:B------:R-:W-:Y:S02]  /*0af0*/  @!P0 PRMT R49, R9, 0x7610, R49 ;  /* 0x0000761009318816 */ /* 0x000fe40000000031 */
[----:B------:R-:W-:Y:S02]  /*0b00*/  @!P1 PRMT R44, R11, 0x7610, R44 ;  /* 0x000076100b2c9816 */ /* 0x000fe4000000002c */
[----:B------:R-:W-:Y:S02]  /*0b10*/  @!P3 PRMT R37, R7, 0x7610, R37 ;  /* 0x000076100725b816 */ /* 0x000fe40000000025 */
[C---:B------:R-:W-:Y:S02]  /*0b20*/  @!P4 PRMT R3, R29.reuse, 0x7770, RZ ;  /* 0x000077701d03c816 */ /* 0x040fe400000000ff */
[----:B------:R-:W-:-:S02]  /*0b30*/  @!P4 PRMT R5, R29, 0x7771, RZ ;  /* 0x000077711d05c816 */ /* 0x000fc400000000ff */
[C---:B------:R-:W-:Y:S02]  /*0b40*/  @!P4 PRMT R25, R29.reuse, 0x7772, RZ ;  /* 0x000077721d19c816 */ /* 0x040fe400000000ff */
[----:B------:R-:W-:Y:S02]  /*0b50*/  @!P3 PRMT R28, R28, 0x7773, RZ ;  /* 0x000077731c1cb816 */ /* 0x000fe400000000ff */
[----:B------:R-:W-:Y:S02]  /*0b60*/  PRMT R11, RZ, 0x7610, R11 ;  /* 0x00007610ff0b7816 */ /* 0x000fe4000000000b */
[----:B------:R-:W-:Y:S02]  /*0b70*/  PRMT R9, RZ, 0x7610, R9 ;  /* 0x00007610ff097816 */ /* 0x000fe40000000009 */
[----:B------:R-:W-:Y:S02]  /*0b80*/  PRMT R7, RZ, 0x7610, R7 ;  /* 0x00007610ff077816 */ /* 0x000fe40000000007 */
[----:B------:R-:W-:-:S02]  /*0b90*/  @!P4 PRMT R29, R29, 0x7773, RZ ;  /* 0x000077731d1dc816 */ /* 0x000fc400000000ff */
[----:B------:R-:W-:Y:S02]  /*0ba0*/  @!P3 PRMT R36, R28, 0x7610, R36 ;  /* 0x000076101c24b816 */ /* 0x000fe40000000024 */
[----:B------:R-:W-:Y:S02]  /*0bb0*/  @!P4 PRMT R34, R3, 0x7610, R34 ;  /* 0x000076100322c816 */ /* 0x000fe40000000022 */
[----:B------:R-:W-:Y:S02]  /*0bc0*/  @!P4 PRMT R11, R5, 0x7610, R11 ;  /* 0x00007610050bc816 */ /* 0x000fe4000000000b */
[----:B------:R-:W-:Y:S02]  /*0bd0*/  @!P4 PRMT R9, R25, 0x7610, R9 ;  /* 0x000076101909c816 */ /* 0x000fe40000000009 */
[----:B0-----:R-:W-:-:S07]  /*0be0*/  @!P4 PRMT R7, R29, 0x7610, R7 ;  /* 0x000076101d07c816 */ /* 0x001fce0000000007 */
.L_x_869:
[----:B------:R-:W-:Y:S01]  /*0bf0*/  VIMNMX R3, PT, PT, R52, 0xe0, !PT ;  /* 0x000000e034037848 */ /* 0x000fe20007fe0100 */
[----:B------:R-:W-:Y:S01]  /*0c00*/  BSSY.RECONVERGENT B0, `(.L_x_870) ;  /* 0x0000023000007945 */ /* 0x000fe20003800200 */
[----:B------:R-:W-:Y:S02]  /*0c10*/  IMAD.SHL.U32 R24, R24, 0x400, RZ ;  /* 0x0000040018187824 */ /* 0x000fe400078e00ff */
[----:B------:R-:W-:-:S04]  /*0c20*/  IADD3 R3, PT, PT, R3, 0x1f, -R52 ;  /* 0x0000001f03037810 */ /* 0x000fc80007ffe834 */
[C---:B------:R-:W-:Y:S02]  /*0c30*/  ISETP.GE.U32.AND P0, PT, R3.reuse, 0x1e0, PT ;  /* 0x000001e00300780c */ /* 0x040fe40003f06070 */
[----:B------:R-:W-:Y:S01]  /*0c40*/  LEA.HI R5, R3, 0x1, RZ, 0x1b ;  /* 0x0000000103057811 */ /* 0x000fe200078fd8ff */
[----:B------:R-:W-:-:S03]  /*0c50*/  IMAD.MOV.U32 R3, RZ, RZ, R52 ;  /* 0x000000ffff037224 */ /* 0x000fc600078e0034 */
[----:B------:R-:W-:-:S04]  /*0c60*/  LOP3.LUT R27, R5, 0xf, RZ, 0xc0, !PT ;  /* 0x0000000f051b7812 */ /* 0x000fc800078ec0ff */
[----:B------:R-:W-:-:S03]  /*0c70*/  ISETP.NE.AND P1, PT, R27, RZ, PT ;  /* 0x000000ff1b00720c */ /* 0x000fc60003f25270 */
[----:B------:R-:W-:Y:S10]  /*0c80*/  @!P0 BRA `(.L_x_871) ;  /* 0x0000000000688947 */ /* 0x000ff40003800000 */
[----:B------:R-:W-:Y:S01]  /*0c90*/  IMAD R26, R52, 0x4, R24 ;  /* 0x00000004341a7824 */ /* 0x000fe200078e0218 */
[----:B------:R-:W-:Y:S01]  /*0ca0*/  LOP3.LUT R25, R5, 0xffffff0, RZ, 0xc0, !PT ;  /* 0x0ffffff005197812 */ /* 0x000fe200078ec0ff */
[----:B------:R-:W-:-:S03]  /*0cb0*/  IMAD.MOV.U32 R3, RZ, RZ, R52 ;  /* 0x000000ffff037224 */ /* 0x000fc600078e0034 */
[----:B------:R-:W-:Y:S01]  /*0cc0*/  IADD3 R26, PT, PT, R26, 0x400, R53 ;  /* 0x000004001a1a7810 */ /* 0x000fe20007ffe035 */
[----:B------:R-:W-:-:S07]  /*0cd0*/  IMAD.MOV R25, RZ, RZ, -R25 ;  /* 0x000000ffff197224 */ /* 0x000fce00078e0a19 */
.L_x_872:
[----:B------:R-:W-:Y:S01]  /*0ce0*/  VIADD R25, R25, 0x10 ;  /* 0x0000001019197836 */ /* 0x000fe20000000000 */
[----:B------:R-:W-:Y:S01]  /*0cf0*/  STS [R26+-0x400], RZ ;  /* 0xfffc00ff1a007388 */ /* 0x000fe20000000800 */
[----:B------:R-:W-:-:S03]  /*0d00*/  VIADD R3, R3, 0x200 ;  /* 0x0000020003037836 */ /* 0x000fc60000000000 */
[----:B------:R-:W-:Y:S01]  /*0d10*/  ISETP.NE.AND P0, PT, R25, RZ, PT ;  /* 0x000000ff1900720c */ /* 0x000fe20003f05270 */
[----:B------:R-:W-:Y:S04]  /*0d20*/  STS [R26+-0x380], RZ ;  /* 0xfffc80ff1a007388 */ /* 0x000fe80000000800 */
[----:B------:R-:W-:Y:S04]  /*0d30*/  STS [R26+-0x300], RZ ;  /* 0xfffd00ff1a007388 */ /* 0x000fe80000000800 */
[----:B------:R-:W-:Y:S04]  /*0d40*/  STS [R26+-0x280], RZ ;  /* 0xfffd80ff1a007388 */ /* 0x000fe80000000800 */
[----:B------:R-:W-:Y:S04]  /*0d50*/  STS [R26+-0x200], RZ ;  /* 0xfffe00ff1a007388 */ /* 0x000fe80000000800 */
[----:B------:R-:W-:Y:S04]  /*0d60*/  STS [R26+-0x180], RZ ;  /* 0xfffe80ff1a007388 */ /* 0x000fe80000000800 */
[----:B------:R-:W-:Y:S04]  /*0d70*/  STS [R26+-0x100], RZ ;  /* 0xffff00ff1a007388 */ /* 0x000fe80000000800 */
[----:B------:R-:W-:Y:S04]  /*0d80*/  STS [R26+-0x80], RZ ;  /* 0xffff80ff1a007388 */ /* 0x000fe80000000800 */
[----:B------:R-:W-:Y:S04]  /*0d90*/  STS [R26], RZ ;  /* 0x000000ff1a007388 */ /* 0x000fe80000000800 */
[----:B------:R-:W-:Y:S04]  /*0da0*/  STS [R26+0x80], RZ ;  /* 0x000080ff1a007388 */ /* 0x000fe80000000800 */
[----:B------:R-:W-:Y:S04]  /*0db0*/  STS [R26+0x100], RZ ;  /* 0x000100ff1a007388 */ /* 0x000fe80000000800 */
[----:B------:R-:W-:Y:S04]  /*0dc0*/  STS [R26+0x180], RZ ;  /* 0x000180ff1a007388 */ /* 0x000fe80000000800 */
[----:B------:R-:W-:Y:S04]  /*0dd0*/  STS [R26+0x200], RZ ;  /* 0x000200ff1a007388 */ /* 0x000fe80000000800 */
[----:B------:R-:W-:Y:S04]  /*0de0*/  STS [R26+0x280], RZ ;  /* 0x000280ff1a007388 */ /* 0x000fe80000000800 */
[----:B------:R-:W-:Y:S04]  /*0df0*/  STS [R26+0x300], RZ ;  /* 0x000300ff1a007388 */ /* 0x000fe80000000800 */
[----:B------:R0:W-:Y:S02]  /*0e00*/  STS [R26+0x380], RZ ;  /* 0x000380ff1a007388 */ /* 0x0001e40000000800 */
[----:B0-----:R-:W-:Y:S01]  /*0e10*/  VIADD R26, R26, 0x800 ;  /* 0x000008001a1a7836 */ /* 0x001fe20000000000 */
[----:B------:R-:W-:Y:S06]  /*0e20*/  @P0 BRA `(.L_x_872) ;  /* 0xfffffffc00ac0947 */ /* 0x000fec000383ffff */
.L_x_871:
[----:B------:R-:W-:Y:S05]  /*0e30*/  BSYNC.RECONVERGENT B0 ;  /* 0x0000000000007941 */ /* 0x000fea0003800200 */
.L_x_870:
[----:B------:R-:W-:Y:S01]  /*0e40*/  BSSY.RECONVERGENT B0, `(.L_x_873) ;  /* 0x0000026000007945 */ /* 0x000fe20003800200 */
[----:B------:R-:W-:-:S03]  /*0e50*/  IMAD.IADD R56, R53, 0x1, R24 ;  /* 0x0000000135387824 */ /* 0x000fc600078e0218 */
[----:B------:R-:W-:Y:S05]  /*0e60*/  @!P1 BRA `(.L_x_874) ;  /* 0x00000000008c9947 */ /* 0x000fea0003800000 */
[----:B------:R-:W-:Y:S01]  /*0e70*/  ISETP.GE.U32.AND P0, PT, R27, 0x8, PT ;  /* 0x000000081b00780c */ /* 0x000fe20003f06070 */
[----:B------:R-:W-:Y:S01]  /*0e80*/  BSSY.RECONVERGENT B1, `(.L_x_875) ;  /* 0x000000e000017945 */ /* 0x000fe20003800200 */
[----:B------:R-:W-:-:S04]  /*0e90*/  LOP3.LUT R26, R5, 0x7, RZ, 0xc0, !PT ;  /* 0x00000007051a7812 */ /* 0x000fc800078ec0ff */
[----:B------:R-:W-:-:S07]  /*0ea0*/  ISETP.NE.AND P1, PT, R26, RZ, PT ;  /* 0x000000ff1a00720c */ /* 0x000fce0003f25270 */
[----:B------:R-:W-:Y:S06]  /*0eb0*/  @!P0 BRA `(.L_x_876) ;  /* 0x0000000000288947 */ /* 0x000fec0003800000 */
[C---:B------:R-:W-:Y:S02]  /*0ec0*/  IMAD R25, R3.reuse, 0x4, R56 ;  /* 0x0000000403197824 */ /* 0x040fe400078e0238 */
[----:B------:R-:W-:-:S03]  /*0ed0*/  VIADD R3, R3, 0x100 ;  /* 0x0000010003037836 */ /* 0x000fc60000000000 */
[----:B------:R0:W-:Y:S04]  /*0ee0*/  STS [R25], RZ ;  /* 0x000000ff19007388 */ /* 0x0001e80000000800 */
[----:B------:R0:W-:Y:S04]  /*0ef0*/  STS [R25+0x80], RZ ;  /* 0x000080ff19007388 */ /* 0x0001e80000000800 */
[----:B------:R0:W-:Y:S04]  /*0f00*/  STS [R25+0x100], RZ ;  /* 0x000100ff19007388 */ /* 0x0001e80000000800 */
[----:B------:R0:W-:Y:S04]  /*0f10*/  STS [R25+0x180], RZ ;  /* 0x000180ff19007388 */ /* 0x0001e80000000800 */
[----:B------:R0:W-:Y:S04]  /*0f20*/  STS [R25+0x200], RZ ;  /* 0x000200ff19007388 */ /* 0x0001e80000000800 */
[----:B------:R0:W-:Y:S04]  /*0f30*/  STS [R25+0x280], RZ ;  /* 0x000280ff19007388 */ /* 0x0001e80000000800 */
[----:B------:R0:W-:Y:S04]  /*0f40*/  STS [R25+0x300], RZ ;  /* 0x000300ff19007388 */ /* 0x0001e80000000800 */
[----:B------:R0:W-:Y:S02]  /*0f50*/  STS [R25+0x380], RZ ;  /* 0x000380ff19007388 */ /* 0x0001e40000000800 */
.L_x_876:
[----:B------:R-:W-:Y:S05]  /*0f60*/  BSYNC.RECONVERGENT B1 ;  /* 0x0000000000017941 */ /* 0x000fea0003800200 */
.L_x_875:
[----:B------:R-:W-:Y:S05]  /*0f70*/  @!P1 BRA `(.L_x_874) ;  /* 0x0000000000489947 */ /* 0x000fea0003800000 */
[----:B------:R-:W-:Y:S02]  /*0f80*/  ISETP.GE.U32.AND P0, PT, R26, 0x4, PT ;  /* 0x000000041a00780c */ /* 0x000fe40003f06070 */
[----:B------:R-:W-:-:S04]  /*0f90*/  LOP3.LUT R5, R5, 0x3, RZ, 0xc0, !PT ;  /* 0x0000000305057812 */ /* 0x000fc800078ec0ff */
[----:B------:R-:W-:-:S07]  /*0fa0*/  ISETP.NE.AND P1, PT, R5, RZ, PT ;  /* 0x000000ff0500720c */ /* 0x000fce0003f25270 */
[C---:B0-----:R-:W-:Y:S02]  /*0fb0*/  @P0 IMAD R25, R3.reuse, 0x4, R56 ;  /* 0x0000000403190824 */ /* 0x041fe400078e0238 */
[----:B------:R-:W-:-:S03]  /*0fc0*/  @P0 VIADD R3, R3, 0x80 ;  /* 0x0000008003030836 */ /* 0x000fc60000000000 */
[----:B------:R1:W-:Y:S04]  /*0fd0*/  @P0 STS [R25], RZ ;  /* 0x000000ff19000388 */ /* 0x0003e80000000800 */
[----:B------:R1:W-:Y:S04]  /*0fe0*/  @P0 STS [R25+0x80], RZ ;  /* 0x000080ff19000388 */ /* 0x0003e80000000800 */
[----:B------:R1:W-:Y:S04]  /*0ff0*/  @P0 STS [R25+0x100], RZ ;  /* 0x000100ff19000388 */ /* 0x0003e80000000800 */
[----:B------:R1:W-:Y:S01]  /*1000*/  @P0 STS [R25+0x180], RZ ;  /* 0x000180ff19000388 */ /* 0x0003e20000000800 */
[----:B------:R-:W-:Y:S05]  /*1010*/  @!P1 BRA `(.L_x_874) ;  /* 0x0000000000209947 */ /* 0x000fea0003800000 */
[----:B------:R-:W-:Y:S02]  /*1020*/  IMAD R24, R3, 0x4, R24 ;  /* 0x0000000403187824 */ /* 0x000fe400078e0218 */
[----:B------:R-:W-:Y:S02]  /*1030*/  IMAD.MOV R5, RZ, RZ, -R5 ;  /* 0x000000ffff057224 */ /* 0x000fe400078e0a05 */
[----:B------:R-:W-:-:S07]  /*1040*/  IMAD.IADD R24, R53, 0x1, R24 ;  /* 0x0000000135187824 */ /* 0x000fce00078e0218 */
.L_x_877:
[----:B------:R-:W-:Y:S01]  /*1050*/  VIADD R5, R5, 0x1 ;  /* 0x0000000105057836 */ /* 0x000fe20000000000 */
[----:B------:R0:W-:Y:S04]  /*1060*/  STS [R24], RZ ;  /* 0x000000ff18007388 */ /* 0x0001e80000000800 */
[----:B------:R-:W-:Y:S01]  /*1070*/  ISETP.NE.AND P0, PT, R5, RZ, PT ;  /* 0x000000ff0500720c */ /* 0x000fe20003f05270 */
[----:B0-----:R-:W-:-:S12]  /*1080*/  VIADD R24, R24, 0x80 ;  /* 0x0000008018187836 */ /* 0x001fd80000000000 */
[----:B------:R-:W-:Y:S05]  /*1090*/  @P0 BRA `(.L_x_877) ;  /* 0xfffffffc00ec0947 */ /* 0x000fea000383ffff */
.L_x_874:
[----:B------:R-:W-:Y:S05]  /*10a0*/  BSYNC.RECONVERGENT B0 ;  /* 0x0000000000007941 */ /* 0x000fea0003800200 */
.L_x_873:
[----:B------:R-:W2:Y:S01]  /*10b0*/  LDC R55, c[0x0][0x3c4] ;  /* 0x0000f100ff377b82 */ /* 0x000ea20000000800 */
[----:B------:R-:W-:-:S07]  /*10c0*/  IMAD.MOV.U32 R5, RZ, RZ, -0x1 ;  /* 0xffffffffff057424 */ /* 0x000fce00078e00ff */
[----:B------:R-:W3:Y:S01]  /*10d0*/  LDC R58, c[0x0][0x3c8] ;  /* 0x0000f200ff3a7b82 */ /* 0x000ee20000000800 */
[----:B--2---:R-:W-:Y:S01]  /*10e0*/  ISETP.GE.U32.AND P0, PT, R55, 0x20, PT ;  /* 0x000000203700780c */ /* 0x004fe20003f06070 */
[----:B------:R-:W-:-:S05]  /*10f0*/  IMAD.MOV R3, RZ, RZ, -R55 ;  /* 0x000000ffff037224 */ /* 0x000fca00078e0a37 */
[----:B---3--:R-:W-:-:S04]  /*1100*/  VIADDMNMX.U32 R54, R3, 0x20, R58, PT ;  /* 0x0000002003367846 */ /* 0x008fc8000380003a */
[----:B------:R-:W-:Y:S01]  /*1110*/  SHF.L.U32 R54, R5, R54, RZ ;  /* 0x0000003605367219 */ /* 0x000fe200000006ff */
[----:B------:R-:W-:Y:S02]  /*1120*/  NOP ;  /* 0x0000000000007918 */ /* 0x000fe40000000000 */
[----:B------:R-:W-:Y:S05]  /*1130*/  @!P0 BRA `(.L_x_878) ;  /* 0x0000000000188947 */ /* 0x000fea0003800000 */
[----:B------:R2:W-:Y:S04]  /*1140*/  ATOMS.POPC.INC.32 RZ, [R56+URZ] ;  /* 0x0000000038ff7f8c */ /* 0x0005e8000d8000ff */
[----:B------:R2:W-:Y:S04]  /*1150*/  ATOMS.POPC.INC.32 RZ, [R56+URZ] ;  /* 0x0000000038ff7f8c */ /* 0x0005e8000d8000ff */
[----:B------:R2:W-:Y:S04]  /*1160*/  ATOMS.POPC.INC.32 RZ, [R56+URZ] ;  /* 0x0000000038ff7f8c */ /* 0x0005e8000d8000ff */
[----:B------:R2:W-:Y:S04]  /*1170*/  ATOMS.POPC.INC.32 RZ, [R56+URZ] ;  /* 0x0000000038ff7f8c */ /* 0x0005e8000d8000ff */
[----:B------:R2:W-:Y:S01]  /*1180*/  ATOMS.POPC.INC.32 RZ, [R56+URZ] ;  /* 0x0000000038ff7f8c */ /* 0x0005e2000d8000ff */
[----:B------:R-:W-:Y:S05]  /*1190*/  BRA `(.L_x_879) ;  /* 0x0000000000707947 */ /* 0x000fea0003800000 */
.L_x_878:
[----:B------:R-:W-:-:S13]  /*11a0*/  ISETP.NE.AND P0, PT, R58, RZ, PT ;  /* 0x000000ff3a00720c */ /* 0x000fda0003f05270 */
[----:B------:R-:W-:Y:S05]  /*11b0*/  @P0 BRA `(.L_x_880) ;  /* 0x0000000000180947 */ /* 0x000fea0003800000 */
[----:B------:R3:W-:Y:S04]  /*11c0*/  ATOMS.POPC.INC.32 RZ, [R56+URZ] ;  /* 0x0000000038ff7f8c */ /* 0x0007e8000d8000ff */
[----:B------:R3:W-:Y:S04]  /*11d0*/  ATOMS.POPC.INC.32 RZ, [R56+URZ] ;  /* 0x0000000038ff7f8c */ /* 0x0007e8000d8000ff */
[----:B------:R3:W-:Y:S04]  /*11e0*/  ATOMS.POPC.INC.32 RZ, [R56+URZ] ;  /* 0x0000000038ff7f8c */ /* 0x0007e8000d8000ff */
[----:B------:R3:W-:Y:S04]  /*11f0*/  ATOMS.POPC.INC.32 RZ, [R56+URZ] ;  /* 0x0000000038ff7f8c */ /* 0x0007e8000d8000ff */
[----:B------:R3:W-:Y:S01]  /*1200*/  ATOMS.POPC.INC.32 RZ, [R56+URZ] ;  /* 0x0000000038ff7f8c */ /* 0x0007e2000d8000ff */
[----:B------:R-:W-:Y:S05]  /*1210*/  BRA `(.L_x_879) ;  /* 0x0000000000507947 */ /* 0x000fea0003800000 */
.L_x_880:
[-C--:B-----5:R-:W-:Y:S02]  /*1220*/  SHF.R.U32.HI R3, RZ, R55.reuse, R2 ;  /* 0x00000037ff037219 */ /* 0x0a0fe40000011602 */
[-C--:B------:R-:W-:Y:S02]  /*1230*/  SHF.R.U32.HI R5, RZ, R55.reuse, R4 ;  /* 0x00000037ff057219 */ /* 0x080fe40000011604 */
[-C--:B01----:R-:W-:Y:S02]  /*1240*/  SHF.R.U32.HI R25, RZ, R55.reuse, R6 ;  /* 0x00000037ff197219 */ /* 0x083fe40000011606 */
[-C--:B------:R-:W-:Y:S02]  /*1250*/  SHF.R.U32.HI R27, RZ, R55.reuse, R8 ;  /* 0x00000037ff1b7219 */ /* 0x080fe40000011608 */
[----:B------:R-:W-:Y:S02]  /*1260*/  SHF.R.U32.HI R29, RZ, R55, R10 ;  /* 0x00000037ff1d7219 */ /* 0x000fe4000001160a */
[----:B------:R-:W-:-:S02]  /*1270*/  LOP3.LUT R3, R3, R54, RZ, 0x30, !PT ;  /* 0x0000003603037212 */ /* 0x000fc400078e30ff */
[-C--:B------:R-:W-:Y:S02]  /*1280*/  LOP3.LUT R5, R5, R54.reuse, RZ, 0x30, !PT ;  /* 0x0000003605057212 */ /* 0x080fe400078e30ff */
[-C--:B------:R-:W-:Y:S01]  /*1290*/  LOP3.LUT R25, R25, R54.reuse, RZ, 0x30, !PT ;  /* 0x0000003619197212 */ /* 0x080fe200078e30ff */
[--C-:B------:R-:W-:Y:S01]  /*12a0*/  IMAD R3, R3, 0x4, R56.reuse ;  /* 0x0000000403037824 */ /* 0x100fe200078e0238 */
[-C--:B------:R-:W-:Y:S01]  /*12b0*/  LOP3.LUT R27, R27, R54.reuse, RZ, 0x30, !PT ;  /* 0x000000361b1b7212 */ /* 0x080fe200078e30ff */
[--C-:B------:R-:W-:Y:S01]  /*12c0*/  IMAD R5, R5, 0x4, R56.reuse ;  /* 0x0000000405057824 */ /* 0x100fe200078e0238 */
[----:B------:R-:W-:Y:S01]  /*12d0*/  LOP3.LUT R29, R29, R54, RZ, 0x30, !PT ;  /* 0x000000361d1d7212 */ /* 0x000fe200078e30ff */
[--C-:B------:R-:W-:Y:S01]  /*12e0*/  IMAD R25, R25, 0x4, R56.reuse ;  /* 0x0000000419197824 */ /* 0x100fe200078e0238 */
[----:B------:R4:W-:Y:S01]  /*12f0*/  ATOMS.POPC.INC.32 RZ, [R3+URZ] ;  /* 0x0000000003ff7f8c */ /* 0x0009e2000d8000ff */
[--C-:B------:R-:W-:Y:S02]  /*1300*/  IMAD R27, R27, 0x4, R56.reuse ;  /* 0x000000041b1b7824 */ /* 0x100fe400078e0238 */
[----:B------:R-:W-:Y:S01]  /*1310*/  IMAD R29, R29, 0x4, R56 ;  /* 0x000000041d1d7824 */ /* 0x000fe200078e0238 */
[----:B------:R4:W-:Y:S04]  /*1320*/  ATOMS.POPC.INC.32 RZ, [R5+URZ] ;  /* 0x0000000005ff7f8c */ /* 0x0009e8000d8000ff */
[----:B------:R4:W-:Y:S04]  /*1330*/  ATOMS.POPC.INC.32 RZ, [R25+URZ] ;  /* 0x0000000019ff7f8c */ /* 0x0009e8000d8000ff */
[----:B------:R4:W-:Y:S04]  /*1340*/  ATOMS.POPC.INC.32 RZ, [R27+URZ] ;  /* 0x000000001bff7f8c */ /* 0x0009e8000d8000ff */
[----:B------:R4:W-:Y:S02]  /*1350*/  ATOMS.POPC.INC.32 RZ, [R29+URZ] ;  /* 0x000000001dff7f8c */ /* 0x0009e4000d8000ff */
.L_x_879:
[----:B01--4-:R-:W0:Y:S08]  /*1360*/  LDC.64 R24, c[0x0][0x380] ;  /* 0x0000e000ff187b82 */ /* 0x013e300000000a00 */
[----:B------:R-:W-:Y:S01]  /*1370*/  BAR.SYNC.DEFER_BLOCKING 0x0 ;  /* 0x0000000000007b1d */ /* 0x000fe20000010000 */
[C---:B------:R-:W-:Y:S01]  /*1380*/  ISETP.GT.U32.AND P2, PT, R23.reuse, 0xff, PT ;  /* 0x000000ff1700780c */ /* 0x040fe20003f44070 */
[----:B------:R-:W-:-:S02]  /*1390*/  IMAD R5, R23, 0x4, R53 ;  /* 0x0000000417057824 */ /* 0x000fc400078e0235 */
[----:B------:R-:W-:Y:S01]  /*13a0*/  IMAD.MOV.U32 R3, RZ, RZ, RZ ;  /* 0x000000ffff037224 */ /* 0x000fe200078e00ff */
[----:B------:R-:W-:Y:S01]  /*13b0*/  P2R R59, PR, RZ, 0x4 ;  /* 0x00000004ff3b7803 */ /* 0x000fe20000000000 */
[----:B------:R-:W-:Y:S08]  /*13c0*/  BSSY.RECONVERGENT B0, `(.L_x_881) ;  /* 0x0000025000007945 */ /* 0x000ff00003800200 */
[----:B------:R-:W-:Y:S05]  /*13d0*/  @P2 BRA `(.L_x_882) ;  /* 0x00000000008c2947 */ /* 0x000fea0003800000 */
[----:B------:R-:W-:Y:S04]  /*13e0*/  LDS R26, [R5] ;  /* 0x00000000051a7984 */ /* 0x000fe80000000800 */
[----:B------:R-:W1:Y:S04]  /*13f0*/  LDS R3, [R5+0x400] ;  /* 0x0004000005037984 */ /* 0x000e680000000800 */
[----:B------:R-:W4:Y:S04]  /*1400*/  LDS R27, [R5+0x800] ;  /* 0x00080000051b7984 */ /* 0x000f280000000800 */
[----:B------:R-:W2:Y:S04]  /*1410*/  LDS R29, [R5+0xc00] ;  /* 0x000c0000051d7984 */ /* 0x000ea80000000800 */
[----:B------:R-:W3:Y:S04]  /*1420*/  LDS R61, [R5+0x1000] ;  /* 0x00100000053d7984 */ /* 0x000ee80000000800 */
[----:B------:R-:W0:Y:S04]  /*1430*/  LDS R63, [R5+0x1400] ;  /* 0x00140000053f7984 */ /* 0x000e280000000800 */
[----:B------:R-:W0:Y:S04]  /*1440*/  LDS R65, [R5+0x1800] ;  /* 0x0018000005417984 */ /* 0x000e280000000800 */
[----:B------:R-:W0:Y:S04]  /*1450*/  LDS R67, [R5+0x1c00] ;  /* 0x001c000005437984 */ /* 0x000e280000000800 */
[----:B------:R-:W0:Y:S04]  /*1460*/  LDS R69, [R5+0x2000] ;  /* 0x0020000005457984 */ /* 0x000e280000000800 */
[----:B------:R-:W0:Y:S04]  /*1470*/  LDS R71, [R5+0x2400] ;  /* 0x0024000005477984 */ /* 0x000e280000000800 */
[----:B------:R-:W0:Y:S01]  /*1480*/  LDS R73, [R5+0x2800] ;  /* 0x0028000005497984 */ /* 0x000e220000000800 */
[----:B-1----:R-:W-:-:S03]  /*1490*/  IMAD.IADD R28, R26, 0x1, R3 ;  /* 0x000000011a1c7824 */ /* 0x002fc600078e0203 */
[----:B------:R1:W-:Y:S01]  /*14a0*/  STS [R5+0x400], R26 ;  /* 0x0004001a05007388 */ /* 0x0003e20000000800 */
[----:B----4-:R-:W-:-:S03]  /*14b0*/  IMAD.IADD R60, R28, 0x1, R27 ;  /* 0x000000011c3c7824 */ /* 0x010fc600078e021b */
[----:B------:R-:W4:Y:S01]  /*14c0*/  LDS R3, [R5+0x2c00] ;  /* 0x002c000005037984 */ /* 0x000f220000000800 */
[----:B--2---:R-:W-:-:S03]  /*14d0*/  IMAD.IADD R62, R60, 0x1, R29 ;  /* 0x000000013c3e7824 */ /* 0x004fc600078e021d */
[----:B------:R2:W-:Y:S01]  /*14e0*/  STS [R5+0x800], R28 ;  /* 0x0008001c05007388 */ /* 0x0005e20000000800 */
[----:B---3--:R-:W-:-:S03]  /*14f0*/  IMAD.IADD R64, R62, 0x1, R61 ;  /* 0x000000013e407824 */ /* 0x008fc600078e023d */
[----:B------:R2:W-:Y:S01]  /*1500*/  STS [R5+0xc00], R60 ;  /* 0x000c003c05007388 */ /* 0x0005e20000000800 */
[----:B0-----:R-:W-:-:S03]  /*1510*/  IMAD.IADD R66, R64, 0x1, R63 ;  /* 0x0000000140427824 */ /* 0x001fc600078e023f */
[----:B------:R2:W-:Y:S01]  /*1520*/  STS [R5+0x1000], R62 ;  /* 0x0010003e05007388 */ /* 0x0005e20000000800 */
[----:B------:R-:W-:-:S03]  /*1530*/  IMAD.IADD R68, R66, 0x1, R65 ;  /* 0x0000000142447824 */ /* 0x000fc600078e0241 */
[----:B------:R2:W-:Y:S01]  /*1540*/  STS [R5+0x1400], R64 ;  /* 0x0014004005007388 */ /* 0x0005e20000000800 */
[----:B------:R-:W-:-:S03]  /*1550*/  IMAD.IADD R70, R68, 0x1, R67 ;  /* 0x0000000144467824 */ /* 0x000fc600078e0243 */
[----:B------:R2:W-:Y:S01]  /*1560*/  STS [R5+0x1800], R66 ;  /* 0x0018004205007388 */ /* 0x0005e20000000800 */
[----:B------:R-:W-:-:S03]  /*1570*/  IMAD.IADD R72, R70, 0x1, R69 ;  /* 0x0000000146487824 */ /* 0x000fc600078e0245 */
[----:B------:R2:W-:Y:S01]  /*1580*/  STS [R5+0x1c00], R68 ;  /* 0x001c004405007388 */ /* 0x0005e20000000800 */
[----:B------:R-:W-:-:S03]  /*1590*/  IMAD.IADD R74, R72, 0x1, R71 ;  /* 0x00000001484a7824 */ /* 0x000fc600078e0247 */
[----:B------:R2:W-:Y:S01]  /*15a0*/  STS [R5+0x2000], R70 ;  /* 0x0020004605007388 */ /* 0x0005e20000000800 */
[----:B-1----:R-:W-:-:S03]  /*15b0*/  IMAD.IADD R26, R74, 0x1, R73 ;  /* 0x000000014a1a7824 */ /* 0x002fc600078e0249 */
[----:B------:R2:W-:Y:S04]  /*15c0*/  STS [R5+0x2400], R72 ;  /* 0x0024004805007388 */ /* 0x0005e80000000800 */
[----:B------:R2:W-:Y:S04]  /*15d0*/  STS [R5+0x2800], R74 ;  /* 0x0028004a05007388 */ /* 0x0005e80000000800 */
[----:B------:R2:W-:Y:S01]  /*15e0*/  STS [R5], RZ ;  /* 0x000000ff05007388 */ /* 0x0005e20000000800 */
[----:B----4-:R-:W-:-:S03]  /*15f0*/  IMAD.IADD R3, R26, 0x1, R3 ;  /* 0x000000011a037824 */ /* 0x010fc600078e0203 */
[----:B------:R2:W-:Y:S04]  /*1600*/  STS [R5+0x2c00], R26 ;  /* 0x002c001a05007388 */ /* 0x0005e80000000800 */
.L_x_882:
[----:B------:R-:W-:Y:S05]  /*1610*/  BSYNC.RECONVERGENT B0 ;  /* 0x0000000000007941 */ /* 0x000fea0003800200 */
.L_x_881:
[----:B------:R-:W-:Y:S01]  /*1620*/  ISETP.NE.AND P0, PT, R3, 0x780, PT ;  /* 0x000007800300780c */ /* 0x000fe20003f05270 */
[----:B------:R-:W-:Y:S01]  /*1630*/  IMAD R29, R35, 0x100, R23 ;  /* 0x00000100231d7824 */ /* 0x000fe200078e0217 */
[----:B------:R-:W-:Y:S01]  /*1640*/  @!P2 LOP3.LUT R61, R3, 0x40000000, RZ, 0xfc, !PT ;  /* 0x40000000033da812 */ /* 0x000fe200078efcff */
[----:B--2---:R-:W1:Y:S01]  /*1650*/  LDC.64 R26, c[0x0][0x398] ;  /* 0x0000e600ff1a7b82 */ /* 0x004e620000000a00 */
[----:B------:R-:W-:Y:S01]  /*1660*/  ISETP.LT.U32.AND P0, PT, R23, 0x100, !P0 ;  /* 0x000001001700780c */ /* 0x000fe20004701070 */
[----:B0-----:R-:W-:-:S05]  /*1670*/  IMAD.WIDE R24, R29, 0x4, R24 ;  /* 0x000000041d187825 */ /* 0x001fca00078e0218 */
[----:B------:R0:W-:Y:S01]  /*1680*/  @!P2 STG.E.STRONG.SYS desc[UR6][R24.64], R61 ;  /* 0x0000003d1800a986 */ /* 0x0001e2000c115906 */
[----:B------:R-:W2:Y:S01]  /*1690*/  LDC.64 R28, c[0x0][0x390] ;  /* 0x0000e400ff1c7b82 */ /* 0x000ea20000000a00 */
[----:B-1----:R-:W-:-:S07]  /*16a0*/  IMAD.WIDE.U32 R26, R23, 0x4, R26 ;  /* 0x00000004171a7825 */ /* 0x002fce00078e001a */
[----:B------:R-:W-:Y:S06]  /*16b0*/  BAR.RED.OR.DEFER_BLOCKING 0x0, P0 ;  /* 0x0000000000007b1d */ /* 0x000fec0000014800 */
[----:B------:R-:W1:Y:S02]  /*16c0*/  B2R.RESULT RZ, P0 ;  /* 0x0000000000ff731c */ /* 0x000e640000004000 */
[----:B012---:R-:W-:Y:S05]  /*16d0*/  @!P0 BRA `(.L_x_883) ;  /* 0x0000000c00608947 */ /* 0x007fea0003800000 */
[----:B-----5:R-:W-:Y:S01]  /*16e0*/  SHF.R.U32.HI R53, RZ, R55, R2 ;  /* 0x00000037ff357219 */ /* 0x020fe20000011602 */
[----:B------:R-:W-:Y:S01]  /*16f0*/  BSSY B1, `(.L_x_884) ;  /* 0x000002f000017945 */ /* 0x000fe20003800000 */
[----:B------:R-:W-:Y:S01]  /*1700*/  ISETP.NE.AND P1, PT, R58, RZ, PT ;  /* 0x000000ff3a00720c */ /* 0x000fe20003f25270 */
[----:B------:R-:W-:Y:S01]  /*1710*/  IMAD.WIDE.U32 R28, R23, 0x4, R28 ;  /* 0x00000004171c7825 */ /* 0x000fe200078e001c */
[----:B------:R-:W-:Y:S02]  /*1720*/  LOP3.LUT R53, R53, R54, RZ, 0x30, !PT ;  /* 0x0000003635357212 */ /* 0x000fe400078e30ff */
[----:B------:R-:W-:Y:S02]  /*1730*/  ISETP.GT.U32.AND P0, PT, R55, 0x1f, PT ;  /* 0x0000001f3700780c */ /* 0x000fe40003f04070 */
[----:B------:R-:W-:-:S04]  /*1740*/  SEL R53, R53, RZ, P1 ;  /* 0x000000ff35357207 */ /* 0x000fc80000800000 */
[----:B------:R-:W-:-:S04]  /*1750*/  SEL R53, R53, RZ, !P0 ;  /* 0x000000ff35357207 */ /* 0x000fc80004000000 */
[----:B------:R-:W-:-:S04]  /*1760*/  ISETP.GT.U32.AND P0, PT, R23, R53, PT ;  /* 0x000000351700720c */ /* 0x000fc80003f04070 */
[----:B------:R-:W-:Y:S01]  /*1770*/  SEL R58, RZ, 0x780, !P0 ;  /* 0x00000780ff3a7807 */ /* 0x000fe20004000000 */
[----:B------:R-:W-:Y:S08]  /*1780*/  @P2 BRA `(.L_x_885) ;  /* 0x0000000000942947 */ /* 0x000ff00003800000 */
[----:B------:R-:W2:Y:S01]  /*1790*/  LDG.E R26, desc[UR6][R26.64] ;  /* 0x000000061a1a7981 */ /* 0x000ea2000c1e1900 */
[----:B------:R-:W-:Y:S01]  /*17a0*/  ISETP.GE.AND P0, PT, R35, 0x1, PT ;  /* 0x000000012300780c */ /* 0x000fe20003f06270 */
[----:B------:R-:W-:Y:S02]  /*17b0*/  IMAD.MOV.U32 R54, RZ, RZ, R3 ;  /* 0x000000ffff367224 */ /* 0x000fe400078e0003 */
[----:B--2---:R-:W-:-:S05]  /*17c0*/  IMAD.IADD R52, R26, 0x1, -R58 ;  /* 0x000000011a347824 */ /* 0x004fca00078e0a3a */
[----:B------:R0:W-:Y:S05]  /*17d0*/  STS [R5+0xb400], R52 ;  /* 0x00b4003405007388 */ /* 0x0001ea0000000800 */
[----:B------:R-:W-:Y:S05]  /*17e0*/  @!P0 BRA `(.L_x_886) ;  /* 0x00000000006c8947 */ /* 0x000fea0003800000 */
[----:B------:R-:W-:Y:S01]  /*17f0*/  BSSY B0, `(.L_x_887) ;  /* 0x0000019000007945 */ /* 0x000fe20003800000 */
[----:B0-----:R-:W-:Y:S02]  /*1800*/  IMAD.MOV.U32 R52, RZ, RZ, -0x1 ;  /* 0xffffffffff347424 */ /* 0x001fe400078e00ff */
[----:B------:R-:W-:Y:S02]  /*1810*/  IMAD.MOV.U32 R55, RZ, RZ, R35 ;  /* 0x000000ffff377224 */ /* 0x000fe400078e0023 */
[----:B------:R-:W-:-:S07]  /*1820*/  IMAD.MOV.U32 R54, RZ, RZ, R3 ;  /* 0x000000ffff367224 */ /* 0x000fce00078e0003 */
.L_x_891:
[----:B------:R-:W0:Y:S01]  /*1830*/  LDC.64 R26, c[0x0][0x380] ;  /* 0x0000e000ff1a7b82 */ /* 0x000e220000000a00 */
[----:B------:R-:W-:Y:S01]  /*1840*/  VIADD R61, R55, 0xffffffff ;  /* 0xffffffff373d7836 */ /* 0x000fe20000000000 */
[----:B------:R-:W-:Y:S03]  /*1850*/  BSSY B2, `(.L_x_888) ;  /* 0x0000008000027945 */ /* 0x000fe60003800000 */
[----:B------:R-:W-:-:S04]  /*1860*/  IMAD R59, R61, 0x100, R23 ;  /* 0x000001003d3b7824 */ /* 0x000fc800078e0217 */
[----:B0-----:R-:W-:-:S07]  /*1870*/  IMAD.WIDE R26, R59, 0x4, R26 ;  /* 0x000000043b1a7825 */ /* 0x001fce00078e021a */
.L_x_889:
[----:B------:R-:W-:Y:S05]  /*1880*/  YIELD ;  /* 0x0000000000007946 */ /* 0x000fea0003800000 */
[----:B------:R3:W-:Y:S06]  /*1890*/  MEMBAR.SC.CTA ;  /* 0x0000000000007992 */ /* 0x0007ec0000000000 */
[----:B---3--:R-:W2:Y:S02]  /*18a0*/  LDG.E.STRONG.SYS R56, desc[UR6][R26.64] ;  /* 0x000000061a387981 */ /* 0x008ea4000c1f5900 */
[----:B--2---:R-:W-:-:S13]  /*18b0*/  ISETP.NE.AND P0, PT, R56, RZ, PT ;  /* 0x000000ff3800720c */ /* 0x004fda0003f05270 */
[----:B------:R-:W-:Y:S05]  /*18c0*/  @!P0 BRA `(.L_x_889) ;  /* 0xfffffffc00ec8947 */ /* 0x000fea000383ffff */
[----:B------:R-:W-:Y:S05]  /*18d0*/  BSYNC B2 ;  /* 0x0000000000027941 */ /* 0x000fea0003800000 */
.L_x_888:
[----:B------:R-:W-:Y:S01]  /*18e0*/  BSSY.RECONVERGENT B2, `(.L_x_890) ;  /* 0x0000006000027945 */ /* 0x000fe20003800200 */
[C---:B------:R-:W-:Y:S02]  /*18f0*/  ISETP.GT.AND P0, PT, R56.reuse, -0x1, PT ;  /* 0xffffffff3800780c */ /* 0x040fe40003f04270 */
[----:B------:R-:W-:Y:S01]  /*1900*/  LOP3.LUT R27, R56, 0x3fffffff, RZ, 0xc0, !PT ;  /* 0x3fffffff381b7812 */ /* 0x000fe200078ec0ff */
[----:B------:R-:W-:Y:S05]  /*1910*/  WARPSYNC.EXCLUSIVE R52 ;  /* 0x0000000034007348 */ /* 0x000fea0003a00000 */
[----:B------:R-:W-:-:S05]  /*1920*/  IMAD.IADD R54, R27, 0x1, R54 ;  /* 0x000000011b367824 */ /* 0x000fca00078e0236 */
[----:B------:R-:W-:-:S07]  /*1930*/  VOTE.ANY R52, PT, P0 ;  /* 0x0000000000347806 */ /* 0x000fce00000e0100 */
[----:B------:R-:W-:Y:S05]  /*1940*/  BSYNC.RECONVERGENT B2 ;  /* 0x0000000000027941 */ /* 0x000fea0003800200 */
.L_x_890:
[----:B------:R-:W-:Y:S01]  /*1950*/  ISETP.GT.U32.AND P1, PT, R55, 0x1, PT ;  /* 0x000000013700780c */ /* 0x000fe20003f24070 */
[----:B------:R-:W-:-:S12]  /*1960*/  IMAD.MOV.U32 R55, RZ, RZ, R61 ;  /* 0x000000ffff377224 */ /* 0x000fd800078e003d */
[----:B------:R-:W-:Y:S05]  /*1970*/  @P0 BRA P1, `(.L_x_891) ;  /* 0xfffffffc00ac0947 */ /* 0x000fea000083ffff */
[----:B------:R-:W-:Y:S05]  /*1980*/  BSYNC B0 ;  /* 0x0000000000007941 */ /* 0x000fea0003800000 */
.L_x_887:
[----:B------:R1:W2:Y:S02]  /*1990*/  LDS R52, [R5+0xb400] ;  /* 0x00b4000005347984 */ /* 0x0002a40000000800 */
.L_x_886:
[----:B------:R-:W-:Y:S02]  /*19a0*/  LOP3.LUT R27, R54, 0x80000000, RZ, 0xfc, !PT ;  /* 0x80000000361b7812 */ /* 0x000fe400078efcff */
[----:B0-2---:R-:W-:-:S03]  /*19b0*/  IADD3 R52, PT, PT, R52, R54, -R3 ;  /* 0x0000003634347210 */ /* 0x005fc60007ffe803 */
[----:B------:R0:W-:Y:S04]  /*19c0*/  STG.E.STRONG.SYS desc[UR6][R24.64], R27 ;  /* 0x0000001b18007986 */ /* 0x0001e8000c115906 */
[----:B------:R0:W-:Y:S02]  /*19d0*/  STS [R5+0xb400], R52 ;  /* 0x00b4003405007388 */ /* 0x0001e40000000800 */
.L_x_885:
[----:B------:R-:W-:Y:S05]  /*19e0*/  BSYNC B1 ;  /* 0x0000000000017941 */ /* 0x000fea0003800000 */
.L_x_884:
[----:B0-----:R-:W0:Y:S01]  /*19f0*/  LDC.64 R24, c[0x0][0x390] ;  /* 0x0000e400ff187b82 */ /* 0x001e220000000a00 */
[----:B------:R-:W-:Y:S05]  /*1a00*/  WARPSYNC.ALL ;  /* 0x0000000000007948 */ /* 0x000fea0003800000 */
[----:B------:R-:W-:Y:S02]  /*1a10*/  UMOV UR4, 0x400 ;  /* 0x0000040000047882 */ /* 0x000fe40000000000 */
[----:B------:R-:W2:Y:S08]  /*1a20*/  LDC R26, c[0x0][0x3c0] ;  /* 0x0000f000ff1a7b82 */ /* 0x000eb00000000800 */
[----:B------:R-:W4:Y:S01]  /*1a30*/  S2UR UR5, SR_CgaCtaId ;  /* 0x00000000000579c3 */ /* 0x000f220000008800 */
[----:B0-----:R-:W-:-:S02]  /*1a40*/  ISETP.EQ.U32.AND P1, PT, R24, RZ, PT ;  /* 0x000000ff1800720c */ /* 0x001fc40003f22070 */
[----:B--2---:R-:W-:-:S04]  /*1a50*/  ISETP.GE.AND P0, PT, R57, R26, PT ;  /* 0x0000001a3900720c */ /* 0x004fc80003f06270 */
[----:B------:R-:W-:-:S04]  /*1a60*/  ISETP.EQ.OR.EX P0, PT, R25, RZ, !P0, P1 ;  /* 0x000000ff1900720c */ /* 0x000fc80004702710 */
[----:B------:R-:W-:Y:S01]  /*1a70*/  ISETP.GT.U32.OR P0, PT, R23, 0xff, P0 ;  /* 0x000000ff1700780c */ /* 0x000fe20000704470 */
[----:B----4-:R-:W-:-:S06]  /*1a80*/  ULEA UR4, UR5, UR4, 0x18 ;  /* 0x0000000405047291 */ /* 0x010fcc000f8ec0ff */
[----:B------:R-:W-:-:S06]  /*1a90*/  LEA R53, R53, UR4, 0x2 ;  /* 0x0000000435357c11 */ /* 0x000fcc000f8e10ff */
[----:B-1----:R-:W0:Y:S02]  /*1aa0*/  @!P0 LDS R5, [R5+0xb400] ;  /* 0x00b4000005058984 */ /* 0x002e240000000800 */
[----:B0-----:R-:W-:-:S05]  /*1ab0*/  @!P0 IADD3 R3, PT, PT, R5, R58, R3 ;  /* 0x0000003a05038210 */ /* 0x001fca0007ffe003 */
[----:B------:R0:W-:Y:S01]  /*1ac0*/  @!P0 STG.E desc[UR6][R28.64], R3 ;  /* 0x000000031c008986 */ /* 0x0001e2000c101906 */
[----:B------:R-:W-:Y:S01]  /*1ad0*/  BAR.SYNC.DEFER_BLOCKING 0x0 ;  /* 0x0000000000007b1d */ /* 0x000fe20000010000 */
[----:B------:R-:W-:-:S05]  /*1ae0*/  ISETP.GT.AND P0, PT, R57, R26, PT ;  /* 0x0000001a3900720c */ /* 0x000fca0003f04270 */
[----:B------:R-:W1:Y:S08]  /*1af0*/  LDS R53, [R53+0xb400] ;  /* 0x00b4000035357984 */ /* 0x000e700000000800 */
[----:B0-----:R-:W-:Y:S05]  /*1b00*/  @P0 BRA `(.L_x_892) ;  /* 0x0000000000f40947 */ /* 0x001fea0003800000 */
[C---:B------:R-:W-:Y:S02]  /*1b10*/  LOP3.LUT R3, R23.reuse, 0x1f, RZ, 0xc0, !PT ;  /* 0x0000001f17037812 */ /* 0x040fe400078ec0ff */
[----:B------:R-:W-:Y:S02]  /*1b20*/  LOP3.LUT R24, R23, 0x3e0, RZ, 0xc0, !PT ;  /* 0x000003e017187812 */ /* 0x000fe400078ec0ff */
[----:B------:R-:W0:Y:S01]  /*1b30*/  LDC.64 R22, c[0x0][0x3a0] ;  /* 0x0000e800ff167b82 */ /* 0x000e220000000a00 */
[----:B------:R-:W-:Y:S02]  /*1b40*/  LOP3.LUT R48, R48, 0xffff, RZ, 0xc0, !PT ;  /* 0x0000ffff30307812 */ /* 0x000fe400078ec0ff */
[----:B------:R-:W-:Y:S01]  /*1b50*/  IMAD R24, R24, 0x5, R3 ;  /* 0x0000000518187824 */ /* 0x000fe200078e0203 */
[----:B------:R-:W-:Y:S02]  /*1b60*/  LOP3.LUT R49, R49, 0xffff, RZ, 0xc0, !PT ;  /* 0x0000ffff31317812 */ /* 0x000fe400078ec0ff */
[----:B------:R-:W-:-:S02]  /*1b70*/  LOP3.LUT R50, R50, 0xffff, RZ, 0xc0, !PT ;  /* 0x0000ffff32327812 */ /* 0x000fc400078ec0ff */
[----:B-1----:R-:W-:Y:S02]  /*1b80*/  IADD3 R3, P0, PT, R24, R53, RZ ;  /* 0x0000003518037210 */ /* 0x002fe40007f1e0ff */
[----:B------:R-:W-:Y:S02]  /*1b90*/  LOP3.LUT R51, R51, 0xffff, RZ, 0xc0, !PT ;  /* 0x0000ffff33337812 */ /* 0x000fe400078ec0ff */
[----:B------:R-:W-:Y:S02]  /*1ba0*/  LOP3.LUT R44, R44, 0xffff, RZ, 0xc0, !PT ;  /* 0x0000ffff2c2c7812 */ /* 0x000fe400078ec0ff */
[----:B------:R-:W-:Y:S02]  /*1bb0*/  LOP3.LUT R45, R45, 0xffff, RZ, 0xc0, !PT ;  /* 0x0000ffff2d2d7812 */ /* 0x000fe400078ec0ff */
[----:B------:R-:W-:Y:S02]  /*1bc0*/  LOP3.LUT R46, R46, 0xffff, RZ, 0xc0, !PT ;  /* 0x0000ffff2e2e7812 */ /* 0x000fe400078ec0ff */
[----:B------:R-:W-:-:S02]  /*1bd0*/  LOP3.LUT R47, R47, 0xffff, RZ, 0xc0, !PT ;  /* 0x0000ffff2f2f7812 */ /* 0x000fc400078ec0ff */
[----:B------:R-:W-:Y:S02]  /*1be0*/  LOP3.LUT R40, R40, 0xffff, RZ, 0xc0, !PT ;  /* 0x0000ffff28287812 */ /* 0x000fe400078ec0ff */
[----:B------:R-:W-:Y:S01]  /*1bf0*/  LOP3.LUT R41, R41, 0xffff, RZ, 0xc0, !PT ;  /* 0x0000ffff29297812 */ /* 0x000fe200078ec0ff */
[----:B0-----:R-:W-:Y:S01]  /*1c00*/  IMAD.WIDE.U32 R22, R3, 0x18, R22 ;  /* 0x0000001803167825 */ /* 0x001fe200078e0016 */
[----:B------:R-:W-:Y:S02]  /*1c10*/  LOP3.LUT R42, R42, 0xffff, RZ, 0xc0, !PT ;  /* 0x0000ffff2a2a7812 */ /* 0x000fe400078ec0ff */
[----:B------:R-:W-:Y:S01]  /*1c20*/  LOP3.LUT R43, R43, 0xffff, RZ, 0xc0, !PT ;  /* 0x0000ffff2b2b7812 */ /* 0x000fe200078ec0ff */
[----:B------:R-:W-:Y:S01]  /*1c30*/  IMAD.X R3, RZ, RZ, RZ, P0 ;  /* 0x000000ffff037224 */ /* 0x000fe200000e06ff */
[----:B------:R-:W-:Y:S02]  /*1c40*/  LOP3.LUT R36, R36, 0xffff, RZ, 0xc0, !PT ;  /* 0x0000ffff24247812 */ /* 0x000fe400078ec0ff */
[----:B------:R-:W-:Y:S01]  /*1c50*/  LOP3.LUT R37, R37, 0xffff, RZ, 0xc0, !PT ;  /* 0x0000ffff25257812 */ /* 0x000fe200078ec0ff */
[----:B------:R-:W-:Y:S01]  /*1c60*/  IMAD R3, R3, 0x18, RZ ;  /* 0x0000001803037824 */ /* 0x000fe200078e02ff */
[----:B------:R-:W-:-:S02]  /*1c70*/  LOP3.LUT R38, R38, 0xffff, RZ, 0xc0, !PT ;  /* 0x0000ffff26267812 */ /* 0x000fc400078ec0ff */
[----:B------:R-:W-:Y:S01]  /*1c80*/  LOP3.LUT R39, R39, 0xffff, RZ, 0xc0, !PT ;  /* 0x0000ffff27277812 */ /* 0x000fe200078ec0ff */
[----:B------:R-:W-:Y:S01]  /*1c90*/  IMAD.IADD R23, R23, 0x1, R3 ;  /* 0x0000000117177824 */ /* 0x000fe200078e0203 */
[----:B------:R-:W-:Y:S02]  /*1ca0*/  LOP3.LUT R7, R7, 0xffff, RZ, 0xc0, !PT ;  /* 0x0000ffff07077812 */ /* 0x000fe400078ec0ff */
[----:B------:R-:W-:Y:S02]  /*1cb0*/  LOP3.LUT R24, R9, 0xffff, RZ, 0xc0, !PT ;  /* 0x0000ffff09187812 */ /* 0x000fe400078ec0ff */
[----:B------:R-:W-:Y:S01]  /*1cc0*/  LOP3.LUT R11, R11, 0xffff, RZ, 0xc0, !PT ;  /* 0x0000ffff0b0b7812 */ /* 0x000fe200078ec0ff */
[----:B------:R-:W-:Y:S01]  /*1cd0*/  STG.E.64 desc[UR6][R22.64+0x8], R20 ;  /* 0x0000081416007986 */ /* 0x000fe2000c101b06 */
[----:B------:R-:W-:Y:S02]  /*1ce0*/  LOP3.LUT R34, R34, 0xffff, RZ, 0xc0, !PT ;  /* 0x0000ffff22227812 */ /* 0x000fe400078ec0ff */
[----:B------:R-:W-:Y:S01]  /*1cf0*/  PRMT R48, R49, 0x3340, R48 ;  /* 0x0000334031307816 */ /* 0x000fe20000000030 */
[----:B------:R-:W-:Y:S01]  /*1d00*/  STG.E.64 desc[UR6][R22.64+0x308], R18 ;  /* 0x0003081216007986 */ /* 0x000fe2000c101b06 */
[----:B------:R-:W-:-:S02]  /*1d10*/  PRMT R51, R51, 0x3340, R50 ;  /* 0x0000334033337816 */ /* 0x000fc40000000032 */
[----:B------:R-:W-:Y:S01]  /*1d20*/  PRMT R44, R45, 0x3340, R44 ;  /* 0x000033402d2c7816 */ /* 0x000fe2000000002c */
[----:B------:R-:W-:Y:S01]  /*1d30*/  STG.E.64 desc[UR6][R22.64+0x608], R16 ;  /* 0x0006081016007986 */ /* 0x000fe2000c101b06 */
[----:B------:R-:W-:Y:S02]  /*1d40*/  PRMT R47, R47, 0x3340, R46 ;  /* 0x000033402f2f7816 */ /* 0x000fe4000000002e */
[----:B------:R-:W-:Y:S01]  /*1d50*/  PRMT R40, R41, 0x3340, R40 ;  /* 0x0000334029287816 */ /* 0x000fe20000000028 */
[----:B------:R-:W-:Y:S01]  /*1d60*/  STG.E.64 desc[UR6][R22.64+0x908], R14 ;  /* 0x0009080e16007986 */ /* 0x000fe2000c101b06 */
[----:B------:R-:W-:Y:S01]  /*1d70*/  PRMT R43, R43, 0x3340, R42 ;  /* 0x000033402b2b7816 */ /* 0x000fe2000000002a */
[----:B------:R-:W-:Y:S01]  /*1d80*/  IMAD.MOV.U32 R42, RZ, RZ, R6 ;  /* 0x000000ffff2a7224 */ /* 0x000fe200078e0006 */
[----:B------:R-:W-:Y:S01]  /*1d90*/  PRMT R36, R37, 0x3340, R36 ;  /* 0x0000334025247816 */ /* 0x000fe20000000024 */
[----:B------:R-:W-:Y:S01]  /*1da0*/  STG.E.64 desc[UR6][R22.64+0xc08], R12 ;  /* 0x000c080c16007986 */ /* 0x000fe2000c101b06 */
[----:B------:R-:W-:-:S02]  /*1db0*/  PRMT R39, R39, 0x3340, R38 ;  /* 0x0000334027277816 */ /* 0x000fc40000000026 */
[----:B------:R-:W-:Y:S01]  /*1dc0*/  PRMT R7, R24, 0x3340, R7 ;  /* 0x0000334018077816 */ /* 0x000fe20000000007 */
[----:B------:R-:W-:Y:S01]  /*1dd0*/  STG.E desc[UR6][R22.64], R33 ;  /* 0x0000002116007986 */ /* 0x000fe2000c101906 */
[----:B------:R-:W-:Y:S02]  /*1de0*/  PRMT R34, R34, 0x3340, R11 ;  /* 0x0000334022227816 */ /* 0x000fe4000000000b */
[----:B------:R-:W-:Y:S01]  /*1df0*/  PRMT R3, R51, 0x5410, R48 ;  /* 0x0000541033037816 */ /* 0x000fe20000000030 */
[----:B------:R-:W-:Y:S01]  /*1e00*/  STG.E desc[UR6][R22.64+0x300], R32 ;  /* 0x0003002016007986 */ /* 0x000fe2000c101906 */
[----:B------:R-:W-:Y:S02]  /*1e10*/  PRMT R5, R47, 0x5410, R44 ;  /* 0x000054102f057816 */ /* 0x000fe4000000002c */
[----:B------:R-:W-:Y:S01]  /*1e20*/  PRMT R43, R43, 0x5410, R40 ;  /* 0x000054102b2b7816 */ /* 0x000fe20000000028 */
[----:B------:R-:W-:Y:S01]  /*1e30*/  STG.E.64 desc[UR6][R22.64+0x10], R2 ;  /* 0x0000100216007986 */ /* 0x000fe2000c101b06 */
[----:B------:R-:W-:-:S02]  /*1e40*/  PRMT R9, R39, 0x5410, R36 ;  /* 0x0000541027097816 */ /* 0x000fc40000000024 */
[----:B------:R-:W-:Y:S01]  /*1e50*/  PRMT R11, R34, 0x5410, R7 ;  /* 0x00005410220b7816 */ /* 0x000fe20000000007 */
[----:B------:R-:W-:Y:S04]  /*1e60*/  STG.E.64 desc[UR6][R22.64+0x310], R4 ;  /* 0x0003100416007986 */ /* 0x000fe8000c101b06 */
[----:B------:R-:W-:Y:S04]  /*1e70*/  STG.E.64 desc[UR6][R22.64+0x610], R42 ;  /* 0x0006102a16007986 */ /* 0x000fe8000c101b06 */
[----:B------:R-:W-:Y:S04]  /*1e80*/  STG.E.64 desc[UR6][R22.64+0x910], R8 ;  /* 0x0009100816007986 */ /* 0x000fe8000c101b06 */
[----:B------:R-:W-:Y:S04]  /*1e90*/  STG.E.64 desc[UR6][R22.64+0xc10], R10 ;  /* 0x000c100a16007986 */ /* 0x000fe8000c101b06 */
[----:B------:R-:W-:Y:S04]  /*1ea0*/  STG.E desc[UR6][R22.64+0x600], R31 ;  /* 0x0006001f16007986 */ /* 0x000fe8000c101906 */
[----:B------:R-:W-:Y:S04]  /*1eb0*/  STG.E desc[UR6][R22.64+0x900], R30 ;  /* 0x0009001e16007986 */ /* 0x000fe8000c101906 */
[----:B------:R-:W-:Y:S01]  /*1ec0*/  STG.E desc[UR6][R22.64+0xc00], R0 ;  /* 0x000c000016007986 */ /* 0x000fe2000c101906 */
[----:B------:R-:W-:Y:S05]  /*1ed0*/  EXIT ;  /* 0x000000000000794d */ /* 0x000fea0003800000 */
.L_x_892:
[C---:B------:R-:W-:Y:S01]  /*1ee0*/  LOP3.LUT R3, R23.reuse, 0x1f, RZ, 0xc0, !PT ;  /* 0x0000001f17037812 */ /* 0x040fe200078ec0ff */
[----:B------:R-:W0:Y:S01]  /*1ef0*/  LDC.64 R24, c[0x0][0x3a0] ;  /* 0x0000e800ff187b82 */ /* 0x000e220000000a00 */
[----:B------:R-:W-:Y:S01]  /*1f00*/  LOP3.LUT R22, R23, 0x3e0, RZ, 0xc0, !PT ;  /* 0x000003e017167812 */ /* 0x000fe200078ec0ff */
[----:B------:R-:W-:Y:S01]  /*1f10*/  IMAD R35, R35, -0x780, R26 ;  /* 0xfffff88023237824 */ /* 0x000fe200078e021a */
[----:B------:R-:W-:Y:S03]  /*1f20*/  BSSY.RECONVERGENT B0, `(.L_x_893) ;  /* 0x000001c000007945 */ /* 0x000fe60003800200 */
[----:B------:R-:W-:-:S04]  /*1f30*/  IMAD R22, R22, 0x5, R3 ;  /* 0x0000000516167824 */ /* 0x000fc800078e0203 */
[C---:B------:R-:W-:Y:S01]  /*1f40*/  VIADD R26, R22.reuse, 0x20 ;  /* 0x00000020161a7836 */ /* 0x040fe20000000000 */
[C---:B-1----:R-:W-:Y:S01]  /*1f50*/  IADD3 R53, P0, PT, R22.reuse, R53, RZ ;  /* 0x0000003516357210 */ /* 0x042fe20007f1e0ff */
[----:B------:R-:W-:-:S03]  /*1f60*/  VIADD R28, R22, 0x60 ;  /* 0x00000060161c7836 */ /* 0x000fc60000000000 */
[-C--:B------:R-:W-:Y:S01]  /*1f70*/  ISETP.GE.AND P1, PT, R26, R35.reuse, PT ;  /* 0x000000231a00720c */ /* 0x080fe20003f26270 */
[----:B------:R-:W-:Y:S01]  /*1f80*/  IMAD.X R3, RZ, RZ, RZ, P0 ;  /* 0x000000ffff037224 */ /* 0x000fe200000e06ff */
[CC--:B------:R-:W-:Y:S01]  /*1f90*/  ISETP.GE.AND P0, PT, R22.reuse, R35.reuse, PT ;  /* 0x000000231600720c */ /* 0x0c0fe20003f06270 */
[----:B------:R-:W-:Y:S01]  /*1fa0*/  VIADD R26, R22, 0x40 ;  /* 0x00000040161a7836 */ /* 0x000fe20000000000 */
[-C--:B------:R-:W-:Y:S01]  /*1fb0*/  ISETP.GE.AND P3, PT, R28, R35.reuse, PT ;  /* 0x000000231c00720c */ /* 0x080fe20003f66270 */
[----:B------:R-:W-:Y:S02]  /*1fc0*/  VIADD R22, R22, 0x80 ;  /* 0x0000008016167836 */ /* 0x000fe40000000000 */
[----:B------:R-:W-:Y:S01]  /*1fd0*/  IMAD R3, R3, 0x18, RZ ;  /* 0x0000001803037824 */ /* 0x000fe200078e02ff */
[-C--:B------:R-:W-:Y:S01]  /*1fe0*/  ISETP.GE.AND P2, PT, R26, R35.reuse, PT ;  /* 0x000000231a00720c */ /* 0x080fe20003f46270 */
[----:B0-----:R-:W-:Y:S01]  /*1ff0*/  IMAD.WIDE.U32 R24, R53, 0x18, R24 ;  /* 0x0000001835187825 */ /* 0x001fe200078e0018 */
[----:B------:R-:W-:-:S03]  /*2000*/  ISETP.GE.AND P4, PT, R22, R35, PT ;  /* 0x000000231600720c */ /* 0x000fc60003f86270 */
[----:B------:R-:W-:Y:S02]  /*2010*/  IMAD.IADD R25, R25, 0x1, R3 ;  /* 0x0000000119197824 */ /* 0x000fe400078e0203 */
[----:B------:R-:W-:Y:S08]  /*2020*/  @P0 BRA `(.L_x_894) ;  /* 0x00000000002c0947 */ /* 0x000ff00003800000 */
[----:B------:R-:W-:Y:S01]  /*2030*/  LOP3.LUT R48, R48, 0xffff, RZ, 0xc0, !PT ;  /* 0x0000ffff30307812 */ /* 0x000fe200078ec0ff */
[----:B------:R0:W-:Y:S01]  /*2040*/  STG.E.64 desc[UR6][R24.64+0x8], R20 ;  /* 0x0000081418007986 */ /* 0x0001e2000c101b06 */
[----:B------:R-:W-:Y:S02]  /*2050*/  LOP3.LUT R49, R49, 0xffff, RZ, 0xc0, !PT ;  /* 0x0000ffff31317812 */ /* 0x000fe400078ec0ff */
[----:B------:R-:W-:Y:S01]  /*2060*/  LOP3.LUT R50, R50, 0xffff, RZ, 0xc0, !PT ;  /* 0x0000ffff32327812 */ /* 0x000fe200078ec0ff */
[----:B------:R0:W-:Y:S01]  /*2070*/  STG.E desc[UR6][R24.64], R33 ;  /* 0x0000002118007986 */ /* 0x0001e2000c101906 */
[----:B------:R-:W-:Y:S02]  /*2080*/  LOP3.LUT R51, R51, 0xffff, RZ, 0xc0, !PT ;  /* 0x0000ffff33337812 */ /* 0x000fe400078ec0ff */
[----:B------:R-:W-:Y:S01]  /*2090*/  PRMT R48, R49, 0x3340, R48 ;  /* 0x0000334031307816 */ /* 0x000fe20000000030 */
[----:B------:R0:W-:Y:S01]  /*20a0*/  STG.E desc[UR6][R24.64+0x10], R2 ;  /* 0x0000100218007986 */ /* 0x0001e2000c101906 */
[----:B------:R-:W-:-:S04]  /*20b0*/  PRMT R51, R51, 0x3340, R50 ;  /* 0x0000334033337816 */ /* 0x000fc80000000032 */
[----:B------:R-:W-:-:S05]  /*20c0*/  PRMT R51, R51, 0x5410, R48 ;  /* 0x0000541033337816 */ /* 0x000fca0000000030 */
[----:B------:R0:W-:Y:S02]  /*20d0*/  STG.E desc[UR6][R24.64+0x14], R51 ;  /* 0x0000143318007986 */ /* 0x0001e4000c101906 */
.L_x_894:
[----:B------:R-:W-:Y:S05]  /*20e0*/  BSYNC.RECONVERGENT B0 ;  /* 0x0000000000007941 */ /* 0x000fea0003800200 */
.L_x_893:
[----:B------:R-:W-:Y:S04]  /*20f0*/  BSSY.RECONVERGENT B0, `(.L_x_895) ;  /* 0x000000d000007945 */ /* 0x000fe80003800200 */
[----:B------:R-:W-:Y:S05]  /*2100*/  @P1 BRA `(.L_x_896) ;  /* 0x00000000002c1947 */ /* 0x000fea0003800000 */
        /* <DEDUP_REMOVED lines=11> */
.L_x_896:
[----:B------:R-:W-:Y:S05]  /*21c0*/  BSYNC.RECONVERGENT B0 ;  /* 0x0000000000007941 */ /* 0x000fea0003800200 */
.L_x_895:
        /* <DEDUP_REMOVED lines=13> */
.L_x_898:
[----:B------:R-:W-:Y:S05]  /*22a0*/  BSYNC.RECONVERGENT B0 ;  /* 0x0000000000007941 */ /* 0x000fea0003800200 */
.L_x_897:
        /* <DEDUP_REMOVED lines=13> */
.L_x_900:
[----:B------:R-:W-:Y:S05]  /*2380*/  BSYNC.RECONVERGENT B0 ;  /* 0x0000000000007941 */ /* 0x000fea0003800200 */
.L_x_899:
[----:B------:R-:W-:Y:S05]  /*2390*/  @P4 EXIT ;  /* 0x000000000000494d */ /* 0x000fea0003800000 */
[----:B------:R-:W-:Y:S01]  /*23a0*/  LOP3.LUT R7, R7, 0xffff, RZ, 0xc0, !PT ;  /* 0x0000ffff07077812 */ /* 0x000fe200078ec0ff */
[----:B------:R-:W-:Y:S01]  /*23b0*/  STG.E.64 desc[UR6][R24.64+0xc08], R12 ;  /* 0x000c080c18007986 */ /* 0x000fe2000c101b06 */
[----:B0-----:R-:W-:Y:S02]  /*23c0*/  LOP3.LUT R2, R9, 0xffff, RZ, 0xc0, !PT ;  /* 0x0000ffff09027812 */ /* 0x001fe400078ec0ff */
[----:B------:R-:W-:Y:S01]  /*23d0*/  LOP3.LUT R11, R11, 0xffff, RZ, 0xc0, !PT ;  /* 0x0000ffff0b0b7812 */ /* 0x000fe200078ec0ff */
[----:B------:R-:W-:Y:S01]  /*23e0*/  STG.E desc[UR6][R24.64+0xc00], R0 ;  /* 0x000c000018007986 */ /* 0x000fe2000c101906 */
[----:B------:R-:W-:Y:S02]  /*23f0*/  LOP3.LUT R34, R34, 0xffff, RZ, 0xc0, !PT ;  /* 0x0000ffff22227812 */ /* 0x000fe400078ec0ff */
[----:B------:R-:W-:Y:S01]  /*2400*/  PRMT R2, R2, 0x3340, R7 ;  /* 0x0000334002027816 */ /* 0x000fe20000000007 */
[----:B------:R-:W-:Y:S01]  /*2410*/  STG.E desc[UR6][R24.64+0xc10], R10 ;  /* 0x000c100a18007986 */ /* 0x000fe2000c101906 */
[----:B------:R-:W-:-:S04]  /*2420*/  PRMT R11, R34, 0x3340, R11 ;  /* 0x00003340220b7816 */ /* 0x000fc8000000000b */
[----:B------:R-:W-:-:S05]  /*2430*/  PRMT R11, R11, 0x5410, R2 ;  /* 0x000054100b0b7816 */ /* 0x000fca0000000002 */
[----:B------:R-:W-:Y:S01]  /*2440*/  STG.E desc[UR6][R24.64+0xc14], R11 ;  /* 0x000c140b18007986 */ /* 0x000fe2000c101906 */
[----:B------:R-:W-:Y:S05]  /*2450*/  EXIT ;  /* 0x000000000000794d */ /* 0x000fea0003800000 */
.L_x_883:
[----:B------:R-:W-:Y:S01]  /*2460*/  IMAD.MOV.U32 R22, RZ, RZ, RZ ;  /* 0x000000ffff167224 */ /* 0x000fe200078e00ff */
[C---:B------:R-:W-:Y:S01]  /*2470*/  ISETP.GT.U32.AND P0, PT, R23.reuse, 0x1f, PT ;  /* 0x0000001f1700780c */ /* 0x040fe20003f04070 */
[----:B------:R-:W-:Y:S05]  /*2480*/  WARPSYNC.ALL ;  /* 0x0000000000007948 */ /* 0x000fea0003800000 */
[----:B------:R-:W-:-:S04]  /*2490*/  IMAD.HI.U32 R24, R23, 0x15555556, R22 ;  /* 0x1555555617187827 */ /* 0x000fc800078e0016 */
[----:B------:R-:W-:-:S05]  /*24a0*/  IMAD R24, R24, 0x4, R53 ;  /* 0x0000000418187824 */ /* 0x000fca00078e0235 */
[----:B------:R0:W-:Y:S01]  /*24b0*/  STS [R24+0x3410], R3 ;  /* 0x0034100318007388 */ /* 0x0001e20000000800 */
[----:B------:R-:W-:Y:S06]  /*24c0*/  BAR.SYNC.DEFER_BLOCKING 0x0 ;  /* 0x0000000000007b1d */ /* 0x000fec0000010000 */
[----:B------:R-:W-:Y:S05]  /*24d0*/  @P0 BRA `(.L_x_901) ;  /* 0x0000000000dc0947 */ /* 0x000fea0003800000 */
[----:B------:R-:W-:Y:S01]  /*24e0*/  IMAD R66, R23, 0x34, R53 ;  /* 0x0000003417427824 */ /* 0x000fe200078e0235 */
[----:B------:R-:W-:-:S04]  /*24f0*/  UMOV UR4, 0xffffffff ;  /* 0xffffffff00047882 */ /* 0x000fc80000000000 */
[----:B------:R-:W-:Y:S04]  /*2500*/  LDS R65, [R66+0x3410] ;  /* 0x0034100042417984 */ /* 0x000fe80000000800 */
[----:B------:R-:W-:Y:S04]  /*2510*/  LDS R64, [R66+0x3414] ;  /* 0x0034140042407984 */ /* 0x000fe80000000800 */
[----:B------:R-:W1:Y:S04]  /*2520*/  LDS R63, [R66+0x3418] ;  /* 0x00341800423f7984 */ /* 0x000e680000000800 */
[----:B------:R-:W-:Y:S04]  /*2530*/  LDS R62, [R66+0x341c] ;  /* 0x00341c00423e7984 */ /* 0x000fe80000000800 */
[----:B------:R-:W2:Y:S04]  /*2540*/  LDS R61, [R66+0x3420] ;  /* 0x00342000423d7984 */ /* 0x000ea80000000800 */
[----:B------:R-:W-:Y:S04]  /*2550*/  LDS R60, [R66+0x3424] ;  /* 0x00342400423c7984 */ /* 0x000fe80000000800 */
[----:B------:R-:W4:Y:S04]  /*2560*/  LDS R57, [R66+0x3428] ;  /* 0x0034280042397984 */ /* 0x000f280000000800 */
[----:B------:R-:W-:Y:S04]  /*2570*/  LDS R29, [R66+0x342c] ;  /* 0x00342c00421d7984 */ /* 0x000fe80000000800 */
[----:B------:R-:W3:Y:S04]  /*2580*/  LDS R28, [R66+0x3430] ;  /* 0x00343000421c7984 */ /* 0x000ee80000000800 */
[----:B------:R-:W-:Y:S04]  /*2590*/  LDS R25, [R66+0x3434] ;  /* 0x0034340042197984 */ /* 0x000fe80000000800 */
[----:B0-----:R-:W0:Y:S04]  /*25a0*/  LDS R24, [R66+0x3438] ;  /* 0x0034380042187984 */ /* 0x001e280000000800 */
[----:B------:R-:W0:Y:S01]  /*25b0*/  LDS R67, [R66+0x343c] ;  /* 0x00343c0042437984 */ /* 0x000e220000000800 */
[----:B-1----:R-:W-:-:S04]  /*25c0*/  IADD3 R68, PT, PT, R63, R64, R65 ;  /* 0x000000403f447210 */ /* 0x002fc80007ffe041 */
[----:B--2---:R-:W-:-:S04]  /*25d0*/  IADD3 R68, PT, PT, R61, R68, R62 ;  /* 0x000000443d447210 */ /* 0x004fc80007ffe03e */
[----:B----4-:R-:W-:-:S04]  /*25e0*/  IADD3 R68, PT, PT, R57, R68, R60 ;  /* 0x0000004439447210 */ /* 0x010fc80007ffe03c */
[----:B---3--:R-:W-:-:S04]  /*25f0*/  IADD3 R68, PT, PT, R28, R68, R29 ;  /* 0x000000441c447210 */ /* 0x008fc80007ffe01d */
[----:B0-----:R-:W-:-:S05]  /*2600*/  IADD3 R68, PT, PT, R24, R68, R25 ;  /* 0x0000004418447210 */ /* 0x001fca0007ffe019 */
[----:B------:R-:W-:Y:S01]  /*2610*/  IMAD.IADD R67, R67, 0x1, R68 ;  /* 0x0000000143437824 */ /* 0x000fe200078e0244 */
[----:B------:R-:W-:Y:S06]  /*2620*/  BRA.DIV UR4, `(.L_x_902) ;  /* 0x0000002604507947 */ /* 0x000fec000b800000 */
        /* <DEDUP_REMOVED lines=8> */
[----:B------:R0:W1:Y:S02]  /*26b0*/  SHFL.UP P0, R72, R71, 0x10, RZ ;  /* 0x0600000047487989 */ /* 0x00006400000000ff */
.L_x_937:
[----:B-1----:R-:W-:-:S04]  /*26c0*/  @P0 IMAD.IADD R72, R71, 0x1, R72 ;  /* 0x0000000147480824 */ /* 0x002fc800078e0248 */
[----:B------:R-:W-:-:S04]  /*26d0*/  IMAD.IADD R67, R72, 0x1, -R67 ;  /* 0x0000000148437824 */ /* 0x000fc800078e0a43 */
[----:B------:R-:W-:Y:S01]  /*26e0*/  IMAD.IADD R65, R65, 0x1, R67 ;  /* 0x0000000141417824 */ /* 0x000fe200078e0243 */
[----:B------:R1:W-:Y:S03]  /*26f0*/  STS [R66+0x3410], R67 ;  /* 0x0034104342007388 */ /* 0x0003e60000000800 */
        /* <DEDUP_REMOVED lines=18> */
[----:B-1----:R-:W-:Y:S01]  /*2820*/  IMAD.IADD R67, R24, 0x1, R25 ;  /* 0x0000000118437824 */ /* 0x002fe200078e0219 */
[----:B------:R2:W-:Y:S04]  /*2830*/  STS [R66+0x3438], R25 ;  /* 0x0034381942007388 */ /* 0x0005e80000000800 */
[----:B------:R2:W-:Y:S02]  /*2840*/  STS [R66+0x343c], R67 ;  /* 0x00343c4342007388 */ /* 0x0005e40000000800 */
.L_x_901:
[----:B------:R-:W-:Y:S05]  /*2850*/  WARPSYNC.ALL ;  /* 0x0000000000007948 */ /* 0x000fea0003800000 */
[----:B------:R-:W-:Y:S01]  /*2860*/  BAR.SYNC.DEFER_BLOCKING 0x0 ;  /* 0x0000000000007b1d */ /* 0x000fe20000010000 */
[----:B0-----:R-:W-:Y:S01]  /*2870*/  IMAD.MOV.U32 R24, RZ, RZ, RZ ;  /* 0x000000ffff187224 */ /* 0x001fe200078e00ff */
[----:B------:R-:W-:Y:S01]  /*2880*/  ISETP.NE.AND P1, PT, R59, RZ, PT ;  /* 0x000000ff3b00720c */ /* 0x000fe20003f25270 */
[----:B--2---:R-:W-:Y:S01]  /*2890*/  IMAD.MOV.U32 R25, RZ, RZ, R23 ;  /* 0x000000ffff197224 */ /* 0x004fe200078e0017 */
[----:B------:R-:W-:Y:S02]  /*28a0*/  ISETP.NE.AND P0, PT, R58, RZ, PT ;  /* 0x000000ff3a00720c */ /* 0x000fe40003f05270 */
[----:B-----5:R-:W-:Y:S01]  /*28b0*/  SHF.R.U32.HI R29, RZ, R55, R2 ;  /* 0x00000037ff1d7219 */ /* 0x020fe20000011602 */
[----:B------:R-:W-:Y:S01]  /*28c0*/  IMAD.HI.U32 R24, R23, 0x15555556, R24 ;  /* 0x1555555617187827 */ /* 0x000fe200078e0018 */
[----:B------:R-:W-:Y:S01]  /*28d0*/  ISETP.GT.U32.OR P2, PT, R55, 0x1f, !P0 ;  /* 0x0000001f3700780c */ /* 0x000fe20004744470 */
[----:B------:R-:W-:Y:S01]  /*28e0*/  BSSY.RECONVERGENT B0, `(.L_x_903) ;  /* 0x000002b000007945 */ /* 0x000fe20003800200 */
[----:B------:R-:W-:Y:S01]  /*28f0*/  LOP3.LUT R29, R29, R54, RZ, 0x30, !PT ;  /* 0x000000361d1d7212 */ /* 0x000fe200078e30ff */
[----:B------:R-:W-:Y:S01]  /*2900*/  IMAD R24, R24, 0x4, R53 ;  /* 0x0000000418187824 */ /* 0x000fe200078e0235 */
[----:B------:R-:W-:-:S02]  /*2910*/  P2R R64, PR, RZ, 0x4 ;  /* 0x00000004ff407803 */ /* 0x000fc40000000000 */
[----:B------:R-:W-:-:S03]  /*2920*/  SEL R29, R29, RZ, !P2 ;  /* 0x000000ff1d1d7207 */ /* 0x000fc60005000000 */
[----:B------:R-:W0:Y:S01]  /*2930*/  LDS R24, [R24+0x3410] ;  /* 0x0034100018187984 */ /* 0x000e220000000800 */
[----:B------:R-:W-:Y:S05]  /*2940*/  @P1 BRA `(.L_x_904) ;  /* 0x0000000000901947 */ /* 0x000fea0003800000 */
[----:B------:R-:W0:Y:S04]  /*2950*/  LDS R61, [R5] ;  /* 0x00000000053d7984 */ /* 0x000e280000000800 */
[----:B------:R-:W1:Y:S04]  /*2960*/  LDS R63, [R5+0x400] ;  /* 0x00040000053f7984 */ /* 0x000e680000000800 */
[----:B------:R-:W2:Y:S04]  /*2970*/  LDS R65, [R5+0x800] ;  /* 0x0008000005417984 */ /* 0x000ea80000000800 */
[----:B------:R-:W4:Y:S04]  /*2980*/  LDS R67, [R5+0xc00] ;  /* 0x000c000005437984 */ /* 0x000f280000000800 */
[----:B------:R-:W5:Y:S04]  /*2990*/  LDS R69, [R5+0x1000] ;  /* 0x0010000005457984 */ /* 0x000f680000000800 */
[----:B------:R-:W3:Y:S04]  /*29a0*/  LDS R71, [R5+0x1400] ;  /* 0x0014000005477984 */ /* 0x000ee80000000800 */
[----:B------:R-:W3:Y:S04]  /*29b0*/  LDS R73, [R5+0x1800] ;  /* 0x0018000005497984 */ /* 0x000ee80000000800 */
[----:B------:R-:W3:Y:S04]  /*29c0*/  LDS R75, [R5+0x1c00] ;  /* 0x001c0000054b7984 */ /* 0x000ee80000000800 */
[----:B------:R-:W3:Y:S04]  /*29d0*/  LDS R77, [R5+0x2000] ;  /* 0x00200000054d7984 */ /* 0x000ee80000000800 */
[----:B------:R-:W3:Y:S04]  /*29e0*/  LDS R74, [R5+0x2400] ;  /* 0x00240000054a7984 */ /* 0x000ee80000000800 */
[----:B------:R-:W3:Y:S01]  /*29f0*/  LDS R57, [R5+0x2800] ;  /* 0x0028000005397984 */ /* 0x000ee20000000800 */
[----:B0-----:R-:W-:-:S03]  /*2a00*/  IMAD.IADD R28, R24, 0x1, R61 ;  /* 0x00000001181c7824 */ /* 0x001fc600078e023d */
[----:B------:R-:W0:Y:S01]  /*2a10*/  LDS R25, [R5+0x2c00] ;  /* 0x002c000005197984 */ /* 0x000e220000000800 */
[C---:B-1----:R-:W-:Y:S02]  /*2a20*/  IMAD.IADD R58, R24.reuse, 0x1, R63 ;  /* 0x00000001183a7824 */ /* 0x042fe400078e023f */
[C---:B--2---:R-:W-:Y:S01]  /*2a30*/  IMAD.IADD R60, R24.reuse, 0x1, R65 ;  /* 0x00000001183c7824 */ /* 0x044fe200078e0241 */
[----:B------:R1:W-:Y:S01]  /*2a40*/  STS [R5], R28 ;  /* 0x0000001c05007388 */ /* 0x0003e20000000800 */
[----:B----4-:R-:W-:-:S03]  /*2a50*/  IMAD.IADD R62, R24, 0x1, R67 ;  /* 0x00000001183e7824 */ /* 0x010fc600078e0243 */
[----:B------:R2:W-:Y:S01]  /*2a60*/  STS [R5+0x400], R58 ;  /* 0x0004003a05007388 */ /* 0x0005e20000000800 */
[----:B-----5:R-:W-:-:S03]  /*2a70*/  IMAD.IADD R66, R24, 0x1, R69 ;  /* 0x0000000118427824 */ /* 0x020fc600078e0245 */
[----:B------:R0:W-:Y:S01]  /*2a80*/  STS [R5+0x800], R60 ;  /* 0x0008003c05007388 */ /* 0x0001e20000000800 */
[----:B---3--:R-:W-:-:S03]  /*2a90*/  IMAD.IADD R68, R24, 0x1, R71 ;  /* 0x0000000118447824 */ /* 0x008fc600078e0247 */
[----:B------:R4:W-:Y:S01]  /*2aa0*/  STS [R5+0xc00], R62 ;  /* 0x000c003e05007388 */ /* 0x0009e20000000800 */
[----:B------:R-:W-:-:S03]  /*2ab0*/  IMAD.IADD R70, R24, 0x1, R73 ;  /* 0x0000000118467824 */ /* 0x000fc600078e0249 */
[----:B------:R4:W-:Y:S01]  /*2ac0*/  STS [R5+0x1000], R66 ;  /* 0x0010004205007388 */ /* 0x0009e20000000800 */
[----:B-1----:R-:W-:-:S03]  /*2ad0*/  IMAD.IADD R28, R24, 0x1, R75 ;  /* 0x00000001181c7824 */ /* 0x002fc600078e024b */
[----:B------:R4:W-:Y:S01]  /*2ae0*/  STS [R5+0x1400], R68 ;  /* 0x0014004405007388 */ /* 0x0009e20000000800 */
[----:B------:R-:W-:-:S03]  /*2af0*/  IMAD.IADD R72, R24, 0x1, R77 ;  /* 0x0000000118487824 */ /* 0x000fc600078e024d */
[----:B------:R4:W-:Y:S01]  /*2b00*/  STS [R5+0x1800], R70 ;  /* 0x0018004605007388 */ /* 0x0009e20000000800 */
[----:B------:R-:W-:-:S03]  /*2b10*/  IMAD.IADD R74, R24, 0x1, R74 ;  /* 0x00000001184a7824 */ /* 0x000fc600078e024a */
[----:B------:R4:W-:Y:S01]  /*2b20*/  STS [R5+0x1c00], R28 ;  /* 0x001c001c05007388 */ /* 0x0009e20000000800 */
[----:B--2---:R-:W-:-:S03]  /*2b30*/  IMAD.IADD R58, R24, 0x1, R57 ;  /* 0x00000001183a7824 */ /* 0x004fc600078e0239 */
[----:B------:R4:W-:Y:S01]  /*2b40*/  STS [R5+0x2000], R72 ;  /* 0x0020004805007388 */ /* 0x0009e20000000800 */
[----:B0-----:R-:W-:-:S03]  /*2b50*/  IMAD.IADD R60, R24, 0x1, R25 ;  /* 0x00000001183c7824 */ /* 0x001fc600078e0219 */
[----:B------:R4:W-:Y:S04]  /*2b60*/  STS [R5+0x2400], R74 ;  /* 0x0024004a05007388 */ /* 0x0009e80000000800 */
[----:B------:R4:W-:Y:S04]  /*2b70*/  STS [R5+0x2800], R58 ;  /* 0x0028003a05007388 */ /* 0x0009e80000000800 */
[----:B------:R4:W-:Y:S02]  /*2b80*/  STS [R5+0x2c00], R60 ;  /* 0x002c003c05007388 */ /* 0x0009e40000000800 */
.L_x_904:
[----:B------:R-:W-:Y:S05]  /*2b90*/  BSYNC.RECONVERGENT B0 ;  /* 0x0000000000007941 */ /* 0x000fea0003800200 */
.L_x_903:
[----:B------:R-:W-:Y:S01]  /*2ba0*/  BAR.SYNC.DEFER_BLOCKING 0x0 ;  /* 0x0000000000007b1d */ /* 0x000fe20000010000 */
[----:B------:R-:W-:-:S05]  /*2bb0*/  R2P PR, R29, 0x7f ;  /* 0x0000007f1d007804 */ /* 0x000fca0000000000 */
[----:B------:R-:W-:Y:S08]  /*2bc0*/  BSSY.RECONVERGENT B0, `(.L_x_905) ;  /* 0x0000026000007945 */ /* 0x000ff00003800200 */
[----:B------:R-:W-:Y:S02]  /*2bd0*/  VOTE.ANY R25, PT, P0 ;  /* 0x0000000000197806 */ /* 0x000fe400000e0100 */
[----:B----4-:R-:W-:-:S02]  /*2be0*/  VOTE.ANY R28, PT, P1 ;  /* 0x00000000001c7806 */ /* 0x010fc400008e0100 */
[----:B------:R-:W-:Y:S02]  /*2bf0*/  @!P0 LOP3.LUT R25, RZ, R25, RZ, 0x33, !PT ;  /* 0x00000019ff198212 */ /* 0x000fe400078e33ff */
[----:B------:R-:W-:Y:S02]  /*2c00*/  @!P1 LOP3.LUT R28, RZ, R28, RZ, 0x33, !PT ;  /* 0x0000001cff1c9212 */ /* 0x000fe400078e33ff */
[----:B------:R-:W-:Y:S02]  /*2c10*/  VOTE.ANY R58, PT, P2 ;  /* 0x00000000003a7806 */ /* 0x000fe400010e0100 */
[----:B------:R-:W-:Y:S02]  /*2c20*/  VOTE.ANY R60, PT, P3 ;  /* 0x00000000003c7806 */ /* 0x000fe400018e0100 */
[----:B------:R-:W-:Y:S02]  /*2c30*/  @!P2 LOP3.LUT R58, RZ, R58, RZ, 0x33, !PT ;  /* 0x0000003aff3aa212 */ /* 0x000fe400078e33ff */
[----:B------:R-:W-:-:S02]  /*2c40*/  LOP3.LUT R25, R28, R25, RZ, 0xc0, !PT ;  /* 0x000000191c197212 */ /* 0x000fc400078ec0ff */
[----:B------:R-:W-:Y:S02]  /*2c50*/  VOTE.ANY R28, PT, P4 ;  /* 0x00000000001c7806 */ /* 0x000fe400020e0100 */
[----:B------:R-:W-:Y:S02]  /*2c60*/  @!P3 LOP3.LUT R60, RZ, R60, RZ, 0x33, !PT ;  /* 0x0000003cff3cb212 */ /* 0x000fe400078e33ff */
[----:B------:R-:W-:Y:S02]  /*2c70*/  LOP3.LUT R25, R58, R25, RZ, 0xc0, !PT ;  /* 0x000000193a197212 */ /* 0x000fe400078ec0ff */
[----:B------:R-:W-:Y:S02]  /*2c80*/  @!P4 LOP3.LUT R28, RZ, R28, RZ, 0x33, !PT ;  /* 0x0000001cff1cc212 */ /* 0x000fe400078e33ff */
[----:B------:R-:W-:Y:S02]  /*2c90*/  LOP3.LUT P0, RZ, R29, 0x80, RZ, 0xc0, !PT ;  /* 0x000000801dff7812 */ /* 0x000fe4000780c0ff */
[----:B------:R-:W-:-:S02]  /*2ca0*/  LOP3.LUT R25, R60, R25, RZ, 0xc0, !PT ;  /* 0x000000193c197212 */ /* 0x000fc400078ec0ff */
[----:B------:R-:W-:Y:S02]  /*2cb0*/  VOTE.ANY R58, PT, P5 ;  /* 0x00000000003a7806 */ /* 0x000fe400028e0100 */
[----:B------:R-:W-:Y:S02]  /*2cc0*/  LOP3.LUT R25, R28, R25, RZ, 0xc0, !PT ;  /* 0x000000191c197212 */ /* 0x000fe400078ec0ff */
[----:B------:R-:W1:Y:S01]  /*2cd0*/  S2R R28, SR_LEMASK ;  /* 0x00000000001c7919 */ /* 0x000e620000003a00 */
[----:B------:R-:W-:Y:S02]  /*2ce0*/  @!P5 LOP3.LUT R58, RZ, R58, RZ, 0x33, !PT ;  /* 0x0000003aff3ad212 */ /* 0x000fe400078e33ff */
[----:B------:R-:W-:Y:S02]  /*2cf0*/  VOTE.ANY R60, PT, P6 ;  /* 0x00000000003c7806 */ /* 0x000fe400030e0100 */
[----:B------:R-:W-:Y:S02]  /*2d00*/  LOP3.LUT R25, R58, R25, RZ, 0xc0, !PT ;  /* 0x000000193a197212 */ /* 0x000fe400078ec0ff */
[----:B------:R-:W-:-:S02]  /*2d10*/  VOTE.ANY R58, PT, P0 ;  /* 0x00000000003a7806 */ /* 0x000fc400000e0100 */
[----:B------:R-:W-:Y:S02]  /*2d20*/  @!P6 LOP3.LUT R60, RZ, R60, RZ, 0x33, !PT ;  /* 0x0000003cff3ce212 */ /* 0x000fe400078e33ff */
[----:B------:R-:W-:Y:S02]  /*2d30*/  @!P0 LOP3.LUT R58, RZ, R58, RZ, 0x33, !PT ;  /* 0x0000003aff3a8212 */ /* 0x000fe400078e33ff */
[----:B------:R-:W-:Y:S02]  /*2d40*/  LOP3.LUT R25, R60, R25, RZ, 0xc0, !PT ;  /* 0x000000193c197212 */ /* 0x000fe400078ec0ff */
[----:B------:R-:W-:Y:S02]  /*2d50*/  ISETP.NE.AND P1, PT, R64, RZ, PT ;  /* 0x000000ff4000720c */ /* 0x000fe40003f25270 */
[----:B------:R-:W-:Y:S01]  /*2d60*/  LOP3.LUT R63, R58, R25, RZ, 0xc0, !PT ;  /* 0x000000193a3f7212 */ /* 0x000fe200078ec0ff */
[----:B------:R-:W-:Y:S01]  /*2d70*/  IMAD.MOV.U32 R58, RZ, RZ, RZ ;  /* 0x000000ffff3a7224 */ /* 0x000fe200078e00ff */
[----:B------:R-:W-:-:S02]  /*2d80*/  SHF.R.U32.HI R25, RZ, R55, R4 ;  /* 0x00000037ff197219 */ /* 0x000fc40000011604 */
[----:B------:R-:W2:Y:S02]  /*2d90*/  FLO.U32 R61, R63 ;  /* 0x0000003f003d7300 */ /* 0x000ea400000e0000 */
[----:B------:R-:W-:-:S04]  /*2da0*/  LOP3.LUT R57, R25, R54, RZ, 0x30, !PT ;  /* 0x0000003619397212 */ /* 0x000fc800078e30ff */
[----:B------:R-:W-:Y:S02]  /*2db0*/  SEL R57, R57, RZ, !P1 ;  /* 0x000000ff39397207 */ /* 0x000fe40004800000 */
[----:B-1----:R-:W-:Y:S02]  /*2dc0*/  LOP3.LUT R25, R28, R63, RZ, 0xc0, !PT ;  /* 0x0000003f1c197212 */ /* 0x002fe400078ec0ff */
[----:B--2---:R-:W-:-:S04]  /*2dd0*/  ISETP.NE.AND P0, PT, R52, R61, PT ;  /* 0x0000003d3400720c */ /* 0x004fc80003f05270 */
[----:B------:R-:W1:Y:S09]  /*2de0*/  POPC R25, R25 ;  /* 0x0000001900197309 */ /* 0x000e720000000000 */
[----:B------:R-:W-:Y:S05]  /*2df0*/  @P0 BRA `(.L_x_906) ;  /* 0x0000000000080947 */ /* 0x000fea0003800000 */
[----:B------:R-:W-:-:S06]  /*2e00*/  IMAD R58, R29, 0x4, R56 ;  /* 0x000000041d3a7824 */ /* 0x000fcc00078e0238 */
[----:B-1----:R2:W4:Y:S02]  /*2e10*/  ATOMS.ADD R58, [R58], R25 ;  /* 0x000000193a3a738c */ /* 0x0025240000000000 */
.L_x_906:
[----:B------:R-:W-:Y:S05]  /*2e20*/  BSYNC.RECONVERGENT B0 ;  /* 0x0000000000007941 */ /* 0x000fea0003800200 */
.L_x_905:
[----:B------:R-:W-:Y:S01]  /*2e30*/  R2P PR, R57, 0x7f ;  /* 0x0000007f39007804 */ /* 0x000fe20000000000 */
[----:B----4-:R4:W0:Y:S01]  /*2e40*/  SHFL.IDX PT, R58, R58, R61, 0x1f ;  /* 0x00001f3d3a3a7589 */ /* 0x01082200000e0000 */
[----:B------:R-:W-:Y:S11]  /*2e50*/  BSSY.RECONVERGENT B0, `(.L_x_907) ;  /* 0x0000025000007945 */ /* 0x000ff60003800200 */
[----:B------:R-:W-:-:S02]  /*2e60*/  VOTE.ANY R29, PT, P0 ;  /* 0x00000000001d7806 */ /* 0x000fc400000e0100 */
[----:B------:R-:W-:Y:S02]  /*2e70*/  VOTE.ANY R60, PT, P1 ;  /* 0x00000000003c7806 */ /* 0x000fe400008e0100 */
[----:B------:R-:W-:Y:S02]  /*2e80*/  @!P0 LOP3.LUT R29, RZ, R29, RZ, 0x33, !PT ;  /* 0x0000001dff1d8212 */ /* 0x000fe400078e33ff */
[----:B------:R-:W-:Y:S02]  /*2e90*/  @!P1 LOP3.LUT R60, RZ, R60, RZ, 0x33, !PT ;  /* 0x0000003cff3c9212 */ /* 0x000fe400078e33ff */
[----:B------:R-:W-:Y:S02]  /*2ea0*/  VOTE.ANY R62, PT, P2 ;  /* 0x00000000003e7806 */ /* 0x000fe400010e0100 */
[----:B------:R-:W-:Y:S02]  /*2eb0*/  LOP3.LUT R29, R60, R29, RZ, 0xc0, !PT ;  /* 0x0000001d3c1d7212 */ /* 0x000fe400078ec0ff */
[----:B------:R-:W-:-:S02]  /*2ec0*/  VOTE.ANY R60, PT, P3 ;  /* 0x00000000003c7806 */ /* 0x000fc400018e0100 */
[----:B------:R-:W-:Y:S02]  /*2ed0*/  @!P2 LOP3.LUT R62, RZ, R62, RZ, 0x33, !PT ;  /* 0x0000003eff3ea212 */ /* 0x000fe400078e33ff */
[----:B------:R-:W-:Y:S02]  /*2ee0*/  @!P3 LOP3.LUT R60, RZ, R60, RZ, 0x33, !PT ;  /* 0x0000003cff3cb212 */ /* 0x000fe400078e33ff */
[----:B------:R-:W-:Y:S02]  /*2ef0*/  LOP3.LUT R29, R62, R29, RZ, 0xc0, !PT ;  /* 0x0000001d3e1d7212 */ /* 0x000fe400078ec0ff */
[----:B------:R-:W-:Y:S02]  /*2f00*/  LOP3.LUT P0, RZ, R57, 0x80, RZ, 0xc0, !PT ;  /* 0x0000008039ff7812 */ /* 0x000fe4000780c0ff */
[----:B------:R-:W-:Y:S02]  /*2f10*/  VOTE.ANY R62, PT, P4 ;  /* 0x00000000003e7806 */ /* 0x000fe400020e0100 */
[----:B------:R-:W-:-:S02]  /*2f20*/  LOP3.LUT R29, R60, R29, RZ, 0xc0, !PT ;  /* 0x0000001d3c1d7212 */ /* 0x000fc400078ec0ff */
[----:B------:R-:W-:Y:S02]  /*2f30*/  VOTE.ANY R60, PT, P5 ;  /* 0x00000000003c7806 */ /* 0x000fe400028e0100 */
[----:B------:R-:W-:Y:S02]  /*2f40*/  @!P4 LOP3.LUT R62, RZ, R62, RZ, 0x33, !PT ;  /* 0x0000003eff3ec212 */ /* 0x000fe400078e33ff */
[----:B------:R-:W-:Y:S02]  /*2f50*/  @!P5 LOP3.LUT R60, RZ, R60, RZ, 0x33, !PT ;  /* 0x0000003cff3cd212 */ /* 0x000fe400078e33ff */
[----:B------:R-:W-:Y:S02]  /*2f60*/  LOP3.LUT R29, R62, R29, RZ, 0xc0, !PT ;  /* 0x0000001d3e1d7212 */ /* 0x000fe400078ec0ff */
[----:B------:R-:W-:Y:S02]  /*2f70*/  VOTE.ANY R62, PT, P6 ;  /* 0x00000000003e7806 */ /* 0x000fe400030e0100 */
[----:B------:R-:W-:-:S02]  /*2f80*/  LOP3.LUT R29, R60, R29, RZ, 0xc0, !PT ;  /* 0x0000001d3c1d7212 */ /* 0x000fc400078ec0ff */
[----:B------:R-:W-:Y:S02]  /*2f90*/  VOTE.ANY R60, PT, P0 ;  /* 0x00000000003c7806 */ /* 0x000fe400000e0100 */
[----:B------:R-:W-:Y:S02]  /*2fa0*/  @!P6 LOP3.LUT R62, RZ, R62, RZ, 0x33, !PT ;  /* 0x0000003eff3ee212 */ /* 0x000fe400078e33ff */
[----:B------:R-:W-:Y:S02]  /*2fb0*/  @!P0 LOP3.LUT R60, RZ, R60, RZ, 0x33, !PT ;  /* 0x0000003cff3c8212 */ /* 0x000fe400078e33ff */
[----:B------:R-:W-:Y:S02]  /*2fc0*/  LOP3.LUT R29, R62, R29, RZ, 0xc0, !PT ;  /* 0x0000001d3e1d7212 */ /* 0x000fe400078ec0ff */
[----:B------:R-:W-:Y:S02]  /*2fd0*/  ISETP.NE.AND P1, PT, R64, RZ, PT ;  /* 0x000000ff4000720c */ /* 0x000fe40003f25270 */
[----:B------:R-:W-:Y:S01]  /*2fe0*/  LOP3.LUT R67, R60, R29, RZ, 0xc0, !PT ;  /* 0x0000001d3c437212 */ /* 0x000fe200078ec0ff */
[----:B------:R-:W-:Y:S01]  /*2ff0*/  IMAD.MOV.U32 R60, RZ, RZ, RZ ;  /* 0x000000ffff3c7224 */ /* 0x000fe200078e00ff */
[----:B------:R-:W-:-:S02]  /*3000*/  SHF.R.U32.HI R29, RZ, R55, R6 ;  /* 0x00000037ff1d7219 */ /* 0x000fc40000011606 */
[----:B------:R-:W5:Y:S02]  /*3010*/  FLO.U32 R65, R67 ;  /* 0x0000004300417300 */ /* 0x000f6400000e0000 */
[----:B------:R-:W-:Y:S02]  /*3020*/  LOP3.LUT R63, R29, R54, RZ, 0x30, !PT ;  /* 0x000000361d3f7212 */ /* 0x000fe400078e30ff */
[----:B------:R-:W-:Y:S02]  /*3030*/  LOP3.LUT R29, R28, R67, RZ, 0xc0, !PT ;  /* 0x000000431c1d7212 */ /* 0x000fe400078ec0ff */
[----:B------:R-:W-:-:S04]  /*3040*/  SEL R63, R63, RZ, !P1 ;  /* 0x000000ff3f3f7207 */ /* 0x000fc80004800000 */
[----:B------:R-:W0:Y:S01]  /*3050*/  POPC R29, R29 ;  /* 0x0000001d001d7309 */ /* 0x000e220000000000 */
[----:B-----5:R-:W-:-:S13]  /*3060*/  ISETP.NE.AND P0, PT, R52, R65, PT ;  /* 0x000000413400720c */ /* 0x020fda0003f05270 */
[----:B0---4-:R-:W-:Y:S05]  /*3070*/  @P0 BRA `(.L_x_908) ;  /* 0x0000000000080947 */ /* 0x011fea0003800000 */
[----:B------:R-:W-:-:S06]  /*3080*/  IMAD R60, R57, 0x4, R56 ;  /* 0x00000004393c7824 */ /* 0x000fcc00078e0238 */
[----:B------:R0:W4:Y:S02]  /*3090*/  ATOMS.ADD R60, [R60], R29 ;  /* 0x0000001d3c3c738c */ /* 0x0001240000000000 */
.L_x_908:
[----:B------:R-:W-:Y:S05]  /*30a0*/  BSYNC.RECONVERGENT B0 ;  /* 0x0000000000007941 */ /* 0x000fea0003800200 */
.L_x_907:
[----:B------:R-:W-:Y:S01]  /*30b0*/  R2P PR, R63, 0x7f ;  /* 0x0000007f3f007804 */ /* 0x000fe20000000000 */
[----:B----4-:R4:W0:Y:S01]  /*30c0*/  SHFL.IDX PT, R60, R60, R65, 0x1f ;  /* 0x00001f413c3c7589 */ /* 0x01082200000e0000 */
[----:B------:R-:W-:Y:S11]  /*30d0*/  BSSY.RECONVERGENT B0, `(.L_x_909) ;  /* 0x0000025000007945 */ /* 0x000ff60003800200 */
[----:B------:R-:W-:-:S02]  /*30e0*/  VOTE.ANY R57, PT, P0 ;  /* 0x0000000000397806 */ /* 0x000fc400000e0100 */
[----:B------:R-:W-:Y:S02]  /*30f0*/  VOTE.ANY R62, PT, P1 ;  /* 0x00000000003e7806 */ /* 0x000fe400008e0100 */
[----:B------:R-:W-:Y:S02]  /*3100*/  @!P0 LOP3.LUT R57, RZ, R57, RZ, 0x33, !PT ;  /* 0x00000039ff398212 */ /* 0x000fe400078e33ff */
[----:B------:R-:W-:Y:S02]  /*3110*/  @!P1 LOP3.LUT R62, RZ, R62, RZ, 0x33, !PT ;  /* 0x0000003eff3e9212 */ /* 0x000fe400078e33ff */
[----:B------:R-:W-:Y:S02]  /*3120*/  LOP3.LUT P0, RZ, R63, 0x80, RZ, 0xc0, !PT ;  /* 0x000000803fff7812 */ /* 0x000fe4000780c0ff */
[----:B------:R-:W-:Y:S02]  /*3130*/  LOP3.LUT R57, R62, R57, RZ, 0xc0, !PT ;  /* 0x000000393e397212 */ /* 0x000fe400078ec0ff */
[----:B------:R-:W-:-:S02]  /*3140*/  VOTE.ANY R62, PT, P2 ;  /* 0x00000000003e7806 */ /* 0x000fc400010e0100 */
[----:B------:R-:W-:Y:S02]  /*3150*/  ISETP.NE.AND P1, PT, R64, RZ, PT ;  /* 0x000000ff4000720c */ /* 0x000fe40003f25270 */
[----:B------:R-:W-:-:S04]  /*3160*/  @!P2 LOP3.LUT R62, RZ, R62, RZ, 0x33, !PT ;  /* 0x0000003eff3ea212 */ /* 0x000fc800078e33ff */
[----:B------:R-:W-:Y:S02]  /*3170*/  LOP3.LUT R57, R62, R57, RZ, 0xc0, !PT ;  /* 0x000000393e397212 */ /* 0x000fe400078ec0ff */
[----:B------:R-:W-:-:S04]  /*3180*/  VOTE.ANY R62, PT, P3 ;  /* 0x00000000003e7806 */ /* 0x000fc800018e0100 */
        /* <DEDUP_REMOVED lines=13> */
[----:B------:R-:W-:Y:S01]  /*3260*/  LOP3.LUT R69, R62, R57, RZ, 0xc0, !PT ;  /* 0x000000393e457212 */ /* 0x000fe200078ec0ff */
[----:B------:R-:W-:Y:S01]  /*3270*/  IMAD.MOV.U32 R62, RZ, RZ, RZ ;  /* 0x000000ffff3e7224 */ /* 0x000fe200078e00ff */
[----:B------:R-:W-:Y:S02]  /*3280*/  SHF.R.U32.HI R57, RZ, R55, R8 ;  /* 0x00000037ff397219 */ /* 0x000fe40000011608 */
        /* <DEDUP_REMOVED lines=9> */
.L_x_910:
[----:B------:R-:W-:Y:S05]  /*3320*/  BSYNC.RECONVERGENT B0 ;  /* 0x0000000000007941 */ /* 0x000fea0003800200 */
.L_x_909:
[----:B------:R-:W-:Y:S01]  /*3330*/  R2P PR, R61, 0x7f ;  /* 0x0000007f3d007804 */ /* 0x000fe20000000000 */
[----:B----4-:R4:W0:Y:S01]  /*3340*/  SHFL.IDX PT, R62, R62, R67, 0x1f ;  /* 0x00001f433e3e7589 */ /* 0x01082200000e0000 */
[----:B------:R-:W-:Y:S01]  /*3350*/  SHF.R.U32.HI R55, RZ, R55, R10 ;  /* 0x00000037ff377219 */ /* 0x000fe2000001160a */
[----:B------:R-:W-:Y:S03]  /*3360*/  BSSY.RECONVERGENT B0, `(.L_x_911) ;  /* 0x0000024000007945 */ /* 0x000fe60003800200 */
[----:B------:R-:W-:-:S07]  /*3370*/  LOP3.LUT R65, R55, R54, RZ, 0x30, !PT ;  /* 0x0000003637417212 */ /* 0x000fce00078e30ff */
[----:B------:R-:W-:Y:S02]  /*3380*/  VOTE.ANY R63, PT, P0 ;  /* 0x00000000003f7806 */ /* 0x000fe400000e0100 */
[----:B------:R-:W-:Y:S02]  /*3390*/  VOTE.ANY R66, PT, P1 ;  /* 0x0000000000427806 */ /* 0x000fe400008e0100 */
[----:B------:R-:W-:Y:S02]  /*33a0*/  @!P0 LOP3.LUT R63, RZ, R63, RZ, 0x33, !PT ;  /* 0x0000003fff3f8212 */ /* 0x000fe400078e33ff */
[----:B------:R-:W-:Y:S02]  /*33b0*/  @!P1 LOP3.LUT R66, RZ, R66, RZ, 0x33, !PT ;  /* 0x00000042ff429212 */ /* 0x000fe400078e33ff */
[----:B------:R-:W-:Y:S02]  /*33c0*/  LOP3.LUT P0, RZ, R61, 0x80, RZ, 0xc0, !PT ;  /* 0x000000803dff7812 */ /* 0x000fe4000780c0ff */
[----:B------:R-:W-:-:S02]  /*33d0*/  LOP3.LUT R63, R66, R63, RZ, 0xc0, !PT ;  /* 0x0000003f423f7212 */ /* 0x000fc400078ec0ff */
[----:B------:R-:W-:Y:S02]  /*33e0*/  VOTE.ANY R66, PT, P2 ;  /* 0x0000000000427806 */ /* 0x000fe400010e0100 */
[----:B------:R-:W-:Y:S02]  /*33f0*/  ISETP.NE.AND P1, PT, R64, RZ, PT ;  /* 0x000000ff4000720c */ /* 0x000fe40003f25270 */
[----:B------:R-:W-:Y:S02]  /*3400*/  @!P2 LOP3.LUT R66, RZ, R66, RZ, 0x33, !PT ;  /* 0x00000042ff42a212 */ /* 0x000fe400078e33ff */
[----:B------:R-:W-:Y:S02]  /*3410*/  SEL R65, R65, RZ, !P1 ;  /* 0x000000ff41417207 */ /* 0x000fe40004800000 */
        /* <DEDUP_REMOVED lines=16> */
[----:B------:R-:W-:-:S03]  /*3520*/  IMAD.MOV.U32 R66, RZ, RZ, RZ ;  /* 0x000000ffff427224 */ /* 0x000fc600078e00ff */
[----:B------:R-:W5:Y:S01]  /*3530*/  FLO.U32 R63, R69 ;  /* 0x00000045003f7300 */ /* 0x000f6200000e0000 */
[----:B------:R-:W-:-:S07]  /*3540*/  LOP3.LUT R55, R28, R69, RZ, 0xc0, !PT ;  /* 0x000000451c377212 */ /* 0x000fce00078ec0ff */
[----:B------:R-:W0:Y:S01]  /*3550*/  POPC R55, R55 ;  /* 0x0000003700377309 */ /* 0x000e220000000000 */
[----:B-----5:R-:W-:-:S13]  /*3560*/  ISETP.NE.AND P0, PT, R52, R63, PT ;  /* 0x0000003f3400720c */ /* 0x020fda0003f05270 */
[----:B0---4-:R-:W-:Y:S05]  /*3570*/  @P0 BRA `(.L_x_912) ;  /* 0x0000000000080947 */ /* 0x011fea0003800000 */
[----:B------:R-:W-:-:S06]  /*3580*/  IMAD R66, R61, 0x4, R56 ;  /* 0x000000043d427824 */ /* 0x000fcc00078e0238 */
[----:B------:R0:W4:Y:S02]  /*3590*/  ATOMS.ADD R66, [R66], R55 ;  /* 0x000000374242738c */ /* 0x0001240000000000 */
.L_x_912:
[----:B------:R-:W-:Y:S05]  /*35a0*/  BSYNC.RECONVERGENT B0 ;  /* 0x0000000000007941 */ /* 0x000fea0003800200 */
.L_x_911:
[----:B------:R-:W-:Y:S01]  /*35b0*/  R2P PR, R65, 0x7f ;  /* 0x0000007f41007804 */ /* 0x000fe20000000000 */
[----:B----4-:R4:W0:Y:S01]  /*35c0*/  SHFL.IDX PT, R66, R66, R63, 0x1f ;  /* 0x00001f3f42427589 */ /* 0x01082200000e0000 */
[----:B------:R-:W-:Y:S01]  /*35d0*/  LOP3.LUT R44, R44, 0xffff, RZ, 0xc0, !PT ;  /* 0x0000ffff2c2c7812 */ /* 0x000fe200078ec0ff */
[----:B------:R-:W-:Y:S01]  /*35e0*/  BSSY.RECONVERGENT B0, `(.L_x_913) ;  /* 0x000002c000007945 */ /* 0x000fe20003800200 */
[----:B------:R-:W-:Y:S02]  /*35f0*/  LOP3.LUT R45, R45, 0xffff, RZ, 0xc0, !PT ;  /* 0x0000ffff2d2d7812 */ /* 0x000fe400078ec0ff */
[----:B------:R-:W-:Y:S02]  /*3600*/  LOP3.LUT R48, R48, 0xffff, RZ, 0xc0, !PT ;  /* 0x0000ffff30307812 */ /* 0x000fe400078ec0ff */
[----:B------:R-:W-:Y:S02]  /*3610*/  LOP3.LUT R49, R49, 0xffff, RZ, 0xc0, !PT ;  /* 0x0000ffff31317812 */ /* 0x000fe400078ec0ff */
[----:B------:R-:W-:-:S02]  /*3620*/  LOP3.LUT R46, R46, 0xffff, RZ, 0xc0, !PT ;  /* 0x0000ffff2e2e7812 */ /* 0x000fc400078ec0ff */
[----:B------:R-:W-:Y:S02]  /*3630*/  LOP3.LUT R47, R47, 0xffff, RZ, 0xc0, !PT ;  /* 0x0000ffff2f2f7812 */ /* 0x000fe400078ec0ff */
[----:B------:R-:W-:Y:S02]  /*3640*/  VOTE.ANY R61, PT, P0 ;  /* 0x00000000003d7806 */ /* 0x000fe400000e0100 */
[----:B------:R-:W-:Y:S02]  /*3650*/  VOTE.ANY R68, PT, P1 ;  /* 0x0000000000447806 */ /* 0x000fe400008e0100 */
[----:B------:R-:W-:Y:S02]  /*3660*/  @!P0 LOP3.LUT R61, RZ, R61, RZ, 0x33, !PT ;  /* 0x0000003dff3d8212 */ /* 0x000fe400078e33ff */
[----:B------:R-:W-:Y:S02]  /*3670*/  @!P1 LOP3.LUT R68, RZ, R68, RZ, 0x33, !PT ;  /* 0x00000044ff449212 */ /* 0x000fe400078e33ff */
[----:B------:R-:W-:-:S02]  /*3680*/  LOP3.LUT P0, RZ, R65, 0x80, RZ, 0xc0, !PT ;  /* 0x0000008041ff7812 */ /* 0x000fc4000780c0ff */
[----:B------:R-:W-:Y:S02]  /*3690*/  LOP3.LUT R61, R68, R61, RZ, 0xc0, !PT ;  /* 0x0000003d443d7212 */ /* 0x000fe400078ec0ff */
[----:B------:R-:W-:Y:S02]  /*36a0*/  VOTE.ANY R68, PT, P2 ;  /* 0x0000000000447806 */ /* 0x000fe400010e0100 */
[----:B------:R-:W-:Y:S02]  /*36b0*/  LOP3.LUT R50, R50, 0xffff, RZ, 0xc0, !PT ;  /* 0x0000ffff32327812 */ /* 0x000fe400078ec0ff */
[----:B------:R-:W-:Y:S02]  /*36c0*/  @!P2 LOP3.LUT R68, RZ, R68, RZ, 0x33, !PT ;  /* 0x00000044ff44a212 */ /* 0x000fe400078e33ff */
[----:B------:R-:W-:Y:S02]  /*36d0*/  LOP3.LUT R51, R51, 0xffff, RZ, 0xc0, !PT ;  /* 0x0000ffff33337812 */ /* 0x000fe400078ec0ff */
[----:B------:R-:W-:-:S02]  /*36e0*/  LOP3.LUT R61, R68, R61, RZ, 0xc0, !PT ;  /* 0x0000003d443d7212 */ /* 0x000fc400078ec0ff */
[----:B------:R-:W-:Y:S02]  /*36f0*/  VOTE.ANY R68, PT, P3 ;  /* 0x0000000000447806 */ /* 0x000fe400018e0100 */
[----:B------:R-:W-:Y:S02]  /*3700*/  PRMT R44, R45, 0x3340, R44 ;  /* 0x000033402d2c7816 */ /* 0x000fe4000000002c */
[----:B------:R-:W-:Y:S02]  /*3710*/  @!P3 LOP3.LUT R68, RZ, R68, RZ, 0x33, !PT ;  /* 0x00000044ff44b212 */ /* 0x000fe400078e33ff */
[----:B------:R-:W-:Y:S02]  /*3720*/  PRMT R48, R49, 0x3340, R48 ;  /* 0x0000334031307816 */ /* 0x000fe40000000030 */
[----:B------:R-:W-:Y:S02]  /*3730*/  LOP3.LUT R61, R68, R61, RZ, 0xc0, !PT ;  /* 0x0000003d443d7212 */ /* 0x000fe400078ec0ff */
[----:B------:R-:W-:-:S02]  /*3740*/  VOTE.ANY R68, PT, P4 ;  /* 0x0000000000447806 */ /* 0x000fc400020e0100 */
[----:B------:R-:W-:Y:S01]  /*3750*/  PRMT R45, R47, 0x3340, R46 ;  /* 0x000033402f2d7816 */ /* 0x000fe2000000002e */
[----:B------:R-:W-:Y:S01]  /*3760*/  IMAD.MOV.U32 R46, RZ, RZ, RZ ;  /* 0x000000ffff2e7224 */ /* 0x000fe200078e00ff */
[----:B------:R-:W-:Y:S02]  /*3770*/  @!P4 LOP3.LUT R68, RZ, R68, RZ, 0x33, !PT ;  /* 0x00000044ff44c212 */ /* 0x000fe400078e33ff */
[----:B------:R-:W-:Y:S02]  /*3780*/  PRMT R49, R51, 0x3340, R50 ;  /* 0x0000334033317816 */ /* 0x000fe40000000032 */
        /* <DEDUP_REMOVED lines=9> */
[----:B------:R-:W-:-:S04]  /*3820*/  LOP3.LUT R67, R68, R61, RZ, 0xc0, !PT ;  /* 0x0000003d44437212 */ /* 0x000fc800078ec0ff */
[----:B------:R-:W5:Y:S01]  /*3830*/  FLO.U32 R61, R67 ;  /* 0x00000043003d7300 */ /* 0x000f6200000e0000 */
[----:B------:R-:W-:-:S07]  /*3840*/  LOP3.LUT R28, R28, R67, RZ, 0xc0, !PT ;  /* 0x000000431c1c7212 */ /* 0x000fce00078ec0ff */
[----:B------:R-:W0:Y:S01]  /*3850*/  POPC R28, R28 ;  /* 0x0000001c001c7309 */ /* 0x000e220000000000 */
[----:B-----5:R-:W-:-:S13]  /*3860*/  ISETP.NE.AND P0, PT, R52, R61, PT ;  /* 0x0000003d3400720c */ /* 0x020fda0003f05270 */
[----:B0---4-:R-:W-:Y:S05]  /*3870*/  @P0 BRA `(.L_x_914) ;  /* 0x0000000000080947 */ /* 0x011fea0003800000 */
[----:B------:R-:W-:-:S05]  /*3880*/  IMAD R65, R65, 0x4, R56 ;  /* 0x0000000441417824 */ /* 0x000fca00078e0238 */
[----:B------:R0:W4:Y:S02]  /*3890*/  ATOMS.ADD R46, [R65], R28 ;  /* 0x0000001c412e738c */ /* 0x0001240000000000 */
.L_x_914:
[----:B------:R-:W-:Y:S05]  /*38a0*/  BSYNC.RECONVERGENT B0 ;  /* 0x0000000000007941 */ /* 0x000fea0003800200 */
.L_x_913:
[----:B----4-:R4:W0:Y:S01]  /*38b0*/  SHFL.IDX PT, R61, R46, R61, 0x1f ;  /* 0x00001f3d2e3d7589 */ /* 0x01082200000e0000 */
[----:B------:R-:W-:Y:S01]  /*38c0*/  LOP3.LUT R40, R40, 0xffff, RZ, 0xc0, !PT ;  /* 0x0000ffff28287812 */ /* 0x000fe200078ec0ff */
[----:B-1----:R-:W-:Y:S01]  /*38d0*/  IMAD.IADD R58, R25, 0x1, R58 ;  /* 0x00000001193a7824 */ /* 0x002fe200078e023a */
[----:B------:R-:W-:Y:S01]  /*38e0*/  LOP3.LUT R41, R41, 0xffff, RZ, 0xc0, !PT ;  /* 0x0000ffff29297812 */ /* 0x000fe200078ec0ff */
[----:B------:R-:W-:Y:S01]  /*38f0*/  BAR.SYNC.DEFER_BLOCKING 0x0 ;  /* 0x0000000000007b1d */ /* 0x000fe20000010000 */
[----:B------:R-:W-:Y:S01]  /*3900*/  LOP3.LUT R47, R36, 0xffff, RZ, 0xc0, !PT ;  /* 0x0000ffff242f7812 */ /* 0x000fe200078ec0ff */
[----:B------:R-:W-:Y:S01]  /*3910*/  IMAD.IADD R60, R29, 0x1, R60 ;  /* 0x000000011d3c7824 */ /* 0x000fe200078e023c */
[----:B------:R-:W-:Y:S01]  /*3920*/  PRMT R36, R41, 0x3340, R40 ;  /* 0x0000334029247816 */ /* 0x000fe20000000028 */
[----:B------:R-:W-:Y:S01]  /*3930*/  IMAD.IADD R66, R55, 0x1, R66 ;  /* 0x0000000137427824 */ /* 0x000fe200078e0242 */
[----:B------:R-:W-:Y:S01]  /*3940*/  LOP3.LUT R7, R7, 0xffff, RZ, 0xc0, !PT ;  /* 0x0000ffff07077812 */ /* 0x000fe200078ec0ff */
[----:B----4-:R-:W-:Y:S01]  /*3950*/  IMAD.MOV.U32 R46, RZ, RZ, R8 ;  /* 0x000000ffff2e7224 */ /* 0x010fe200078e0008 */
[----:B------:R-:W-:Y:S01]  /*3960*/  LOP3.LUT R40, R9, 0xffff, RZ, 0xc0, !PT ;  /* 0x0000ffff09287812 */ /* 0x000fe200078ec0ff */
[----:B------:R-:W-:Y:S01]  /*3970*/  IMAD R9, R60, 0x18, R53 ;  /* 0x000000183c097824 */ /* 0x000fe200078e0235 */
[----:B------:R-:W-:Y:S01]  /*3980*/  LOP3.LUT R42, R42, 0xffff, RZ, 0xc0, !PT ;  /* 0x0000ffff2a2a7812 */ /* 0x000fe200078ec0ff */
[----:B------:R-:W-:Y:S01]  /*3990*/  BSSY B1, `(.L_x_915) ;  /* 0x0000054000017945 */ /* 0x000fe20003800000 */
[----:B------:R-:W-:-:S02]  /*39a0*/  LOP3.LUT R43, R43, 0xffff, RZ, 0xc0, !PT ;  /* 0x0000ffff2b2b7812 */ /* 0x000fc400078ec0ff */
[----:B------:R-:W-:Y:S02]  /*39b0*/  LOP3.LUT R50, R37, 0xffff, RZ, 0xc0, !PT ;  /* 0x0000ffff25327812 */ /* 0x000fe400078ec0ff */
[----:B------:R-:W-:Y:S02]  /*39c0*/  LOP3.LUT R38, R38, 0xffff, RZ, 0xc0, !PT ;  /* 0x0000ffff26267812 */ /* 0x000fe400078ec0ff */
[----:B------:R-:W-:Y:S02]  /*39d0*/  LOP3.LUT R39, R39, 0xffff, RZ, 0xc0, !PT ;  /* 0x0000ffff27277812 */ /* 0x000fe400078ec0ff */
[----:B------:R-:W-:Y:S01]  /*39e0*/  LOP3.LUT R11, R11, 0xffff, RZ, 0xc0, !PT ;  /* 0x0000ffff0b0b7812 */ /* 0x000fe200078ec0ff */
[----:B0-----:R-:W-:Y:S01]  /*39f0*/  IMAD.IADD R28, R28, 0x1, R61 ;  /* 0x000000011c1c7824 */ /* 0x001fe200078e023d */
[----:B------:R-:W-:Y:S02]  /*3a00*/  LOP3.LUT R34, R34, 0xffff, RZ, 0xc0, !PT ;  /* 0x0000ffff22227812 */ /* 0x000fe400078ec0ff */
[----:B------:R-:W-:Y:S01]  /*3a10*/  PRMT R40, R40, 0x3340, R7 ;  /* 0x0000334028287816 */ /* 0x000fe20000000007 */
[----:B------:R-:W-:Y:S01]  /*3a20*/  IMAD R7, R58, 0x18, R53 ;  /* 0x000000183a077824 */ /* 0x000fe200078e0235 */
[----:B------:R-:W-:Y:S01]  /*3a30*/  PRMT R49, R49, 0x5410, R48 ;  /* 0x0000541031317816 */ /* 0x000fe20000000030 */
[----:B------:R-:W-:Y:S01]  /*3a40*/  IMAD.MOV.U32 R48, RZ, RZ, R2 ;  /* 0x000000ffff307224 */ /* 0x000fe200078e0002 */
[----:B------:R-:W-:Y:S01]  /*3a50*/  PRMT R43, R43, 0x3340, R42 ;  /* 0x000033402b2b7816 */ /* 0x000fe2000000002a */
[----:B------:R-:W-:Y:S01]  /*3a60*/  IMAD.IADD R2, R57, 0x1, R62 ;  /* 0x0000000139027824 */ /* 0x000fe200078e023e */
[----:B------:R-:W-:Y:S01]  /*3a70*/  PRMT R47, R50, 0x3340, R47 ;  /* 0x00003340322f7816 */ /* 0x000fe2000000002f */
[----:B------:R0:W-:Y:S01]  /*3a80*/  STS.64 [R7+-0x10], R20 ;  /* 0xfffff01407007388 */ /* 0x0001e20000000a00 */
[----:B------:R-:W-:Y:S01]  /*3a90*/  PRMT R38, R39, 0x3340, R38 ;  /* 0x0000334027267816 */ /* 0x000fe20000000026 */
[----:B------:R-:W-:Y:S01]  /*3aa0*/  IMAD R2, R2, 0x18, R53 ;  /* 0x0000001802027824 */ /* 0x000fe200078e0235 */
[----:B------:R-:W-:Y:S01]  /*3ab0*/  PRMT R11, R34, 0x3340, R11 ;  /* 0x00003340220b7816 */ /* 0x000fe2000000000b */
[----:B------:R-:W-:Y:S01]  /*3ac0*/  STS.64 [R7+-0x8], R48 ;  /* 0xfffff83007007388 */ /* 0x000fe20000000a00 */
[----:B------:R-:W-:Y:S01]  /*3ad0*/  PRMT R45, R45, 0x5410, R44 ;  /* 0x000054102d2d7816 */ /* 0x000fe2000000002c */
[----:B------:R-:W-:Y:S01]  /*3ae0*/  IMAD.MOV.U32 R44, RZ, RZ, R4 ;  /* 0x000000ffff2c7224 */ /* 0x000fe200078e0004 */
[----:B------:R-:W-:Y:S01]  /*3af0*/  PRMT R43, R43, 0x5410, R36 ;  /* 0x000054102b2b7816 */ /* 0x000fe20000000024 */
[----:B------:R1:W-:Y:S01]  /*3b00*/  STS [R7+-0x18], R33 ;  /* 0xffffe82107007388 */ /* 0x0003e20000000800 */
[----:B------:R-:W-:Y:S01]  /*3b10*/  IMAD.MOV.U32 R42, RZ, RZ, R6 ;  /* 0x000000ffff2a7224 */ /* 0x000fe200078e0006 */
[----:B------:R-:W-:-:S02]  /*3b20*/  PRMT R47, R38, 0x5410, R47 ;  /* 0x00005410262f7816 */ /* 0x000fc4000000002f */
[----:B0-----:R-:W-:Y:S01]  /*3b30*/  PRMT R21, R11, 0x5410, R40 ;  /* 0x000054100b157816 */ /* 0x001fe20000000028 */
[--C-:B------:R-:W-:Y:S01]  /*3b40*/  IMAD R11, R28, 0x18, R53.reuse ;  /* 0x000000181c0b7824 */ /* 0x100fe200078e0235 */
[----:B------:R0:W-:Y:S01]  /*3b50*/  STS.64 [R9+-0x10], R18 ;  /* 0xfffff01209007388 */ /* 0x0001e20000000a00 */
[----:B------:R-:W-:Y:S01]  /*3b60*/  IMAD.MOV.U32 R20, RZ, RZ, R10 ;  /* 0x000000ffff147224 */ /* 0x000fe200078e000a */
[----:B------:R-:W-:Y:S01]  /*3b70*/  ISETP.NE.AND P0, PT, R59, RZ, PT ;  /* 0x000000ff3b00720c */ /* 0x000fe20003f05270 */
[----:B-1----:R-:W-:Y:S01]  /*3b80*/  IMAD R7, R66, 0x18, R53 ;  /* 0x0000001842077824 */ /* 0x002fe200078e0235 */
[----:B------:R0:W-:Y:S04]  /*3b90*/  STS.64 [R9+-0x8], R44 ;  /* 0xfffff82c09007388 */ /* 0x0001e80000000a00 */
[----:B------:R0:W-:Y:S04]  /*3ba0*/  STS [R9+-0x18], R32 ;  /* 0xffffe82009007388 */ /* 0x0001e80000000800 */
[----:B------:R0:W-:Y:S04]  /*3bb0*/  STS.64 [R2+-0x10], R16 ;  /* 0xfffff01002007388 */ /* 0x0001e80000000a00 */
[----:B------:R0:W-:Y:S04]  /*3bc0*/  STS.64 [R2+-0x8], R42 ;  /* 0xfffff82a02007388 */ /* 0x0001e80000000a00 */
[----:B------:R0:W-:Y:S04]  /*3bd0*/  STS [R2+-0x18], R31 ;  /* 0xffffe81f02007388 */ /* 0x0001e80000000800 */
[----:B------:R0:W-:Y:S04]  /*3be0*/  STS.64 [R7+-0x10], R14 ;  /* 0xfffff00e07007388 */ /* 0x0001e80000000a00 */
[----:B------:R0:W-:Y:S04]  /*3bf0*/  STS.64 [R7+-0x8], R46 ;  /* 0xfffff82e07007388 */ /* 0x0001e80000000a00 */
[----:B------:R0:W-:Y:S04]  /*3c00*/  STS [R7+-0x18], R30 ;  /* 0xffffe81e07007388 */ /* 0x0001e80000000800 */
[----:B------:R0:W-:Y:S04]  /*3c10*/  STS.64 [R11+-0x10], R12 ;  /* 0xfffff00c0b007388 */ /* 0x0001e80000000a00 */
[----:B------:R0:W-:Y:S04]  /*3c20*/  STS.64 [R11+-0x8], R20 ;  /* 0xfffff8140b007388 */ /* 0x0001e80000000a00 */
[----:B------:R0:W-:Y:S01]  /*3c30*/  STS [R11+-0x18], R0 ;  /* 0xffffe8000b007388 */ /* 0x0001e20000000800 */
[----:B------:R-:W-:Y:S05]  /*3c40*/  @P0 BRA `(.L_x_916) ;  /* 0x0000000000a00947 */ /* 0x000fea0003800000 */
[----:B------:R-:W4:Y:S01]  /*3c50*/  LDG.E R27, desc[UR6][R26.64] ;  /* 0x000000061a1b7981 */ /* 0x000f22000c1e1900 */
[----:B------:R-:W-:Y:S01]  /*3c60*/  ISETP.GE.AND P0, PT, R35, 0x1, PT ;  /* 0x000000012300780c */ /* 0x000fe20003f06270 */
[----:B0-----:R-:W-:Y:S02]  /*3c70*/  IMAD.MOV.U32 R2, RZ, RZ, R3 ;  /* 0x000000ffff027224 */ /* 0x001fe400078e0003 */
[----:B----4-:R-:W-:-:S05]  /*3c80*/  IMAD.IADD R0, R27, 0x1, -R24 ;  /* 0x000000011b007824 */ /* 0x010fca00078e0a18 */
[----:B------:R0:W-:Y:S05]  /*3c90*/  STS [R5+0xb400], R0 ;  /* 0x00b4000005007388 */ /* 0x0001ea0000000800 */
[----:B------:R-:W-:Y:S05]  /*3ca0*/  @!P0 BRA `(.L_x_917) ;  /* 0x00000000006c8947 */ /* 0x000fea0003800000 */
[----:B------:R-:W-:Y:S01]  /*3cb0*/  BSSY B0, `(.L_x_918) ;  /* 0x0000019000007945 */ /* 0x000fe20003800000 */
[----:B0-----:R-:W-:Y:S02]  /*3cc0*/  IMAD.MOV.U32 R0, RZ, RZ, -0x1 ;  /* 0xffffffffff007424 */ /* 0x001fe400078e00ff */
[----:B------:R-:W-:Y:S02]  /*3cd0*/  IMAD.MOV.U32 R4, RZ, RZ, R35 ;  /* 0x000000ffff047224 */ /* 0x000fe400078e0023 */
[----:B------:R-:W-:-:S07]  /*3ce0*/  IMAD.MOV.U32 R2, RZ, RZ, R3 ;  /* 0x000000ffff027224 */ /* 0x000fce00078e0003 */
.L_x_922:
[----:B------:R-:W0:Y:S01]  /*3cf0*/  LDC.64 R6, c[0x0][0x380] ;  /* 0x0000e000ff067b82 */ /* 0x000e220000000a00 */
[----:B------:R-:W-:Y:S01]  /*3d00*/  VIADD R11, R4, 0xffffffff ;  /* 0xffffffff040b7836 */ /* 0x000fe20000000000 */
[----:B------:R-:W-:Y:S03]  /*3d10*/  BSSY B2, `(.L_x_919) ;  /* 0x0000008000027945 */ /* 0x000fe60003800000 */
[----:B------:R-:W-:-:S04]  /*3d20*/  IMAD R9, R11, 0x100, R23 ;  /* 0x000001000b097824 */ /* 0x000fc800078e0217 */
[----:B0-----:R-:W-:-:S07]  /*3d30*/  IMAD.WIDE R6, R9, 0x4, R6 ;  /* 0x0000000409067825 */ /* 0x001fce00078e0206 */
.L_x_920:
[----:B------:R-:W-:Y:S05]  /*3d40*/  YIELD ;  /* 0x0000000000007946 */ /* 0x000fea0003800000 */
[----:B------:R0:W-:Y:S06]  /*3d50*/  MEMBAR.SC.CTA ;  /* 0x0000000000007992 */ /* 0x0001ec0000000000 */
[----:B0-----:R-:W4:Y:S02]  /*3d60*/  LDG.E.STRONG.SYS R8, desc[UR6][R6.64] ;  /* 0x0000000606087981 */ /* 0x001f24000c1f5900 */
[----:B----4-:R-:W-:-:S13]  /*3d70*/  ISETP.NE.AND P0, PT, R8, RZ, PT ;  /* 0x000000ff0800720c */ /* 0x010fda0003f05270 */
[----:B------:R-:W-:Y:S05]  /*3d80*/  @!P0 BRA `(.L_x_920) ;  /* 0xfffffffc00ec8947 */ /* 0x000fea000383ffff */
[----:B------:R-:W-:Y:S05]  /*3d90*/  BSYNC B2 ;  /* 0x0000000000027941 */ /* 0x000fea0003800000 */
.L_x_919:
[----:B------:R-:W-:Y:S01]  /*3da0*/  BSSY.RECONVERGENT B2, `(.L_x_921) ;  /* 0x0000006000027945 */ /* 0x000fe20003800200 */
[C---:B------:R-:W-:Y:S02]  /*3db0*/  ISETP.GT.AND P0, PT, R8.reuse, -0x1, PT ;  /* 0xffffffff0800780c */ /* 0x040fe40003f04270 */
[----:B------:R-:W-:Y:S01]  /*3dc0*/  LOP3.LUT R7, R8, 0x3fffffff, RZ, 0xc0, !PT ;  /* 0x3fffffff08077812 */ /* 0x000fe200078ec0ff */
[----:B------:R-:W-:Y:S05]  /*3dd0*/  WARPSYNC.EXCLUSIVE R0 ;  /* 0x0000000000007348 */ /* 0x000fea0003a00000 */
[----:B------:R-:W-:-:S05]  /*3de0*/  IMAD.IADD R2, R7, 0x1, R2 ;  /* 0x0000000107027824 */ /* 0x000fca00078e0202 */
[----:B------:R-:W-:-:S07]  /*3df0*/  VOTE.ANY R0, PT, P0 ;  /* 0x0000000000007806 */ /* 0x000fce00000e0100 */
[----:B------:R-:W-:Y:S05]  /*3e00*/  BSYNC.RECONVERGENT B2 ;  /* 0x0000000000027941 */ /* 0x000fea0003800200 */
.L_x_921:
[----:B------:R-:W-:Y:S01]  /*3e10*/  ISETP.GT.U32.AND P1, PT, R4, 0x1, PT ;  /* 0x000000010400780c */ /* 0x000fe20003f24070 */
[----:B------:R-:W-:-:S12]  /*3e20*/  IMAD.MOV.U32 R4, RZ, RZ, R11 ;  /* 0x000000ffff047224 */ /* 0x000fd800078e000b */
[----:B------:R-:W-:Y:S05]  /*3e30*/  @P0 BRA P1, `(.L_x_922) ;  /* 0xfffffffc00ac0947 */ /* 0x000fea000083ffff */
[----:B------:R-:W-:Y:S05]  /*3e40*/  BSYNC B0 ;  /* 0x0000000000007941 */ /* 0x000fea0003800000 */
.L_x_918:
[----:B------:R1:W4:Y:S02]  /*3e50*/  LDS R0, [R5+0xb400] ;  /* 0x00b4000005007984 */ /* 0x0003240000000800 */
.L_x_917:
[----:B------:R-:W5:Y:S01]  /*3e60*/  LDC.64 R6, c[0x0][0x380] ;  /* 0x0000e000ff067b82 */ /* 0x000f620000000a00 */
[----:B------:R-:W-:Y:S01]  /*3e70*/  IMAD R11, R35, 0x100, R23 ;  /* 0x00000100230b7824 */ /* 0x000fe200078e0217 */
[----:B0---4-:R-:W-:Y:S02]  /*3e80*/  IADD3 R0, PT, PT, R0, R2, -R3 ;  /* 0x0000000200007210 */ /* 0x011fe40007ffe803 */
[----:B------:R-:W-:-:S03]  /*3e90*/  LOP3.LUT R9, R2, 0x80000000, RZ, 0xfc, !PT ;  /* 0x8000000002097812 */ /* 0x000fc600078efcff */
[----:B------:R4:W-:Y:S01]  /*3ea0*/  STS [R5+0xb400], R0 ;  /* 0x00b4000005007388 */ /* 0x0009e20000000800 */
[----:B-----5:R-:W-:-:S05]  /*3eb0*/  IMAD.WIDE R6, R11, 0x4, R6 ;  /* 0x000000040b067825 */ /* 0x020fca00078e0206 */
[----:B------:R4:W-:Y:S02]  /*3ec0*/  STG.E.STRONG.SYS desc[UR6][R6.64], R9 ;  /* 0x0000000906007986 */ /* 0x0009e4000c115906 */
.L_x_916:
[----:B------:R-:W-:Y:S05]  /*3ed0*/  BSYNC B1 ;  /* 0x0000000000017941 */ /* 0x000fea0003800000 */
.L_x_915:
[----:B0---4-:R-:W0:Y:S01]  /*3ee0*/  LDC.64 R6, c[0x0][0x390] ;  /* 0x0000e400ff067b82 */ /* 0x011e220000000a00 */
[----:B------:R-:W-:Y:S01]  /*3ef0*/  IMAD R0, R35, 0x780, RZ ;  /* 0x0000078023007824 */ /* 0x000fe200078e02ff */
[----:B------:R-:W-:Y:S05]  /*3f00*/  WARPSYNC.ALL ;  /* 0x0000000000007948 */ /* 0x000fea0003800000 */
[----:B------:R-:W-:Y:S01]  /*3f10*/  VIADD R9, R0, 0x780 ;  /* 0x0000078000097836 */ /* 0x000fe20000000000 */
[----:B------:R-:W4:Y:S01]  /*3f20*/  LDC R2, c[0x0][0x3c0] ;  /* 0x0000f000ff027b82 */ /* 0x000f220000000800 */
[----:B------:R-:W-:Y:S02]  /*3f30*/  ISETP.NE.AND P4, PT, R64, RZ, PT ;  /* 0x000000ff4000720c */ /* 0x000fe40003f85270 */
[----:B0-----:R-:W-:-:S02]  /*3f40*/  ISETP.EQ.U32.AND P1, PT, R6, RZ, PT ;  /* 0x000000ff0600720c */ /* 0x001fc40003f22070 */
[----:B----4-:R-:W-:-:S04]  /*3f50*/  ISETP.GE.AND P0, PT, R9, R2, PT ;  /* 0x000000020900720c */ /* 0x010fc80003f06270 */
[----:B------:R-:W-:Y:S02]  /*3f60*/  ISETP.EQ.OR.EX P0, PT, R7, RZ, !P0, P1 ;  /* 0x000000ff0700720c */ /* 0x000fe40004702710 */
[----:B------:R-:W-:Y:S02]  /*3f70*/  ISETP.GT.AND P1, PT, R9, R2, PT ;  /* 0x000000020900720c */ /* 0x000fe40003f24270 */
[----:B------:R-:W-:-:S13]  /*3f80*/  ISETP.GT.U32.OR P0, PT, R23, 0xff, P0 ;  /* 0x000000ff1700780c */ /* 0x000fda0000704470 */
[----:B------:R-:W0:Y:S01]  /*3f90*/  @!P0 LDS R0, [R5+0xb400] ;  /* 0x00b4000005008984 */ /* 0x000e220000000800 */
[----:B------:R-:W4:Y:S02]  /*3fa0*/  @!P0 LDC.64 R6, c[0x0][0x390] ;  /* 0x0000e400ff068b82 */ /* 0x000f240000000a00 */
[----:B----4-:R-:W-:Y:S01]  /*3fb0*/  @!P0 IMAD.WIDE.U32 R6, R23, 0x4, R6 ;  /* 0x0000000417068825 */ /* 0x010fe200078e0006 */
[----:B0-----:R-:W-:-:S05]  /*3fc0*/  @!P0 IADD3 R3, PT, PT, R0, R24, R3 ;  /* 0x0000001800038210 */ /* 0x001fca0007ffe003 */
[----:B------:R0:W-:Y:S01]  /*3fd0*/  @!P0 STG.E desc[UR6][R6.64], R3 ;  /* 0x0000000306008986 */ /* 0x0001e2000c101906 */
[----:B------:R-:W-:Y:S06]  /*3fe0*/  BAR.SYNC.DEFER_BLOCKING 0x0 ;  /* 0x0000000000007b1d */ /* 0x000fec0000010000 */
[----:B------:R-:W-:Y:S05]  /*3ff0*/  @P1 BRA `(.L_x_923) ;  /* 0x0000000400281947 */ /* 0x000fea0003800000 */
[----:B------:R-:W-:Y:S01]  /*4000*/  IMAD R0, R23, 0x14, R5 ;  /* 0x0000001417007824 */ /* 0x000fe200078e0205 */
[----:B------:R-:W0:Y:S04]  /*4010*/  LDCU UR4, c[0x0][0x3c4] ;  /* 0x00007880ff0477ac */ /* 0x000e280008000800 */
[----:B------:R-:W0:Y:S04]  /*4020*/  LDS.64 R12, [R0+0x10] ;  /* 0x00001000000c7984 */ /* 0x000e280000000a00 */
[----:B-1----:R-:W-:Y:S04]  /*4030*/  LDS.64 R4, [R0+0x8] ;  /* 0x0000080000047984 */ /* 0x002fe80000000a00 */
[----:B------:R-:W-:Y:S01]  /*4040*/  LDS R11, [R0] ;  /* 0x00000000000b7984 */ /* 0x000fe20000000800 */
[----:B0-----:R-:W-:-:S04]  /*4050*/  SHF.R.U32.HI R3, RZ, UR4, R12 ;  /* 0x00000004ff037c19 */ /* 0x001fc8000801160c */
[----:B------:R-:W-:-:S04]  /*4060*/  LOP3.LUT R3, R3, R54, RZ, 0x30, !PT ;  /* 0x0000003603037212 */ /* 0x000fc800078e30ff */
[----:B------:R-:W-:-:S05]  /*4070*/  SEL R2, R3, RZ, !P4 ;  /* 0x000000ff03027207 */ /* 0x000fca0006000000 */
[----:B------:R-:W-:Y:S02]  /*4080*/  IMAD R8, R2, 0x4, R53 ;  /* 0x0000000402087824 */ /* 0x000fe400078e0235 */
[----:B------:R-:W0:Y:S03]  /*4090*/  LDC.64 R2, c[0x0][0x3a0] ;  /* 0x0000e800ff027b82 */ /* 0x000e260000000a00 */
[----:B------:R-:W1:Y:S02]  /*40a0*/  LDS R7, [R8+0xb400] ;  /* 0x00b4000008077984 */ /* 0x000e640000000800 */
[----:B-1----:R-:W-:-:S04]  /*40b0*/  IMAD.IADD R7, R7, 0x1, R23 ;  /* 0x0000000107077824 */ /* 0x002fc800078e0217 */
[----:B0-----:R-:W-:-:S05]  /*40c0*/  IMAD.WIDE.U32 R6, R7, 0x18, R2 ;  /* 0x0000001807067825 */ /* 0x001fca00078e0002 */
[----:B------:R-:W-:Y:S04]  /*40d0*/  STG.E.64 desc[UR6][R6.64+0x8], R4 ;  /* 0x0000080406007986 */ /* 0x000fe8000c101b06 */
[----:B------:R-:W-:Y:S04]  /*40e0*/  STG.E.64 desc[UR6][R6.64+0x10], R12 ;  /* 0x0000100c06007986 */ /* 0x000fe8000c101b06 */
[----:B------:R-:W-:Y:S01]  /*40f0*/  STG.E desc[UR6][R6.64], R11 ;  /* 0x0000000b06007986 */ /* 0x000fe2000c101906 */
[----:B------:R-:W-:-:S03]  /*4100*/  NOP ;  /* 0x0000000000007918 */ /* 0x000fc60000000000 */
[----:B------:R-:W0:Y:S04]  /*4110*/  LDS.64 R14, [R0+0x2410] ;  /* 0x00241000000e7984 */ /* 0x000e280000000a00 */
[----:B------:R-:W-:Y:S01]  /*4120*/  LDS R19, [R0+0x2400] ;  /* 0x0024000000137984 */ /* 0x000fe20000000800 */
[----:B0-----:R-:W-:-:S04]  /*4130*/  SHF.R.U32.HI R9, RZ, UR4, R14 ;  /* 0x00000004ff097c19 */ /* 0x001fc8000801160e */
[----:B------:R-:W-:-:S04]  /*4140*/  LOP3.LUT R9, R9, R54, RZ, 0x30, !PT ;  /* 0x0000003609097212 */ /* 0x000fc800078e30ff */
[----:B------:R-:W-:-:S05]  /*4150*/  SEL R8, R9, RZ, !P4 ;  /* 0x000000ff09087207 */ /* 0x000fca0006000000 */
[----:B------:R-:W-:Y:S02]  /*4160*/  IMAD R17, R8, 0x4, R53 ;  /* 0x0000000408117824 */ /* 0x000fe400078e0235 */
[----:B------:R-:W-:Y:S04]  /*4170*/  LDS.64 R8, [R0+0x2408] ;  /* 0x0024080000087984 */ /* 0x000fe80000000a00 */
[----:B------:R-:W0:Y:S02]  /*4180*/  LDS R17, [R17+0xb400] ;  /* 0x00b4000011117984 */ /* 0x000e240000000800 */
[----:B0-----:R-:W-:-:S05]  /*4190*/  IADD3 R5, PT, PT, R23, 0x180, R17 ;  /* 0x0000018017057810 */ /* 0x001fca0007ffe011 */
[----:B------:R-:W-:-:S05]  /*41a0*/  IMAD.WIDE.U32 R4, R5, 0x18, R2 ;  /* 0x0000001805047825 */ /* 0x000fca00078e0002 */
        /* <DEDUP_REMOVED lines=43> */
[----:B------:R-:W-:Y:S04]  /*4460*/  STG.E desc[UR6][R2.64], R19 ;  /* 0x0000001302007986 */ /* 0x000fe8000c101906 */
[----:B------:R-:W-:Y:S01]  /*4470*/  STG.E.64 desc[UR6][R2.64+0x8], R6 ;  /* 0x0000080602007986 */ /* 0x000fe2000c101b06 */
[----:B------:R-:W-:Y:S01]  /*4480*/  NOP ;  /* 0x0000000000007918 */ /* 0x000fe20000000000 */
[----:B------:R-:W-:Y:S05]  /*4490*/  EXIT ;  /* 0x000000000000794d */ /* 0x000fea0003800000 */
.L_x_923:
[----:B------:R-:W-:Y:S01]  /*44a0*/  IMAD R35, R35, -0x780, R2 ;  /* 0xfffff88023237824 */ /* 0x000fe200078e0202 */
[----:B------:R-:W-:Y:S01]  /*44b0*/  BSSY.RECONVERGENT B0, `(.L_x_924) ;  /* 0x000001a000007945 */ /* 0x000fe20003800200 */
[C---:B------:R-:W-:Y:S02]  /*44c0*/  VIADD R4, R23.reuse, 0x180 ;  /* 0x0000018017047836 */ /* 0x040fe40000000000 */
[C---:B------:R-:W-:Y:S01]  /*44d0*/  VIADD R10, R23.reuse, 0x300 ;  /* 0x00000300170a7836 */ /* 0x040fe20000000000 */
[CC--:B------:R-:W-:Y:S01]  /*44e0*/  ISETP.GE.AND P0, PT, R23.reuse, R35.reuse, PT ;  /* 0x000000231700720c */ /* 0x0c0fe20003f06270 */
[C---:B------:R-:W-:Y:S01]  /*44f0*/  VIADD R12, R23.reuse, 0x480 ;  /* 0x00000480170c7836 */ /* 0x040fe20000000000 */
[-C--:B------:R-:W-:Y:S01]  /*4500*/  ISETP.GE.AND P1, PT, R4, R35.reuse, PT ;  /* 0x000000230400720c */ /* 0x080fe20003f26270 */
[----:B-1----:R-:W-:Y:S01]  /*4510*/  IMAD R5, R23, 0x14, R5 ;  /* 0x0000001417057824 */ /* 0x002fe200078e0205 */
[-C--:B------:R-:W-:Y:S02]  /*4520*/  ISETP.GE.AND P2, PT, R10, R35.reuse, PT ;  /* 0x000000230a00720c */ /* 0x080fe40003f46270 */
[----:B------:R-:W-:-:S07]  /*4530*/  ISETP.GE.AND P3, PT, R12, R35, PT ;  /* 0x000000230c00720c */ /* 0x000fce0003f66270 */
[----:B------:R-:W-:Y:S06]  /*4540*/  @P0 BRA `(.L_x_925) ;  /* 0x0000000000400947 */ /* 0x000fec0003800000 */
[----:B------:R-:W1:Y:S01]  /*4550*/  LDS R8, [R5+0x10] ;  /* 0x0000100005087984 */ /* 0x000e620000000800 */
[----:B------:R-:W1:Y:S01]  /*4560*/  LDCU UR4, c[0x0][0x3c4] ;  /* 0x00007880ff0477ac */ /* 0x000e620008000800 */
[----:B0-----:R-:W0:Y:S02]  /*4570*/  LDC.64 R6, c[0x0][0x3a0] ;  /* 0x0000e800ff067b82 */ /* 0x001e240000000a00 */
[----:B------:R-:W-:Y:S04]  /*4580*/  LDS R13, [R5] ;  /* 0x00000000050d7984 */ /* 0x000fe80000000800 */
[----:B------:R-:W-:Y:S01]  /*4590*/  LDS R9, [R5+0x14] ;  /* 0x0000140005097984 */ /* 0x000fe20000000800 */
[----:B-1----:R-:W-:-:S04]  /*45a0*/  SHF.R.U32.HI R3, RZ, UR4, R8 ;  /* 0x00000004ff037c19 */ /* 0x002fc80008011608 */
[----:B------:R-:W-:-:S04]  /*45b0*/  LOP3.LUT R3, R3, R54, RZ, 0x30, !PT ;  /* 0x0000003603037212 */ /* 0x000fc800078e30ff */
[----:B------:R-:W-:Y:S02]  /*45c0*/  SEL R0, R3, RZ, !P4 ;  /* 0x000000ff03007207 */ /* 0x000fe40006000000 */
[----:B------:R-:W-:Y:S03]  /*45d0*/  LDS.64 R2, [R5+0x8] ;  /* 0x0000080005027984 */ /* 0x000fe60000000a00 */
[----:B------:R-:W-:-:S05]  /*45e0*/  IMAD R0, R0, 0x4, R53 ;  /* 0x0000000400007824 */ /* 0x000fca00078e0235 */
[----:B------:R-:W1:Y:S02]  /*45f0*/  LDS R11, [R0+0xb400] ;  /* 0x00b40000000b7984 */ /* 0x000e640000000800 */
[----:B-1----:R-:W-:-:S04]  /*4600*/  IMAD.IADD R11, R11, 0x1, R23 ;  /* 0x000000010b0b7824 */ /* 0x002fc800078e0217 */
[----:B0-----:R-:W-:-:S05]  /*4610*/  IMAD.WIDE.U32 R6, R11, 0x18, R6 ;  /* 0x000000180b067825 */ /* 0x001fca00078e0006 */
[----:B------:R1:W-:Y:S04]  /*4620*/  STG.E.64 desc[UR6][R6.64+0x8], R2 ;  /* 0x0000080206007986 */ /* 0x0003e8000c101b06 */
[----:B------:R1:W-:Y:S04]  /*4630*/  STG.E desc[UR6][R6.64], R13 ;  /* 0x0000000d06007986 */ /* 0x0003e8000c101906 */
[----:B------:R1:W-:Y:S02]  /*4640*/  STG.E.64 desc[UR6][R6.64+0x10], R8 ;  /* 0x0000100806007986 */ /* 0x0003e4000c101b06 */
.L_x_925:
[----:B------:R-:W-:Y:S05]  /*4650*/  BSYNC.RECONVERGENT B0 ;  /* 0x0000000000007941 */ /* 0x000fea0003800200 */
.L_x_924:
[----:B------:R-:W-:Y:S01]  /*4660*/  NOP ;  /* 0x0000000000007918 */ /* 0x000fe20000000000 */
[----:B------:R-:W-:Y:S04]  /*4670*/  BSSY.RECONVERGENT B0, `(.L_x_926) ;  /* 0x0000012000007945 */ /* 0x000fe80003800200 */
[----:B------:R-:W-:Y:S05]  /*4680*/  @P1 BRA `(.L_x_927) ;  /* 0x0000000000401947 */ /* 0x000fea0003800000 */
[----:B-1----:R-:W1:Y:S01]  /*4690*/  LDS R8, [R5+0x2410] ;  /* 0x0024100005087984 */ /* 0x002e620000000800 */
[----:B------:R-:W1:Y:S01]  /*46a0*/  LDCU UR4, c[0x0][0x3c4] ;  /* 0x00007880ff0477ac */ /* 0x000e620008000800 */
[----:B0-----:R-:W0:Y:S02]  /*46b0*/  LDC.64 R6, c[0x0][0x3a0] ;  /* 0x0000e800ff067b82 */ /* 0x001e240000000a00 */
[----:B------:R-:W-:Y:S04]  /*46c0*/  LDS R13, [R5+0x2400] ;  /* 0x00240000050d7984 */ /* 0x000fe80000000800 */
        /* <DEDUP_REMOVED lines=12> */
.L_x_927:
[----:B------:R-:W-:Y:S05]  /*4790*/  BSYNC.RECONVERGENT B0 ;  /* 0x0000000000007941 */ /* 0x000fea0003800200 */
.L_x_926:
[----:B------:R-:W-:Y:S01]  /*47a0*/  NOP ;  /* 0x0000000000007918 */ /* 0x000fe20000000000 */
[----:B------:R-:W-:Y:S04]  /*47b0*/  BSSY.RECONVERGENT B0, `(.L_x_928) ;  /* 0x0000012000007945 */ /* 0x000fe80003800200 */
[----:B------:R-:W-:Y:S05]  /*47c0*/  @P2 BRA `(.L_x_929) ;  /* 0x0000000000402947 */ /* 0x000fea0003800000 */
[----:B-1--4-:R-:W1:Y:S01]  /*47d0*/  LDS R8, [R5+0x4810] ;  /* 0x0048100005087984 */ /* 0x012e620000000800 */
        /* <DEDUP_REMOVED lines=15> */
.L_x_929:
[----:B------:R-:W-:Y:S05]  /*48d0*/  BSYNC.RECONVERGENT B0 ;  /* 0x0000000000007941 */ /* 0x000fea0003800200 */
.L_x_928:
[----:B------:R-:W-:Y:S01]  /*48e0*/  NOP ;  /* 0x0000000000007918 */ /* 0x000fe20000000000 */
[----:B------:R-:W-:Y:S04]  /*48f0*/  BSSY.RECONVERGENT B0, `(.L_x_930) ;  /* 0x0000012000007945 */ /* 0x000fe80003800200 */
[----:B------:R-:W-:Y:S05]  /*4900*/  @P3 BRA `(.L_x_931) ;  /* 0x0000000000403947 */ /* 0x000fea0003800000 */
[----:B01--4-:R-:W0:Y:S01]  /*4910*/  LDS R8, [R5+0x6c10] ;  /* 0x006c100005087984 */ /* 0x013e220000000800 */
[----:B------:R-:W0:Y:S01]  /*4920*/  LDCU UR4, c[0x0][0x3c4] ;  /* 0x00007880ff0477ac */ /* 0x000e220008000800 */
[----:B------:R-:W1:Y:S02]  /*4930*/  LDC.64 R6, c[0x0][0x3a0] ;  /* 0x0000e800ff067b82 */ /* 0x000e640000000a00 */
[----:B------:R-:W-:Y:S04]  /*4940*/  LDS R13, [R5+0x6c00] ;  /* 0x006c0000050d7984 */ /* 0x000fe80000000800 */
[----:B------:R-:W-:Y:S01]  /*4950*/  LDS R9, [R5+0x6c14] ;  /* 0x006c140005097984 */ /* 0x000fe20000000800 */
[----:B0-----:R-:W-:-:S04]  /*4960*/  SHF.R.U32.HI R3, RZ, UR4, R8 ;  /* 0x00000004ff037c19 */ /* 0x001fc80008011608 */
[----:B------:R-:W-:-:S04]  /*4970*/  LOP3.LUT R3, R3, R54, RZ, 0x30, !PT ;  /* 0x0000003603037212 */ /* 0x000fc800078e30ff */
[----:B------:R-:W-:Y:S02]  /*4980*/  SEL R0, R3, RZ, !P4 ;  /* 0x000000ff03007207 */ /* 0x000fe40006000000 */
[----:B------:R-:W-:Y:S03]  /*4990*/  LDS.64 R2, [R5+0x6c08] ;  /* 0x006c080005027984 */ /* 0x000fe60000000a00 */
[----:B------:R-:W-:-:S05]  /*49a0*/  IMAD R0, R0, 0x4, R53 ;  /* 0x0000000400007824 */ /* 0x000fca00078e0235 */
[----:B------:R-:W0:Y:S02]  /*49b0*/  LDS R11, [R0+0xb400] ;  /* 0x00b40000000b7984 */ /* 0x000e240000000800 */
[----:B0-----:R-:W-:-:S04]  /*49c0*/  IMAD.IADD R11, R12, 0x1, R11 ;  /* 0x000000010c0b7824 */ /* 0x001fc800078e020b */
[----:B-1----:R-:W-:-:S05]  /*49d0*/  IMAD.WIDE.U32 R6, R11, 0x18, R6 ;  /* 0x000000180b067825 */ /* 0x002fca00078e0006 */
[----:B------:R0:W-:Y:S04]  /*49e0*/  STG.E.64 desc[UR6][R6.64+0x8], R2 ;  /* 0x0000080206007986 */ /* 0x0001e8000c101b06 */
[----:B------:R0:W-:Y:S04]  /*49f0*/  STG.E desc[UR6][R6.64], R13 ;  /* 0x0000000d06007986 */ /* 0x0001e8000c101906 */
[----:B------:R0:W-:Y:S02]  /*4a00*/  STG.E.64 desc[UR6][R6.64+0x10], R8 ;  /* 0x0000100806007986 */ /* 0x0001e4000c101b06 */
.L_x_931:
[----:B------:R-:W-:Y:S05]  /*4a10*/  BSYNC.RECONVERGENT B0 ;  /* 0x0000000000007941 */ /* 0x000fea0003800200 */
.L_x_930:
[----:B------:R-:W-:Y:S01]  /*4a20*/  NOP ;  /* 0x0000000000007918 */ /* 0x000fe20000000000 */
[----:B01--4-:R-:W0:Y:S01]  /*4a30*/  LDS R8, [R5+0x9010] ;  /* 0x0090100005087984 */ /* 0x013e220000000800 */
[----:B------:R-:W0:Y:S01]  /*4a40*/  LDCU UR4, c[0x0][0x3c4] ;  /* 0x00007880ff0477ac */ /* 0x000e220008000800 */
[----:B------:R-:W-:-:S05]  /*4a50*/  VIADD R22, R23, 0x600 ;  /* 0x0000060017167836 */ /* 0x000fca0000000000 */
[----:B------:R-:W-:-:S13]  /*4a60*/  ISETP.GE.AND P0, PT, R22, R35, PT ;  /* 0x000000231600720c */ /* 0x000fda0003f06270 */
[----:B------:R-:W-:Y:S01]  /*4a70*/  @!P0 LDS R9, [R5+0x9014] ;  /* 0x0090140005098984 */ /* 0x000fe20000000800 */
[----:B------:R-:W1:Y:S03]  /*4a80*/  @!P0 LDC.64 R6, c[0x0][0x3a0] ;  /* 0x0000e800ff068b82 */ /* 0x000e660000000a00 */
[----:B------:R-:W-:Y:S01]  /*4a90*/  @!P0 LDS R13, [R5+0x9000] ;  /* 0x00900000050d8984 */ /* 0x000fe20000000800 */
[----:B0-----:R-:W-:-:S04]  /*4aa0*/  SHF.R.U32.HI R3, RZ, UR4, R8 ;  /* 0x00000004ff037c19 */ /* 0x001fc80008011608 */
[----:B------:R-:W-:-:S04]  /*4ab0*/  LOP3.LUT R3, R3, R54, RZ, 0x30, !PT ;  /* 0x0000003603037212 */ /* 0x000fc800078e30ff */
[----:B------:R-:W-:Y:S02]  /*4ac0*/  SEL R0, R3, RZ, !P4 ;  /* 0x000000ff03007207 */ /* 0x000fe40006000000 */
[----:B------:R-:W-:Y:S03]  /*4ad0*/  @!P0 LDS.64 R2, [R5+0x9008] ;  /* 0x0090080005028984 */ /* 0x000fe60000000a00 */
[----:B------:R-:W-:-:S05]  /*4ae0*/  IMAD R0, R0, 0x4, R53 ;  /* 0x0000000400007824 */ /* 0x000fca00078e0235 */
[----:B------:R-:W0:Y:S02]  /*4af0*/  LDS R11, [R0+0xb400] ;  /* 0x00b40000000b7984 */ /* 0x000e240000000800 */
[----:B0-----:R-:W-:-:S04]  /*4b00*/  IMAD.IADD R11, R22, 0x1, R11 ;  /* 0x00000001160b7824 */ /* 0x001fc800078e020b */
[----:B-1----:R-:W-:-:S05]  /*4b10*/  @!P0 IMAD.WIDE.U32 R6, R11, 0x18, R6 ;  /* 0x000000180b068825 */ /* 0x002fca00078e0006 */
[----:B------:R-:W-:Y:S04]  /*4b20*/  @!P0 STG.E.64 desc[UR6][R6.64+0x8], R2 ;  /* 0x0000080206008986 */ /* 0x000fe8000c101b06 */
[----:B------:R-:W-:Y:S04]  /*4b30*/  @!P0 STG.E.64 desc[UR6][R6.64+0x10], R8 ;  /* 0x0000100806008986 */ /* 0x000fe8000c101b06 */
[----:B------:R-:W-:Y:S01]  /*4b40*/  @!P0 STG.E desc[UR6][R6.64], R13 ;  /* 0x0000000d06008986 */ /* 0x000fe2000c101906 */
[----:B------:R-:W-:Y:S01]  /*4b50*/  NOP ;  /* 0x0000000000007918 */ /* 0x000fe20000000000 */
[----:B------:R-:W-:Y:S05]  /*4b60*/  EXIT ;  /* 0x000000000000794d */ /* 0x000fea0003800000 */
.L_x_902:
[----:B------:R-:W-:Y:S02]  /*4b70*/  IMAD.MOV.U32 R74, RZ, RZ, R67 ;  /* 0x000000ffff4a7224 */ /* 0x000fe400078e0043 */
[----:B------:R-:W-:Y:S02]  /*4b80*/  IMAD.MOV.U32 R75, RZ, RZ, 0x1 ;  /* 0x00000001ff4b7424 */ /* 0x000fe400078e00ff */
[----:B------:R-:W-:Y:S02]  /*4b90*/  IMAD.MOV.U32 R76, RZ, RZ, RZ ;  /* 0x000000ffff4c7224 */ /* 0x000fe400078e00ff */
[----:B------:R-:W-:-:S07]  /*4ba0*/  IMAD.MOV.U32 R73, RZ, RZ, -0x1 ;  /* 0xffffffffff497424 */ /* 0x000fce00078e00ff */
[----:B-----5:R-:W-:Y:S05]  /*4bb0*/  WARPSYNC.COLLECTIVE R73, `(.L_x_932) ;  /* 0x0000000049087348 */ /* 0x020fea0003c00000 */
[----:B------:R0:W1:Y:S02]  /*4bc0*/  SHFL.UP P0, R72, R74, R75, R76 ;  /* 0x0400004b4a487389 */ /* 0x000064000000004c */
[----:B01---5:R-:W-:Y:S05]  /*4bd0*/  ENDCOLLECTIVE ;  /* 0x000000000000791b */ /* 0x023fea0003800000 */
.L_x_932:
[----:B------:R-:W-:Y:S02]  /*4be0*/  IMAD.MOV.U32 R75, RZ, RZ, 0x2 ;  /* 0x00000002ff4b7424 */ /* 0x000fe400078e00ff */
[----:B------:R-:W-:-:S04]  /*4bf0*/  IMAD.MOV.U32 R68, RZ, RZ, R72 ;  /* 0x000000ffff447224 */ /* 0x000fc800078e0048 */
[----:B------:R-:W-:-:S04]  /*4c00*/  @P0 IMAD.IADD R68, R67, 0x1, R68 ;  /* 0x0000000143440824 */ /* 0x000fc800078e0244 */
[----:B------:R-:W-:-:S07]  /*4c10*/  IMAD.MOV.U32 R74, RZ, RZ, R68 ;  /* 0x000000ffff4a7224 */ /* 0x000fce00078e0044 */
[----:B------:R-:W-:Y:S05]  /*4c20*/  WARPSYNC.COLLECTIVE R73, `(.L_x_933) ;  /* 0x0000000049087348 */ /* 0x000fea0003c00000 */
[----:B------:R0:W1:Y:S02]  /*4c30*/  SHFL.UP P0, R72, R74, R75, R76 ;  /* 0x0400004b4a487389 */ /* 0x000064000000004c */
[----:B01----:R-:W-:Y:S05]  /*4c40*/  ENDCOLLECTIVE ;  /* 0x000000000000791b */ /* 0x003fea0003800000 */
.L_x_933:
[----:B------:R-:W-:Y:S02]  /*4c50*/  IMAD.MOV.U32 R75, RZ, RZ, 0x4 ;  /* 0x00000004ff4b7424 */ /* 0x000fe400078e00ff */
[----:B------:R-:W-:-:S04]  /*4c60*/  IMAD.MOV.U32 R69, RZ, RZ, R72 ;  /* 0x000000ffff457224 */ /* 0x000fc800078e0048 */
[----:B------:R-:W-:-:S04]  /*4c70*/  @P0 IMAD.IADD R69, R68, 0x1, R69 ;  /* 0x0000000144450824 */ /* 0x000fc800078e0245 */
[----:B------:R-:W-:-:S07]  /*4c80*/  IMAD.MOV.U32 R74, RZ, RZ, R69 ;  /* 0x000000ffff4a7224 */ /* 0x000fce00078e0045 */
[----:B------:R-:W-:Y:S05]  /*4c90*/  WARPSYNC.COLLECTIVE R73, `(.L_x_934) ;  /* 0x0000000049087348 */ /* 0x000fea0003c00000 */
[----:B------:R0:W1:Y:S02]  /*4ca0*/  SHFL.UP P0, R72, R74, R75, R76 ;  /* 0x0400004b4a487389 */ /* 0x000064000000004c */
[----:B01----:R-:W-:Y:S05]  /*4cb0*/  ENDCOLLECTIVE ;  /* 0x000000000000791b */ /* 0x003fea0003800000 */
.L_x_934:
[----:B------:R-:W-:Y:S02]  /*4cc0*/  IMAD.MOV.U32 R75, RZ, RZ, 0x8 ;  /* 0x00000008ff4b7424 */ /* 0x000fe400078e00ff */
[----:B------:R-:W-:-:S04]  /*4cd0*/  IMAD.MOV.U32 R70, RZ, RZ, R72 ;  /* 0x000000ffff467224 */ /* 0x000fc800078e0048 */
[----:B------:R-:W-:-:S04]  /*4ce0*/  @P0 IMAD.IADD R70, R69, 0x1, R70 ;  /* 0x0000000145460824 */ /* 0x000fc800078e0246 */
[----:B------:R-:W-:-:S07]  /*4cf0*/  IMAD.MOV.U32 R74, RZ, RZ, R70 ;  /* 0x000000ffff4a7224 */ /* 0x000fce00078e0046 */
[----:B------:R-:W-:Y:S05]  /*4d00*/  WARPSYNC.COLLECTIVE R73, `(.L_x_935) ;  /* 0x0000000049087348 */ /* 0x000fea0003c00000 */
[----:B------:R0:W1:Y:S02]  /*4d10*/  SHFL.UP P0, R72, R74, R75, R76 ;  /* 0x0400004b4a487389 */ /* 0x000064000000004c */
[----:B01----:R-:W-:Y:S05]  /*4d20*/  ENDCOLLECTIVE ;  /* 0x000000000000791b */ /* 0x003fea0003800000 */
.L_x_935:
[----:B------:R-:W-:Y:S02]  /*4d30*/  IMAD.MOV.U32 R75, RZ, RZ, 0x10 ;  /* 0x00000010ff4b7424 */ /* 0x000fe400078e00ff */
[----:B------:R-:W-:-:S04]  /*4d40*/  IMAD.MOV.U32 R71, RZ, RZ, R72 ;  /* 0x000000ffff477224 */ /* 0x000fc800078e0048 */
[----:B------:R-:W-:-:S04]  /*4d50*/  @P0 IMAD.IADD R71, R70, 0x1, R71 ;  /* 0x0000000146470824 */ /* 0x000fc800078e0247 */
[----:B------:R-:W-:-:S07]  /*4d60*/  IMAD.MOV.U32 R74, RZ, RZ, R71 ;  /* 0x000000ffff4a7224 */ /* 0x000fce00078e0047 */
[----:B------:R-:W-:Y:S05]  /*4d70*/  WARPSYNC.COLLECTIVE R73, `(.L_x_936) ;  /* 0x0000000049087348 */ /* 0x000fea0003c00000 */
[----:B------:R0:W1:Y:S02]  /*4d80*/  SHFL.UP P0, R72, R74, R75, R76 ;  /* 0x0400004b4a487389 */ /* 0x000064000000004c */
[----:B01----:R-:W-:Y:S05]  /*4d90*/  ENDCOLLECTIVE ;  /* 0x000000000000791b */ /* 0x003fea0003800000 */
.L_x_936:
[----:B------:R-:W-:Y:S05]  /*4da0*/  BRA `(.L_x_937) ;  /* 0xffffffd800447947 */ /* 0x000fea000383ffff */
.L_x_938:
        /* <DEDUP_REMOVED lines=13> */
.L_x_1405:


//--------------------- .text._ZN3cub18CUB_300001_SM_10006detail10radix_sort33DeviceRadixSortExclusiveSumKernelINS1_5radix10policy_hubI19preprocess_vertex_tNS0_8NullTypeEjE10Policy1000EjEEvPT0_ --------------------------
	.section	.text._ZN3cub18CUB_300001_SM_10006detail10radix_sort33DeviceRadixSortExclusiveSumKernelINS1_5radix10policy_hubI19preprocess_vertex_tNS0_8NullTypeEjE10Policy1000EjEEvPT0_,"ax",@progbits
	.align	128
        .global         _ZN3cub18CUB_300001_SM_10006detail10radix_sort33DeviceRadixSortExclusiveSumKernelINS1_5radix10policy_hubI19preprocess_vertex_tNS0_8NullTypeEjE10Policy1000EjEEvPT0_
        .type           _ZN3cub18CUB_300001_SM_10006detail10radix_sort33DeviceRadixSortExclusiveSumKernelINS1_5radix10policy_hubI19preprocess_vertex_tNS0_8NullTypeEjE10Policy1000EjEEvPT0_,@function
        .size           _ZN3cub18CUB_300001_SM_10006detail10radix_sort33DeviceRadixSortExclusiveSumKernelINS1_5radix10policy_hubI19preprocess_vertex_tNS0_8NullTypeEjE10Policy1000EjEEvPT0_,(.L_x_1406 - _ZN3cub18CUB_300001_SM_10006detail10radix_sort33DeviceRadixSortExclusiveSumKernelINS1_5radix10policy_hubI19preprocess_vertex_tNS0_8NullTypeEjE10Policy1000EjEEvPT0_)
        .other          _ZN3cub18CUB_300001_SM_10006detail10radix_sort33DeviceRadixSortExclusiveSumKernelINS1_5radix10policy_hubI19preprocess_vertex_tNS0_8NullTypeEjE10Policy1000EjEEvPT0_,@"STO_CUDA_ENTRY STV_DEFAULT"
_ZN3cub18CUB_300001_SM_10006detail10radix_sort33DeviceRadixSortExclusiveSumKernelINS1_5radix10policy_hubI19preprocess_vertex_tNS0_8NullTypeEjE10Policy1000EjEEvPT0_:
.text._ZN3cub18CUB_300001_SM_10006detail10radix_sort33DeviceRadixSortExclusiveSumKernelINS1_5radix10policy_hubI19preprocess_vertex_tNS0_8NullTypeEjE10Policy1000EjEEvPT0_:
[----:B------:R-:W-:Y:S01]  /*0000*/  LDC R1, c[0x0][0x37c] ;  /* 0x0000df00ff017b82 */ /* 0x000fe20000000800 */
[----:B------:R-:W0:Y:S07]  /*0010*/  S2R R4, SR_TID.X ;  /* 0x0000000000047919 */ /* 0x000e2e0000002100 */
[----:B------:R-:W1:Y:S01]  /*0020*/  LDC.64 R2, c[0x0][0x380] ;  /* 0x0000e000ff027b82 */ /* 0x000e620000000a00 */
[----:B------:R-:W2:Y:S01]  /*0030*/  LDCU.64 UR4, c[0x0][0x358] ;  /* 0x00006b00ff0477ac */ /* 0x000ea20008000a00 */
[----:B------:R-:W3:Y:S01]  /*0040*/  S2R R5, SR_CTAID.X ;  /* 0x0000000000057919 */ /* 0x000ee20000002500 */
[----:B0-----:R-:W-:Y:S01]  /*0050*/  ISETP.GT.U32.AND P1, PT, R4, 0xff, PT ;  /* 0x000000ff0400780c */ /* 0x001fe20003f24070 */
[----:B---3--:R-:W-:-:S04]  /*0060*/  IMAD R5, R5, 0x100, R4 ;  /* 0x0000010005057824 */ /* 0x008fc800078e0204 */
[----:B-1----:R-:W-:-:S08]  /*0070*/  IMAD.WIDE R2, R5, 0x4, R2 ;  /* 0x0000000405027825 */ /* 0x002fd000078e0202 */
[----:B--2---:R-:W2:Y:S01]  /*0080*/  @!P1 LDG.E R7, desc[UR4][R2.64] ;  /* 0x0000000402079981 */ /* 0x004ea2000c1e1900 */
[----:B------:R-:W-:Y:S02]  /*0090*/  MOV R0, 0x400 ;  /* 0x0000040000007802 */ /* 0x000fe40000000f00 */
[C---:B------:R-:W-:Y:S01]  /*00a0*/  ISETP.GT.U32.AND P0, PT, R4.reuse, 0x1f, PT ;  /* 0x0000001f0400780c */ /* 0x040fe20003f04070 */
[----:B------:R-:W0:Y:S02]  /*00b0*/  S2R R5, SR_CgaCtaId ;  /* 0x0000000000057919 */ /* 0x000e240000008800 */
[----:B0-----:R-:W-:Y:S02]  /*00c0*/  LEA R5, R5, R0, 0x18 ;  /* 0x0000000005057211 */ /* 0x001fe400078ec0ff */
[----:B------:R-:W-:-:S05]  /*00d0*/  LEA.HI R0, R4, R4, RZ, 0x1d ;  /* 0x0000000404007211 */ /* 0x000fca00078fe8ff */
[----:B------:R-:W-:-:S05]  /*00e0*/  IMAD R0, R0, 0x4, R5 ;  /* 0x0000000400007824 */ /* 0x000fca00078e0205 */
[----:B--2---:R0:W-:Y:S01]  /*00f0*/  STS [R0+0x10], R7 ;  /* 0x0000100700007388 */ /* 0x0041e20000000800 */
        /* <DEDUP_REMOVED lines=8> */
[----:B0-----:R-:W0:Y:S04]  /*0180*/  LDS R7, [R4+0x20] ;  /* 0x0000200004077984 */ /* 0x001e280000000800 */
[----:B------:R-:W-:Y:S04]  /*0190*/  LDS R6, [R4+0x24] ;  /* 0x0000240004067984 */ /* 0x000fe80000000800 */
[----:B------:R-:W2:Y:S04]  /*01a0*/  LDS R5, [R4+0x28] ;  /* 0x0000280004057984 */ /* 0x000ea80000000800 */
[----:B------:R-:W3:Y:S01]  /*01b0*/  LDS R12, [R4+0x2c] ;  /* 0x00002c00040c7984 */ /* 0x000ee20000000800 */
[----:B-1----:R-:W-:-:S04]  /*01c0*/  IADD3 R13, PT, PT, R11, R10, R9 ;  /* 0x0000000a0b0d7210 */ /* 0x002fc80007ffe009 */
[----:B0-----:R-:W-:-:S04]  /*01d0*/  IADD3 R13, PT, PT, R7, R13, R8 ;  /* 0x0000000d070d7210 */ /* 0x001fc80007ffe008 */
[----:B--2---:R-:W-:-:S04]  /*01e0*/  IADD3 R13, PT, PT, R5, R13, R6 ;  /* 0x0000000d050d7210 */ /* 0x004fc80007ffe006 */
[----:B---3--:R-:W-:Y:S01]  /*01f0*/  IADD3 R12, PT, PT, R12, R13, RZ ;  /* 0x0000000d0c0c7210 */ /* 0x008fe20007ffe0ff */
[----:B------:R-:W-:Y:S06]  /*0200*/  BRA.DIV UR6, `(.L_x_940) ;  /* 0x0000000206807947 */ /* 0x000fec000b800000 */
[----:B------:R-:W0:Y:S02]  /*0210*/  SHFL.UP P0, R13, R12, 0x1, RZ ;  /* 0x042000000c0d7989 */ /* 0x000e2400000000ff */
[----:B0-----:R-:W-:-:S05]  /*0220*/  @P0 IMAD.IADD R13, R12, 0x1, R13 ;  /* 0x000000010c0d0824 */ /* 0x001fca00078e020d */
[----:B------:R-:W0:Y:S02]  /*0230*/  SHFL.UP P0, R14, R13, 0x2, RZ ;  /* 0x044000000d0e7989 */ /* 0x000e2400000000ff */
[----:B0-----:R-:W-:-:S05]  /*0240*/  @P0 IMAD.IADD R14, R13, 0x1, R14 ;  /* 0x000000010d0e0824 */ /* 0x001fca00078e020e */
[----:B------:R-:W0:Y:S02]  /*0250*/  SHFL.UP P0, R15, R14, 0x4, RZ ;  /* 0x048000000e0f7989 */ /* 0x000e2400000000ff */
[----:B0-----:R-:W-:-:S05]  /*0260*/  @P0 IADD3 R15, PT, PT, R14, R15, RZ ;  /* 0x0000000f0e0f0210 */ /* 0x001fca0007ffe0ff */
[----:B------:R-:W0:Y:S02]  /*0270*/  SHFL.UP P0, R16, R15, 0x8, RZ ;  /* 0x050000000f107989 */ /* 0x000e2400000000ff */
[----:B0-----:R-:W-:-:S05]  /*0280*/  @P0 IMAD.IADD R16, R15, 0x1, R16 ;  /* 0x000000010f100824 */ /* 0x001fca00078e0210 */
[----:B------:R0:W1:Y:S02]  /*0290*/  SHFL.UP P0, R17, R16, 0x10, RZ ;  /* 0x0600000010117989 */ /* 0x00006400000000ff */
.L_x_946:
[----:B-1----:R-:W-:-:S05]  /*02a0*/  @P0 IMAD.IADD R17, R16, 0x1, R17 ;  /* 0x0000000110110824 */ /* 0x002fca00078e0211 */
[----:B------:R-:W-:-:S05]  /*02b0*/  IADD3 R12, PT, PT, -R12, R17, RZ ;  /* 0x000000110c0c7210 */ /* 0x000fca0007ffe1ff */
[----:B------:R-:W-:Y:S01]  /*02c0*/  IMAD.IADD R9, R9, 0x1, R12 ;  /* 0x0000000109097824 */ /* 0x000fe200078e020c */
[----:B------:R1:W-:Y:S03]  /*02d0*/  STS [R4+0x10], R12 ;  /* 0x0000100c04007388 */ /* 0x0003e60000000800 */
[----:B------:R-:W-:Y:S01]  /*02e0*/  IMAD.IADD R10, R10, 0x1, R9 ;  /* 0x000000010a0a7824 */ /* 0x000fe200078e0209 */
[----:B------:R1:W-:Y:S04]  /*02f0*/  STS [R4+0x14], R9 ;  /* 0x0000140904007388 */ /* 0x0003e80000000800 */
[----:B------:R-:W-:Y:S01]  /*0300*/  IADD3 R11, PT, PT, R11, R10, RZ ;  /* 0x0000000a0b0b7210 */ /* 0x000fe20007ffe0ff */
[----:B------:R1:W-:Y:S04]  /*0310*/  STS [R4+0x18], R10 ;  /* 0x0000180a04007388 */ /* 0x0003e80000000800 */
        /* <DEDUP_REMOVED lines=8> */
[----:B------:R1:W-:Y:S02]  /*03a0*/  STS [R4+0x2c], R5 ;  /* 0x00002c0504007388 */ /* 0x0003e40000000800 */
.L_x_939:
[----:B------:R-:W-:Y:S05]  /*03b0*/  WARPSYNC.ALL ;  /* 0x0000000000007948 */ /* 0x000fea0003800000 */
[----:B------:R-:W-:Y:S06]  /*03c0*/  BAR.SYNC.DEFER_BLOCKING 0x0 ;  /* 0x0000000000007b1d */ /* 0x000fec0000010000 */
[----:B------:R-:W-:Y:S05]  /*03d0*/  @P1 EXIT ;  /* 0x000000000000194d */ /* 0x000fea0003800000 */
[----:B-1----:R-:W1:Y:S04]  /*03e0*/  LDS R5, [R0+0x10] ;  /* 0x0000100000057984 */ /* 0x002e680000000800 */
[----:B-1----:R-:W-:Y:S01]  /*03f0*/  STG.E desc[UR4][R2.64], R5 ;  /* 0x0000000502007986 */ /* 0x002fe2000c101904 */
[----:B------:R-:W-:Y:S05]  /*0400*/  EXIT ;  /* 0x000000000000794d */ /* 0x000fea0003800000 */
.L_x_940:
[----:B------:R-:W-:Y:S02]  /*0410*/  HFMA2 R20, -RZ, RZ, 0, 5.9604644775390625e-08 ;  /* 0x00000001ff147431 */ /* 0x000fe400000001ff */
[----:B------:R-:W-:Y:S01]  /*0420*/  IMAD.MOV.U32 R19, RZ, RZ, R12 ;  /* 0x000000ffff137224 */ /* 0x000fe200078e000c */
[----:B------:R-:W-:Y:S01]  /*0430*/  MOV R18, 0xffffffff ;  /* 0xffffffff00127802 */ /* 0x000fe20000000f00 */
[----:B------:R-:W-:-:S07]  /*0440*/  IMAD.MOV.U32 R21, RZ, RZ, RZ ;  /* 0x000000ffff157224 */ /* 0x000fce00078e00ff */
[----:B------:R-:W-:Y:S05]  /*0450*/  WARPSYNC.COLLECTIVE R18, `(.L_x_941) ;  /* 0x0000000012087348 */ /* 0x000fea0003c00000 */
[----:B------:R0:W1:Y:S02]  /*0460*/  SHFL.UP P0, R17, R19, R20, R21 ;  /* 0x0400001413117389 */ /* 0x0000640000000015 */
[----:B01----:R-:W-:Y:S05]  /*0470*/  ENDCOLLECTIVE ;  /* 0x000000000000791b */ /* 0x003fea0003800000 */
.L_x_941:
[----:B------:R-:W-:Y:S02]  /*0480*/  HFMA2 R20, -RZ, RZ, 0, 1.1920928955078125e-07 ;  /* 0x00000002ff147431 */ /* 0x000fe400000001ff */
[----:B------:R-:W-:-:S05]  /*0490*/  IMAD.MOV.U32 R13, RZ, RZ, R17 ;  /* 0x000000ffff0d7224 */ /* 0x000fca00078e0011 */
[----:B------:R-:W-:-:S05]  /*04a0*/  @P0 IADD3 R13, PT, PT, R12, R13, RZ ;  /* 0x0000000d0c0d0210 */ /* 0x000fca0007ffe0ff */
[----:B------:R-:W-:-:S07]  /*04b0*/  IMAD.MOV.U32 R19, RZ, RZ, R13 ;  /* 0x000000ffff137224 */ /* 0x000fce00078e000d */
[----:B------:R-:W-:Y:S05]  /*04c0*/  WARPSYNC.COLLECTIVE R18, `(.L_x_942) ;  /* 0x0000000012087348 */ /* 0x000fea0003c00000 */
[----:B------:R0:W1:Y:S02]  /*04d0*/  SHFL.UP P0, R17, R19, R20, R21 ;  /* 0x0400001413117389 */ /* 0x0000640000000015 */
[----:B01----:R-:W-:Y:S05]  /*04e0*/  ENDCOLLECTIVE ;  /* 0x000000000000791b */ /* 0x003fea0003800000 */
.L_x_942:
[----:B------:R-:W-:Y:S01]  /*04f0*/  MOV R20, 0x4 ;  /* 0x0000000400147802 */ /* 0x000fe20000000f00 */
[----:B------:R-:W-:-:S05]  /*0500*/  IMAD.MOV.U32 R14, RZ, RZ, R17 ;  /* 0x000000ffff0e7224 */ /* 0x000fca00078e0011 */
[----:B------:R-:W-:-:S05]  /*0510*/  @P0 IADD3 R14, PT, PT, R13, R14, RZ ;  /* 0x0000000e0d0e0210 */ /* 0x000fca0007ffe0ff */
[----:B------:R-:W-:-:S07]  /*0520*/  IMAD.MOV.U32 R19, RZ, RZ, R14 ;  /* 0x000000ffff137224 */ /* 0x000fce00078e000e */
[----:B------:R-:W-:Y:S05]  /*0530*/  WARPSYNC.COLLECTIVE R18, `(.L_x_943) ;  /* 0x0000000012087348 */ /* 0x000fea0003c00000 */
[----:B------:R0:W1:Y:S02]  /*0540*/  SHFL.UP P0, R17, R19, R20, R21 ;  /* 0x0400001413117389 */ /* 0x0000640000000015 */
[----:B01----:R-:W-:Y:S05]  /*0550*/  ENDCOLLECTIVE ;  /* 0x000000000000791b */ /* 0x003fea0003800000 */
.L_x_943:
[----:B------:R-:W-:Y:S02]  /*0560*/  HFMA2 R20, -RZ, RZ, 0, 4.76837158203125e-07 ;  /* 0x00000008ff147431 */ /* 0x000fe400000001ff */
[----:B------:R-:W-:-:S05]  /*0570*/  IMAD.MOV.U32 R15, RZ, RZ, R17 ;  /* 0x000000ffff0f7224 */ /* 0x000fca00078e0011 */
[----:B------:R-:W-:-:S05]  /*0580*/  @P0 IADD3 R15, PT, PT, R14, R15, RZ ;  /* 0x0000000f0e0f0210 */ /* 0x000fca0007ffe0ff */
[----:B------:R-:W-:-:S07]  /*0590*/  IMAD.MOV.U32 R19, RZ, RZ, R15 ;  /* 0x000000ffff137224 */ /* 0x000fce00078e000f */
[----:B------:R-:W-:Y:S05]  /*05a0*/  WARPSYNC.COLLECTIVE R18, `(.L_x_944) ;  /* 0x0000000012087348 */ /* 0x000fea0003c00000 */
[----:B------:R0:W1:Y:S02]  /*05b0*/  SHFL.UP P0, R17, R19, R20, R21 ;  /* 0x0400001413117389 */ /* 0x0000640000000015 */
[----:B01----:R-:W-:Y:S05]  /*05c0*/  ENDCOLLECTIVE ;  /* 0x000000000000791b */ /* 0x003fea0003800000 */
.L_x_944:
[----:B------:R-:W-:Y:S01]  /*05d0*/  MOV R20, 0x10 ;  /* 0x0000001000147802 */ /* 0x000fe20000000f00 */
[----:B------:R-:W-:-:S05]  /*05e0*/  IMAD.MOV.U32 R16, RZ, RZ, R17 ;  /* 0x000000ffff107224 */ /* 0x000fca00078e0011 */
[----:B------:R-:W-:-:S05]  /*05f0*/  @P0 IADD3 R16, PT, PT, R15, R16, RZ ;  /* 0x000000100f100210 */ /* 0x000fca0007ffe0ff */
[----:B------:R-:W-:-:S07]  /*0600*/  IMAD.MOV.U32 R19, RZ, RZ, R16 ;  /* 0x000000ffff137224 */ /* 0x000fce00078e0010 */
[----:B------:R-:W-:Y:S05]  /*0610*/  WARPSYNC.COLLECTIVE R18, `(.L_x_945) ;  /* 0x0000000012087348 */ /* 0x000fea0003c00000 */
[----:B------:R0:W1:Y:S02]  /*0620*/  SHFL.UP P0, R17, R19, R20, R21 ;  /* 0x0400001413117389 */ /* 0x0000640000000015 */
[----:B01----:R-:W-:Y:S05]  /*0630*/  ENDCOLLECTIVE ;  /* 0x000000000000791b */ /* 0x003fea0003800000 */
.L_x_945:
[----:B------:R-:W-:Y:S05]  /*0640*/  BRA `(.L_x_946) ;  /* 0xfffffffc00147947 */ /* 0x000fea000383ffff */
.L_x_947:
        /* <DEDUP_REMOVED lines=11> */
.L_x_1406:


//--------------------- .text._ZN3cub18CUB_300001_SM_10006detail10radix_sort30DeviceRadixSortHistogramKernelINS1_5radix10policy_hubI19preprocess_vertex_tNS0_8NullTypeEjE10Policy1000ELNS0_9SortOrderE0ES6_j30preprocess_vertex_decomposer_tEEvPT2_PKT1_SC_iiT3_ --------------------------
	.section	.text._ZN3cub18CUB_300001_SM_10006detail10radix_sort30DeviceRadixSortHistogramKernelINS1_5radix10policy_hubI19preprocess_vertex_tNS0_8NullTypeEjE10Policy1000ELNS0_9SortOrderE0ES6_j30preprocess_vertex_decomposer_tEEvPT2_PKT1_SC_iiT3_,"ax",@progbits
	.align	128
        .global         _ZN3cub18CUB_300001_SM_10006detail10radix_sort30DeviceRadixSortHistogramKernelINS1_5radix10policy_hubI19preprocess_vertex_tNS0_8NullTypeEjE10Policy1000ELNS0_9SortOrderE0ES6_j30preprocess_vertex_decomposer_tEEvPT2_PKT1_SC_iiT3_
        .type           _ZN3cub18CUB_300001_SM_10006detail10radix_sort30DeviceRadixSortHistogramKernelINS1_5radix10policy_hubI19preprocess_vertex_tNS0_8NullTypeEjE10Policy1000ELNS0_9SortOrderE0ES6_j30preprocess_vertex_decomposer_tEEvPT2_PKT1_SC_iiT3_,@function
        .size           _ZN3cub18CUB_300001_SM_10006detail10radix_sort30DeviceRadixSortHistogramKernelINS1_5radix10policy_hubI19preprocess_vertex_tNS0_8NullTypeEjE10Policy1000ELNS0_9SortOrderE0ES6_j30preprocess_vertex_decomposer_tEEvPT2_PKT1_SC_iiT3_,(.L_x_1407 - _ZN3cub18CUB_300001_SM_10006detail10radix_sort30DeviceRadixSortHistogramKernelINS1_5radix10policy_hubI19preprocess_vertex_tNS0_8NullTypeEjE10Policy1000ELNS0_9SortOrderE0ES6_j30preprocess_vertex_decomposer_tEEvPT2_PKT1_SC_iiT3_)
        .other          _ZN3cub18CUB_300001_SM_10006detail10radix_sort30DeviceRadixSortHistogramKernelINS1_5radix10policy_hubI19preprocess_vertex_tNS0_8NullTypeEjE10Policy1000ELNS0_9SortOrderE0ES6_j30preprocess_vertex_decomposer_tEEvPT2_PKT1_SC_iiT3_,@"STO_CUDA_ENTRY STV_DEFAULT"
_ZN3cub18CUB_300001_SM_10006detail10radix_sort30DeviceRadixSortHistogramKernelINS1_5radix10policy_hubI19preprocess_vertex_tNS0_8NullTypeEjE10Policy1000ELNS0_9SortOrderE0ES6_j30preprocess_vertex_decomposer_tEEvPT2_PKT1_SC_iiT3_:
.text._ZN3cub18CUB_300001_SM_10006detail10radix_sort30DeviceRadixSortHistogramKernelINS1_5radix10policy_hubI19preprocess_vertex_tNS0_8NullTypeEjE10Policy1000ELNS0_9SortOrderE0ES6_j30preprocess_vertex_decomposer_tEEvPT2_PKT1_SC_iiT3_:
[----:B------:R-:W-:Y:S01]  /*0000*/  LDC R1, c[0x0][0x37c] ;  /* 0x0000df00ff017b82 */ /* 0x000fe20000000800 */
[----:B------:R-:W0:Y:S02]  /*0010*/  LDCU UR8, c[0x0][0x390] ;  /* 0x00007200ff0877ac */ /* 0x000e240008000800 */
[----:B0-----:R-:W-:-:S13]  /*0020*/  ISETP.NE.AND P0, PT, RZ, UR8, PT ;  /* 0x00000008ff007c0c */ /* 0x001fda000bf05270 */
[----:B------:R-:W-:Y:S05]  /*0030*/  @!P0 EXIT ;  /* 0x000000000000894d */ /* 0x000fea0003800000 */
[----:B------:R-:W0:Y:S01]  /*0040*/  LDC R0, c[0x0][0x398] ;  /* 0x0000e600ff007b82 */ /* 0x000e220000000800 */
[----:B------:R-:W1:Y:S01]  /*0050*/  S2R R9, SR_TID.X ;  /* 0x0000000000097919 */ /* 0x000e620000002100 */
[----:B------:R-:W-:Y:S01]  /*0060*/  UMOV UR4, 0x400 ;  /* 0x0000040000047882 */ /* 0x000fe20000000000 */
[----:B------:R-:W-:Y:S01]  /*0070*/  UIADD3 UR5, UPT, UPT, UR8, -0x1, URZ ;  /* 0xffffffff08057890 */ /* 0x000fe2000fffe0ff */
[----:B------:R-:W2:Y:S04]  /*0080*/  LDCU.64 UR12, c[0x0][0x358] ;  /* 0x00006b00ff0c77ac */ /* 0x000ea80008000a00 */
[----:B------:R-:W0:Y:S01]  /*0090*/  LDC R3, c[0x0][0x394] ;  /* 0x0000e500ff037b82 */ /* 0x000e220000000800 */
[----:B------:R-:W-:Y:S01]  /*00a0*/  ULEA.HI UR5, UR5, 0x1, URZ, 0x2 ;  /* 0x0000000105057891 */ /* 0x000fe2000f8f10ff */
[----:B------:R-:W3:Y:S03]  /*00b0*/  LDCU UR14, c[0x0][0x370] ;  /* 0x00006e00ff0e77ac */ /* 0x000ee60008000800 */
[----:B------:R-:W-:-:S03]  /*00c0*/  UISETP.LT.U32.AND UP0, UPT, UR5, UR8, UPT ;  /* 0x000000080500728c */ /* 0x000fc6000bf01070 */
[----:B------:R-:W4:Y:S08]  /*00d0*/  S2UR UR7, SR_CgaCtaId ;  /* 0x00000000000779c3 */ /* 0x000f300000008800 */
[----:B------:R-:W5:Y:S01]  /*00e0*/  S2UR UR6, SR_CTAID.X ;  /* 0x00000000000679c3 */ /* 0x000f620000002500 */
[----:B0-----:R-:W-:Y:S01]  /*00f0*/  IADD3 R0, PT, PT, R0, 0x7, -R3 ;  /* 0x0000000700007810 */ /* 0x001fe20007ffe803 */
[----:B-1----:R-:W-:-:S02]  /*0100*/  VIADD R35, R9, 0x100 ;  /* 0x0000010009237836 */ /* 0x002fc40000000000 */
[C---:B------:R-:W-:Y:S01]  /*0110*/  VIADD R34, R9.reuse, 0x180 ;  /* 0x0000018009227836 */ /* 0x040fe20000000000 */
[----:B------:R-:W-:Y:S01]  /*0120*/  SHF.R.S32.HI R3, RZ, 0x1f, R0 ;  /* 0x0000001fff037819 */ /* 0x000fe20000011400 */
[C---:B------:R-:W-:Y:S01]  /*0130*/  VIADD R33, R9.reuse, 0x200 ;  /* 0x0000020009217836 */ /* 0x040fe20000000000 */
[----:B------:R-:W-:Y:S01]  /*0140*/  ISETP.GE.AND P0, PT, R0, 0x8, PT ;  /* 0x000000080000780c */ /* 0x000fe20003f06270 */
[----:B------:R-:W-:Y:S01]  /*0150*/  VIADD R32, R9, 0x280 ;  /* 0x0000028009207836 */ /* 0x000fe20000000000 */
[----:B------:R-:W-:Y:S01]  /*0160*/  LEA.HI R3, R3, R0, RZ, 0x3 ;  /* 0x0000000003037211 */ /* 0x000fe200078f18ff */
[----:B----4-:R-:W-:Y:S01]  /*0170*/  ULEA UR4, UR7, UR4, 0x18 ;  /* 0x0000000407047291 */ /* 0x010fe2000f8ec0ff */
[C---:B------:R-:W-:Y:S01]  /*0180*/  ISETP.GT.U32.OR P0, PT, R9.reuse, 0xff, !P0 ;  /* 0x000000ff0900780c */ /* 0x040fe20004704470 */
[C---:B------:R-:W-:Y:S01]  /*0190*/  VIADD R31, R9.reuse, 0x300 ;  /* 0x00000300091f7836 */ /* 0x040fe20000000000 */
[----:B------:R-:W-:Y:S01]  /*01a0*/  SHF.R.S32.HI R3, RZ, 0x3, R3 ;  /* 0x00000003ff037819 */ /* 0x000fe20000011403 */
[C---:B------:R-:W-:Y:S01]  /*01b0*/  VIADD R30, R9.reuse, 0x500 ;  /* 0x00000500091e7836 */ /* 0x040fe20000000000 */
[----:B------:R-:W-:Y:S01]  /*01c0*/  P2R R21, PR, RZ, 0x1 ;  /* 0x00000001ff157803 */ /* 0x000fe20000000000 */
[C---:B------:R-:W-:Y:S01]  /*01d0*/  VIADD R29, R9.reuse, 0x780 ;  /* 0x00000780091d7836 */ /* 0x040fe20000000000 */
[----:B------:R-:W-:Y:S01]  /*01e0*/  LEA R8, R9, UR4, 0x2 ;  /* 0x0000000409087c11 */ /* 0x000fe2000f8e10ff */
[C---:B------:R-:W-:Y:S01]  /*01f0*/  VIADD R28, R3.reuse, 0xffffffff ;  /* 0xffffffff031c7836 */ /* 0x040fe20000000000 */
[C---:B------:R-:W-:Y:S01]  /*0200*/  LOP3.LUT R27, R3.reuse, 0xf, RZ, 0xc0, !PT ;  /* 0x0000000f031b7812 */ /* 0x040fe200078ec0ff */
[----:B-----5:R-:W-:Y:S01]  /*0210*/  USHF.L.U32 UR6, UR6, 0xb, URZ ;  /* 0x0000000b06067899 */ /* 0x020fe200080006ff */
[C---:B------:R-:W-:Y:S01]  /*0220*/  LOP3.LUT R26, R3.reuse, 0x7, RZ, 0xc0, !PT ;  /* 0x00000007031a7812 */ /* 0x040fe200078ec0ff */
[----:B------:R-:W-:Y:S01]  /*0230*/  VIADD R7, R8, 0x2000 ;  /* 0x0000200008077836 */ /* 0x000fe20000000000 */
[----:B------:R-:W-:Y:S01]  /*0240*/  LOP3.LUT R25, R3, 0x3, RZ, 0xc0, !PT ;  /* 0x0000000303197812 */ /* 0x000fe200078ec0ff */
[----:B------:R-:W-:Y:S01]  /*0250*/  VIADD R24, R27, 0xffffffff ;  /* 0xffffffff1b187836 */ /* 0x000fe20000000000 */
[C---:B------:R-:W-:Y:S01]  /*0260*/  LOP3.LUT R6, R3.reuse, 0xffffff0, RZ, 0xc0, !PT ;  /* 0x0ffffff003067812 */ /* 0x040fe200078ec0ff */
[----:B------:R-:W-:Y:S01]  /*0270*/  VIADD R23, R26, 0xffffffff ;  /* 0xffffffff1a177836 */ /* 0x000fe20000000000 */
[----:B------:R-:W-:Y:S01]  /*0280*/  LOP3.LUT R5, R3, 0xffffff8, RZ, 0xc0, !PT ;  /* 0x0ffffff803057812 */ /* 0x000fe200078ec0ff */
[----:B------:R-:W-:Y:S01]  /*0290*/  VIADD R22, R25, 0xffffffff ;  /* 0xffffffff19167836 */ /* 0x000fe20000000000 */
[----:B------:R-:W-:Y:S01]  /*02a0*/  LOP3.LUT R4, R3, 0x1, RZ, 0xc0, !PT ;  /* 0x0000000103047812 */ /* 0x000fe200078ec0ff */
[----:B------:R-:W-:Y:S01]  /*02b0*/  IMAD.MOV R0, RZ, RZ, -R6 ;  /* 0x000000ffff007224 */ /* 0x000fe200078e0a06 */
[----:B------:R-:W-:Y:S01]  /*02c0*/  USEL UR7, UR5, UR8, UP0 ;  /* 0x0000000805077287 */ /* 0x000fe20008000000 */
[----:B--23--:R-:W-:-:S11]  /*02d0*/  UMOV UR4, URZ ;  /* 0x000000ff00047c82 */ /* 0x00cfd60008000000 */
.L_x_1034:
[----:B------:R-:W-:Y:S01]  /*02e0*/  ISETP.NE.AND P0, PT, R21, RZ, PT ;  /* 0x000000ff1500720c */ /* 0x000fe20003f05270 */
[----:B------:R-:W-:-:S12]  /*02f0*/  BSSY.RECONVERGENT B0, `(.L_x_948) ;  /* 0x0000075000007945 */ /* 0x000fd80003800200 */
[----:B012345:R-:W-:Y:S05]  /*0300*/  @P0 BRA `(.L_x_949) ;  /* 0x0000000400cc0947 */ /* 0x03ffea0003800000 */
[----:B------:R-:W-:Y:S01]  /*0310*/  ISETP.GE.U32.AND P0, PT, R28, 0xf, PT ;  /* 0x0000000f1c00780c */ /* 0x000fe20003f06070 */
[----:B------:R-:W-:-:S12]  /*0320*/  IMAD.MOV.U32 R3, RZ, RZ, RZ ;  /* 0x000000ffff037224 */ /* 0x000fd800078e00ff */
[----:B------:R-:W-:Y:S05]  /*0330*/  @!P0 BRA `(.L_x_950) ;  /* 0x00000000005c8947 */ /* 0x000fea0003800000 */
[----:B------:R-:W-:Y:S02]  /*0340*/  IMAD.MOV.U32 R2, RZ, RZ, R7 ;  /* 0x000000ffff027224 */ /* 0x000fe400078e0007 */
[----:B------:R-:W-:-:S07]  /*0350*/  IMAD.MOV.U32 R3, RZ, RZ, R0 ;  /* 0x000000ffff037224 */ /* 0x000fce00078e0000 */
.L_x_951:
[----:B------:R-:W-:Y:S01]  /*0360*/  VIADD R3, R3, 0x10 ;  /* 0x0000001003037836 */ /* 0x000fe20000000000 */
[----:B------:R-:W-:Y:S04]  /*0370*/  STS [R2+-0x2000], RZ ;  /* 0xffe000ff02007388 */ /* 0x000fe80000000800 */
        /* <DEDUP_REMOVED lines=18> */
[----:B------:R-:W-:-:S07]  /*04a0*/  IMAD.MOV.U32 R3, RZ, RZ, R6 ;  /* 0x000000ffff037224 */ /* 0x000fce00078e0006 */
.L_x_950:
[----:B------:R-:W-:-:S13]  /*04b0*/  ISETP.NE.AND P1, PT, R27, RZ, PT ;  /* 0x000000ff1b00720c */ /* 0x000fda0003f25270 */
[----:B------:R-:W-:Y:S05]  /*04c0*/  @!P1 BRA `(.L_x_952) ;  /* 0x0000000000789947 */ /* 0x000fea0003800000 */
[----:B------:R-:W-:Y:S02]  /*04d0*/  ISETP.GE.U32.AND P2, PT, R24, 0x7, PT ;  /* 0x000000071800780c */ /* 0x000fe40003f46070 */
[----:B------:R-:W-:-:S11]  /*04e0*/  ISETP.NE.AND P3, PT, R26, RZ, PT ;  /* 0x000000ff1a00720c */ /* 0x000fd60003f65270 */
[----:B------:R-:W-:Y:S05]  /*04f0*/  @!P2 BRA `(.L_x_953) ;  /* 0x000000000028a947 */ /* 0x000fea0003800000 */
        /* <DEDUP_REMOVED lines=10> */
.L_x_953:
[----:B------:R-:W-:Y:S05]  /*05a0*/  @!P3 BRA `(.L_x_952) ;  /* 0x000000000040b947 */ /* 0x000fea0003800000 */
[----:B------:R-:W-:Y:S02]  /*05b0*/  ISETP.GE.U32.AND P2, PT, R23, 0x3, PT ;  /* 0x000000031700780c */ /* 0x000fe40003f46070 */
[----:B------:R-:W-:-:S11]  /*05c0*/  ISETP.NE.AND P3, PT, R25, RZ, PT ;  /* 0x000000ff1900720c */ /* 0x000fd60003f65270 */
[C---:B0-----:R-:W-:Y:S02]  /*05d0*/  @P2 IMAD R2, R3.reuse, 0x400, R8 ;  /* 0x0000040003022824 */ /* 0x041fe400078e0208 */
[----:B------:R-:W-:-:S03]  /*05e0*/  @P2 VIADD R3, R3, 0x4 ;  /* 0x0000000403032836 */ /* 0x000fc60000000000 */
[----:B------:R1:W-:Y:S04]  /*05f0*/  @P2 STS [R2], RZ ;  /* 0x000000ff02002388 */ /* 0x0003e80000000800 */
[----:B------:R1:W-:Y:S04]  /*0600*/  @P2 STS [R2+0x400], RZ ;  /* 0x000400ff02002388 */ /* 0x0003e80000000800 */
[----:B------:R1:W-:Y:S04]  /*0610*/  @P2 STS [R2+0x800], RZ ;  /* 0x000800ff02002388 */ /* 0x0003e80000000800 */
[----:B------:R1:W-:Y:S01]  /*0620*/  @P2 STS [R2+0xc00], RZ ;  /* 0x000c00ff02002388 */ /* 0x0003e20000000800 */
[----:B------:R-:W-:Y:S05]  /*0630*/  @!P3 BRA `(.L_x_952) ;  /* 0x00000000001cb947 */ /* 0x000fea0003800000 */
[----:B-1----:R-:W-:Y:S01]  /*0640*/  IMAD R2, R3, 0x400, R8 ;  /* 0x0000040003027824 */ /* 0x002fe200078e0208 */
[----:B------:R-:W-:-:S04]  /*0650*/  ISETP.NE.AND P2, PT, R25, 0x1, PT ;  /* 0x000000011900780c */ /* 0x000fc80003f45270 */
[----:B------:R2:W-:Y:S09]  /*0660*/  STS [R2], RZ ;  /* 0x000000ff02007388 */ /* 0x0005f20000000800 */
[----:B--2---:R-:W-:Y:S05]  /*0670*/  @!P2 BRA `(.L_x_952) ;  /* 0x00000000000ca947 */ /* 0x004fea0003800000 */
[----:B------:R-:W-:Y:S01]  /*0680*/  ISETP.NE.AND P2, PT, R25, 0x2, PT ;  /* 0x000000021900780c */ /* 0x000fe20003f45270 */
[----:B------:R2:W-:-:S12]  /*0690*/  STS [R2+0x400], RZ ;  /* 0x000400ff02007388 */ /* 0x0005d80000000800 */
[----:B------:R2:W-:Y:S02]  /*06a0*/  @P2 STS [R2+0x800], RZ ;  /* 0x000800ff02002388 */ /* 0x0005e40000000800 */
.L_x_952:
[----:B------:R-:W-:-:S13]  /*06b0*/  ISETP.GT.U32.AND P2, PT, R9, 0x7f, PT ;  /* 0x0000007f0900780c */ /* 0x000fda0003f44070 */
[----:B------:R-:W-:Y:S05]  /*06c0*/  @P2 BRA `(.L_x_949) ;  /* 0x0000000000dc2947 */ /* 0x000fea0003800000 */
[----:B------:R-:W-:Y:S01]  /*06d0*/  IMAD.MOV.U32 R3, RZ, RZ, RZ ;  /* 0x000000ffff037224 */ /* 0x000fe200078e00ff */
[----:B------:R-:W-:Y:S06]  /*06e0*/  @!P0 BRA `(.L_x_954) ;  /* 0x0000000000588947 */ /* 0x000fec0003800000 */
[----:B------:R-:W-:-:S07]  /*06f0*/  IMAD.MOV.U32 R3, RZ, RZ, RZ ;  /* 0x000000ffff037224 */ /* 0x000fce00078e00ff */
.L_x_955:
[C---:B0123--:R-:W-:Y:S02]  /*0700*/  IMAD R2, R3.reuse, 0x400, R8 ;  /* 0x0000040003027824 */ /* 0x04ffe400078e0208 */
[----:B------:R-:W-:-:S03]  /*0710*/  VIADD R3, R3, 0x10 ;  /* 0x0000001003037836 */ /* 0x000fc60000000000 */
[----:B------:R3:W-:Y:S02]  /*0720*/  STS [R2+0x200], RZ ;  /* 0x000200ff02007388 */ /* 0x0007e40000000800 */
[----:B------:R-:W-:Y:S02]  /*0730*/  ISETP.NE.AND P0, PT, R3, R6, PT ;  /* 0x000000060300720c */ /* 0x000fe40003f05270 */
        /* <DEDUP_REMOVED lines=16> */
[----:B------:R-:W-:-:S07]  /*0840*/  IMAD.MOV.U32 R3, RZ, RZ, R6 ;  /* 0x000000ffff037224 */ /* 0x000fce00078e0006 */
.L_x_954:
[----:B------:R-:W-:Y:S05]  /*0850*/  @!P1 BRA `(.L_x_949) ;  /* 0x0000000000789947 */ /* 0x000fea0003800000 */
[----:B------:R-:W-:Y:S02]  /*0860*/  ISETP.GE.U32.AND P0, PT, R24, 0x7, PT ;  /* 0x000000071800780c */ /* 0x000fe40003f06070 */
[----:B------:R-:W-:-:S11]  /*0870*/  ISETP.NE.AND P1, PT, R26, RZ, PT ;  /* 0x000000ff1a00720c */ /* 0x000fd60003f25270 */
[----:B------:R-:W-:Y:S05]  /*0880*/  @!P0 BRA `(.L_x_956) ;  /* 0x0000000000288947 */ /* 0x000fea0003800000 */
[C---:B0123--:R-:W-:Y:S02]  /*0890*/  IMAD R2, R3.reuse, 0x400, R8 ;  /* 0x0000040003027824 */ /* 0x04ffe400078e0208 */
[----:B------:R-:W-:-:S03]  /*08a0*/  VIADD R3, R3, 0x8 ;  /* 0x0000000803037836 */ /* 0x000fc60000000000 */
[----:B------:R4:W-:Y:S04]  /*08b0*/  STS [R2+0x200], RZ ;  /* 0x000200ff02007388 */ /* 0x0009e80000000800 */
[----:B------:R4:W-:Y:S04]  /*08c0*/  STS [R2+0x600], RZ ;  /* 0x000600ff02007388 */ /* 0x0009e80000000800 */
[----:B------:R4:W-:Y:S04]  /*08d0*/  STS [R2+0xa00], RZ ;  /* 0x000a00ff02007388 */ /* 0x0009e80000000800 */
[----:B------:R4:W-:Y:S04]  /*08e0*/  STS [R2+0xe00], RZ ;  /* 0x000e00ff02007388 */ /* 0x0009e80000000800 */
[----:B------:R4:W-:Y:S04]  /*08f0*/  STS [R2+0x1200], RZ ;  /* 0x001200ff02007388 */ /* 0x0009e80000000800 */
[----:B------:R4:W-:Y:S04]  /*0900*/  STS [R2+0x1600], RZ ;  /* 0x001600ff02007388 */ /* 0x0009e80000000800 */
[----:B------:R4:W-:Y:S04]  /*0910*/  STS [R2+0x1a00], RZ ;  /* 0x001a00ff02007388 */ /* 0x0009e80000000800 */
[----:B------:R4:W-:Y:S02]  /*0920*/  STS [R2+0x1e00], RZ ;  /* 0x001e00ff02007388 */ /* 0x0009e40000000800 */
.L_x_956:
[----:B------:R-:W-:Y:S05]  /*0930*/  @!P1 BRA `(.L_x_949) ;  /* 0x0000000000409947 */ /* 0x000fea0003800000 */
[----:B------:R-:W-:Y:S02]  /*0940*/  ISETP.GE.U32.AND P0, PT, R23, 0x3, PT ;  /* 0x000000031700780c */ /* 0x000fe40003f06070 */
[----:B------:R-:W-:-:S11]  /*0950*/  ISETP.NE.AND P1, PT, R25, RZ, PT ;  /* 0x000000ff1900720c */ /* 0x000fd60003f25270 */
[C---:B01234-:R-:W-:Y:S02]  /*0960*/  @P0 IMAD R2, R3.reuse, 0x400, R8 ;  /* 0x0000040003020824 */ /* 0x05ffe400078e0208 */
[----:B------:R-:W-:-:S03]  /*0970*/  @P0 VIADD R3, R3, 0x4 ;  /* 0x0000000403030836 */ /* 0x000fc60000000000 */
[----:B------:R0:W-:Y:S04]  /*0980*/  @P0 STS [R2+0x200], RZ ;  /* 0x000200ff02000388 */ /* 0x0001e80000000800 */
[----:B------:R0:W-:Y:S04]  /*0990*/  @P0 STS [R2+0x600], RZ ;  /* 0x000600ff02000388 */ /* 0x0001e80000000800 */
[----:B------:R0:W-:Y:S04]  /*09a0*/  @P0 STS [R2+0xa00], RZ ;  /* 0x000a00ff02000388 */ /* 0x0001e80000000800 */
[----:B------:R0:W-:Y:S01]  /*09b0*/  @P0 STS [R2+0xe00], RZ ;  /* 0x000e00ff02000388 */ /* 0x0001e20000000800 */
[----:B------:R-:W-:Y:S05]  /*09c0*/  @!P1 BRA `(.L_x_949) ;  /* 0x00000000001c9947 */ /* 0x000fea0003800000 */
[----:B0-----:R-:W-:Y:S01]  /*09d0*/  IMAD R2, R3, 0x400, R8 ;  /* 0x0000040003027824 */ /* 0x001fe200078e0208 */
[----:B------:R-:W-:-:S04]  /*09e0*/  ISETP.NE.AND P0, PT, R25, 0x1, PT ;  /* 0x000000011900780c */ /* 0x000fc80003f05270 */
[----:B------:R0:W-:Y:S09]  /*09f0*/  STS [R2+0x200], RZ ;  /* 0x000200ff02007388 */ /* 0x0001f20000000800 */
[----:B0-----:R-:W-:Y:S05]  /*0a00*/  @!P0 BRA `(.L_x_949) ;  /* 0x00000000000c8947 */ /* 0x001fea0003800000 */
[----:B------:R-:W-:Y:S01]  /*0a10*/  ISETP.NE.AND P0, PT, R25, 0x2, PT ;  /* 0x000000021900780c */ /* 0x000fe20003f05270 */
[----:B------:R0:W-:-:S12]  /*0a20*/  STS [R2+0x600], RZ ;  /* 0x000600ff02007388 */ /* 0x0001d80000000800 */
[----:B------:R0:W-:Y:S02]  /*0a30*/  @P0 STS [R2+0xa00], RZ ;  /* 0x000a00ff02000388 */ /* 0x0001e40000000800 */
.L_x_949:
[----:B------:R-:W-:Y:S05]  /*0a40*/  BSYNC.RECONVERGENT B0 ;  /* 0x0000000000007941 */ /* 0x000fea0003800200 */
.L_x_948:
[----:B------:R-:W-:Y:S06]  /*0a50*/  BAR.SYNC.DEFER_BLOCKING 0x0 ;  /* 0x0000000000007b1d */ /* 0x000fec0000010000 */
[----:B------:R-:W5:Y:S02]  /*0a60*/  LDCU UR5, c[0x0][0x390] ;  /* 0x00007200ff0577ac */ /* 0x000f640008000800 */
[----:B-----5:R-:W-:-:S04]  /*0a70*/  UIMAD UR5, UR4, -0x40000000, UR5 ;  /* 0xc0000000040578a4 */ /* 0x020fc8000f8e0205 */
[----:B------:R-:W-:-:S04]  /*0a80*/  UISETP.LT.U32.AND UP0, UPT, UR5, 0x40000000, UPT ;  /* 0x400000000500788c */ /* 0x000fc8000bf01070 */
[----:B------:R-:W-:-:S04]  /*0a90*/  USEL UR9, UR5, 0x40000000, UP0 ;  /* 0x4000000005097887 */ /* 0x000fc80008000000 */
[----:B------:R-:W-:Y:S01]  /*0aa0*/  UISETP.GE.U32.AND UP0, UPT, UR6, UR9, UPT ;  /* 0x000000090600728c */ /* 0x000fe2000bf06070 */
[----:B------:R-:W-:Y:S08]  /*0ab0*/  BAR.SYNC.DEFER_BLOCKING 0x0 ;  /* 0x0000000000007b1d */ /* 0x000ff00000010000 */
[----:B------:R-:W-:Y:S05]  /*0ac0*/  BRA.U UP0, `(.L_x_957) ;  /* 0x0000000d004c7547 */ /* 0x000fea000b800000 */
[----:B------:R-:W-:-:S05]  /*0ad0*/  UMOV UR8, UR6 ;  /* 0x0000000600087c82 */ /* 0x000fca0008000000 */
.L_x_965:
[----:B-----5:R-:W5:Y:S01]  /*0ae0*/  LDCU UR5, c[0x0][0x390] ;  /* 0x00007200ff0577ac */ /* 0x020f620008000800 */
[----:B------:R-:W-:Y:S02]  /*0af0*/  ULEA UR10, UR4, UR8, 0x1e ;  /* 0x00000008040a7291 */ /* 0x000fe4000f8ef0ff */
[----:B------:R-:W-:-:S04]  /*0b00*/  ULEA UR8, UR14, UR8, 0xb ;  /* 0x000000080e087291 */ /* 0x000fc8000f8e58ff */
[----:B------:R-:W-:Y:S02]  /*0b10*/  UISETP.GE.U32.AND UP0, UPT, UR8, UR9, UPT ;  /* 0x000000090800728c */ /* 0x000fe4000bf06070 */
[----:B-----5:R-:W-:-:S04]  /*0b20*/  UIADD3 UR5, UPT, UPT, -UR10, UR5, URZ ;  /* 0x000000050a057290 */ /* 0x020fc8000fffe1ff */
[----:B------:R-:W-:-:S09]  /*0b30*/  UISETP.GE.U32.AND UP1, UPT, UR5, 0x800, UPT ;  /* 0x000008000500788c */ /* 0x000fd2000bf26070 */
[----:B01----:R-:W-:Y:S05]  /*0b40*/  BRA.U !UP1, `(.L_x_958) ;  /* 0x0000000109507547 */ /* 0x003fea000b800000 */
[----:B01234-:R-:W0:Y:S01]  /*0b50*/  LDC.64 R2, c[0x0][0x388] ;  /* 0x0000e200ff027b82 */ /* 0x01fe220000000a00 */
[----:B------:R-:W-:-:S04]  /*0b60*/  VIADD R11, R9, UR10 ;  /* 0x0000000a090b7c36 */ /* 0x000fc80008000000 */
[----:B0-----:R-:W-:-:S05]  /*0b70*/  IMAD.WIDE.U32 R2, R11, 0x18, R2 ;  /* 0x000000180b027825 */ /* 0x001fca00078e0002 */
[----:B------:R0:W5:Y:S04]  /*0b80*/  LDG.E R43, desc[UR12][R2.64+0x10] ;  /* 0x0000100c022b7981 */ /* 0x000168000c1e1900 */
        /* <DEDUP_REMOVED lines=14> */
[----:B------:R0:W5:Y:S01]  /*0c70*/  LDG.E R39, desc[UR12][R2.64+0xb410] ;  /* 0x00b4100c02277981 */ /* 0x000162000c1e1900 */
[----:B------:R-:W-:Y:S05]  /*0c80*/  BRA `(.L_x_959) ;  /* 0x0000000000ec7947 */ /* 0x000fea0003800000 */
.L_x_958:
[----:B01234-:R-:W0:Y:S01]  /*0c90*/  LDC.64 R2, c[0x0][0x388] ;  /* 0x0000e200ff027b82 */ /* 0x01fe220000000a00 */
[C---:B------:R-:W-:Y:S01]  /*0ca0*/  ISETP.GE.AND P1, PT, R9.reuse, UR5, PT ;  /* 0x0000000509007c0c */ /* 0x040fe2000bf26270 */
[----:B------:R-:W-:Y:S01]  /*0cb0*/  VIADD R10, R9, 0x80 ;  /* 0x00000080090a7836 */ /* 0x000fe20000000000 */
[----:B------:R-:W-:Y:S01]  /*0cc0*/  ISETP.GE.AND P3, PT, R35, UR5, PT ;  /* 0x0000000523007c0c */ /* 0x000fe2000bf66270 */
[C---:B------:R-:W-:Y:S01]  /*0cd0*/  VIADD R11, R9.reuse, UR10 ;  /* 0x0000000a090b7c36 */ /* 0x040fe20008000000 */
[----:B------:R-:W-:Y:S01]  /*0ce0*/  ISETP.GE.AND P4, PT, R34, UR5, PT ;  /* 0x0000000522007c0c */ /* 0x000fe2000bf86270 */
[----:B------:R-:W-:Y:S01]  /*0cf0*/  IMAD.MOV.U32 R43, RZ, RZ, -0x1 ;  /* 0xffffffffff2b7424 */ /* 0x000fe200078e00ff */
[----:B------:R-:W-:Y:S01]  /*0d00*/  ISETP.GE.AND P2, PT, R10, UR5, PT ;  /* 0x000000050a007c0c */ /* 0x000fe2000bf46270 */
[----:B------:R-:W-:Y:S01]  /*0d10*/  VIADD R10, R9, 0x380 ;  /* 0x00000380090a7836 */ /* 0x000fe20000000000 */
[----:B------:R-:W-:Y:S01]  /*0d20*/  ISETP.GE.AND P5, PT, R33, UR5, PT ;  /* 0x0000000521007c0c */ /* 0x000fe2000bfa6270 */
[----:B------:R-:W-:Y:S01]  /*0d30*/  IMAD.MOV.U32 R12, RZ, RZ, -0x1 ;  /* 0xffffffffff0c7424 */ /* 0x000fe200078e00ff */
[C---:B------:R-:W-:Y:S01]  /*0d40*/  LOP3.LUT R13, R9.reuse, 0x400, RZ, 0xfc, !PT ;  /* 0x00000400090d7812 */ /* 0x040fe200078efcff */
[----:B------:R-:W-:Y:S01]  /*0d50*/  VIADD R14, R9, 0x480 ;  /* 0x00000480090e7836 */ /* 0x000fe20000000000 */
[----:B------:R-:W-:Y:S01]  /*0d60*/  ISETP.GE.AND P0, PT, R10, UR5, PT ;  /* 0x000000050a007c0c */ /* 0x000fe2000bf06270 */
[----:B------:R-:W-:-:S02]  /*0d70*/  IMAD.MOV.U32 R10, RZ, RZ, -0x1 ;  /* 0xffffffffff0a7424 */ /* 0x000fc400078e00ff */
[----:B0-----:R-:W-:-:S04]  /*0d80*/  IMAD.WIDE.U32 R2, R11, 0x18, R2 ;  /* 0x000000180b027825 */ /* 0x001fc800078e0002 */
[----:B------:R-:W-:Y:S01]  /*0d90*/  IMAD.MOV.U32 R11, RZ, RZ, -0x1 ;  /* 0xffffffffff0b7424 */ /* 0x000fe200078e00ff */
[----:B------:R1:W5:Y:S01]  /*0da0*/  @!P1 LDG.E R43, desc[UR12][R2.64+0x10] ;  /* 0x0000100c022b9981 */ /* 0x000362000c1e1900 */
[----:B------:R-:W-:-:S03]  /*0db0*/  ISETP.GE.AND P1, PT, R32, UR5, PT ;  /* 0x0000000520007c0c */ /* 0x000fc6000bf26270 */
[----:B------:R1:W5:Y:S01]  /*0dc0*/  @!P4 LDG.E R12, desc[UR12][R2.64+0x2410] ;  /* 0x0024100c020cc981 */ /* 0x000362000c1e1900 */
[----:B------:R-:W-:Y:S01]  /*0dd0*/  ISETP.GE.AND P4, PT, R14, UR5, PT ;  /* 0x000000050e007c0c */ /* 0x000fe2000bf86270 */
[----:B------:R-:W-:Y:S02]  /*0de0*/  IMAD.MOV.U32 R14, RZ, RZ, -0x1 ;  /* 0xffffffffff0e7424 */ /* 0x000fe400078e00ff */
[----:B------:R1:W5:Y:S01]  /*0df0*/  @!P3 LDG.E R11, desc[UR12][R2.64+0x1810] ;  /* 0x0018100c020bb981 */ /* 0x000362000c1e1900 */
[----:B------:R-:W-:Y:S01]  /*0e00*/  ISETP.GE.AND P3, PT, R13, UR5, PT ;  /* 0x000000050d007c0c */ /* 0x000fe2000bf66270 */
[----:B------:R-:W-:Y:S02]  /*0e10*/  IMAD.MOV.U32 R13, RZ, RZ, -0x1 ;  /* 0xffffffffff0d7424 */ /* 0x000fe400078e00ff */
[----:B------:R1:W5:Y:S01]  /*0e20*/  @!P2 LDG.E R10, desc[UR12][R2.64+0xc10] ;  /* 0x000c100c020aa981 */ /* 0x000362000c1e1900 */
[----:B------:R-:W-:Y:S01]  /*0e30*/  ISETP.GE.AND P2, PT, R31, UR5, PT ;  /* 0x000000051f007c0c */ /* 0x000fe2000bf46270 */
[----:B------:R-:W-:-:S02]  /*0e40*/  VIADD R16, R9, 0x580 ;  /* 0x0000058009107836 */ /* 0x000fc40000000000 */
[----:B------:R-:W-:Y:S01]  /*0e50*/  VIADD R17, R9, 0x600 ;  /* 0x0000060009117836 */ /* 0x000fe20000000000 */
[----:B------:R1:W5:Y:S01]  /*0e60*/  @!P5 LDG.E R13, desc[UR12][R2.64+0x3010] ;  /* 0x0030100c020dd981 */ /* 0x000362000c1e1900 */
[----:B------:R-:W-:Y:S01]  /*0e70*/  IMAD.MOV.U32 R15, RZ, RZ, -0x1 ;  /* 0xffffffffff0f7424 */ /* 0x000fe200078e00ff */
[----:B------:R-:W-:Y:S02]  /*0e80*/  ISETP.GE.AND P5, PT, R16, UR5, PT ;  /* 0x0000000510007c0c */ /* 0x000fe4000bfa6270 */
[----:B------:R1:W5:Y:S01]  /*0e90*/  @!P1 LDG.E R14, desc[UR12][R2.64+0x3c10] ;  /* 0x003c100c020e9981 */ /* 0x000362000c1e1900 */
[----:B------:R-:W-:Y:S01]  /*0ea0*/  ISETP.GE.AND P1, PT, R17, UR5, PT ;  /* 0x0000000511007c0c */ /* 0x000fe2000bf26270 */
[----:B------:R-:W-:Y:S02]  /*0eb0*/  IMAD.MOV.U32 R16, RZ, RZ, -0x1 ;  /* 0xffffffffff107424 */ /* 0x000fe400078e00ff */
[----:B------:R-:W-:Y:S01]  /*0ec0*/  IMAD.MOV.U32 R17, RZ, RZ, -0x1 ;  /* 0xffffffffff117424 */ /* 0x000fe200078e00ff */
[----:B------:R1:W5:Y:S01]  /*0ed0*/  @!P2 LDG.E R15, desc[UR12][R2.64+0x4810] ;  /* 0x0048100c020fa981 */ /* 0x000362000c1e1900 */
[----:B------:R-:W-:-:S02]  /*0ee0*/  IMAD.MOV.U32 R18, RZ, RZ, -0x1 ;  /* 0xffffffffff127424 */ /* 0x000fc400078e00ff */
[C---:B------:R-:W-:Y:S01]  /*0ef0*/  VIADD R19, R9.reuse, 0x680 ;  /* 0x0000068009137836 */ /* 0x040fe20000000000 */
[----:B------:R1:W5:Y:S01]  /*0f00*/  @!P0 LDG.E R16, desc[UR12][R2.64+0x5410] ;  /* 0x0054100c02108981 */ /* 0x000362000c1e1900 */
[----:B------:R-:W-:Y:S01]  /*0f10*/  VIADD R20, R9, 0x700 ;  /* 0x0000070009147836 */ /* 0x000fe20000000000 */
[----:B------:R-:W-:Y:S02]  /*0f20*/  ISETP.GE.AND P2, PT, R30, UR5, PT ;  /* 0x000000051e007c0c */ /* 0x000fe4000bf46270 */
[----:B------:R1:W5:Y:S01]  /*0f30*/  @!P3 LDG.E R17, desc[UR12][R2.64+0x6010] ;  /* 0x0060100c0211b981 */ /* 0x000362000c1e1900 */
[----:B------:R-:W-:Y:S02]  /*0f40*/  ISETP.GE.AND P0, PT, R19, UR5, PT ;  /* 0x0000000513007c0c */ /* 0x000fe4000bf06270 */
[----:B------:R-:W-:Y:S01]  /*0f50*/  ISETP.GE.AND P3, PT, R20, UR5, PT ;  /* 0x0000000514007c0c */ /* 0x000fe2000bf66270 */
[----:B------:R1:W5:Y:S01]  /*0f60*/  @!P4 LDG.E R18, desc[UR12][R2.64+0x6c10] ;  /* 0x006c100c0212c981 */ /* 0x000362000c1e1900 */
[----:B------:R-:W-:Y:S01]  /*0f70*/  ISETP.GE.AND P4, PT, R29, UR5, PT ;  /* 0x000000051d007c0c */ /* 0x000fe2000bf86270 */
[----:B------:R-:W-:-:S02]  /*0f80*/  IMAD.MOV.U32 R19, RZ, RZ, -0x1 ;  /* 0xffffffffff137424 */ /* 0x000fc400078e00ff */
[----:B------:R-:W-:Y:S02]  /*0f90*/  IMAD.MOV.U32 R20, RZ, RZ, -0x1 ;  /* 0xffffffffff147424 */ /* 0x000fe400078e00ff */
[----:B------:R-:W-:Y:S02]  /*0fa0*/  IMAD.MOV.U32 R36, RZ, RZ, -0x1 ;  /* 0xffffffffff247424 */ /* 0x000fe400078e00ff */
[----:B------:R-:W-:Y:S01]  /*0fb0*/  IMAD.MOV.U32 R37, RZ, RZ, -0x1 ;  /* 0xffffffffff257424 */ /* 0x000fe200078e00ff */
[----:B------:R1:W5:Y:S01]  /*0fc0*/  @!P2 LDG.E R19, desc[UR12][R2.64+0x7810] ;  /* 0x0078100c0213a981 */ /* 0x000362000c1e1900 */
[----:B------:R-:W-:Y:S02]  /*0fd0*/  IMAD.MOV.U32 R38, RZ, RZ, -0x1 ;  /* 0xffffffffff267424 */ /* 0x000fe400078e00ff */
[----:B------:R-:W-:Y:S01]  /*0fe0*/  IMAD.MOV.U32 R39, RZ, RZ, -0x1 ;  /* 0xffffffffff277424 */ /* 0x000fe200078e00ff */
[----:B------:R1:W5:Y:S04]  /*0ff0*/  @!P5 LDG.E R20, desc[UR12][R2.64+0x8410] ;  /* 0x0084100c0214d981 */ /* 0x000368000c1e1900 */
[----:B------:R1:W5:Y:S04]  /*1000*/  @!P1 LDG.E R36, desc[UR12][R2.64+0x9010] ;  /* 0x0090100c02249981 */ /* 0x000368000c1e1900 */
[----:B------:R1:W5:Y:S04]  /*1010*/  @!P0 LDG.E R37, desc[UR12][R2.64+0x9c10] ;  /* 0x009c100c02258981 */ /* 0x000368000c1e1900 */
[----:B------:R1:W5:Y:S04]  /*1020*/  @!P3 LDG.E R38, desc[UR12][R2.64+0xa810] ;  /* 0x00a8100c0226b981 */ /* 0x000368000c1e1900 */
[----:B------:R1:W5:Y:S02]  /*1030*/  @!P4 LDG.E R39, desc[UR12][R2.64+0xb410] ;  /* 0x00b4100c0227c981 */ /* 0x000364000c1e1900 */
.L_x_959:
[----:B------:R-:W2:Y:S01]  /*1040*/  LDCU UR5, c[0x0][0x398] ;  /* 0x00007300ff0577ac */ /* 0x000ea20008000800 */
[----:B------:R-:W2:Y:S02]  /*1050*/  LDCU UR10, c[0x0][0x394] ;  /* 0x00007280ff0a77ac */ /* 0x000ea40008000800 */
[----:B--2---:R-:W-:-:S09]  /*1060*/  UISETP.GT.AND UP1, UPT, UR5, UR10, UPT ;  /* 0x0000000a0500728c */ /* 0x004fd2000bf24270 */
[----:B------:R-:W-:Y:S05]  /*1070*/  BRA.U !UP1, `(.L_x_960) ;  /* 0x0000000509dc7547 */ /* 0x000fea000b800000 */
[----:B------:R-:W2:Y:S01]  /*1080*/  S2UR UR10, SR_CgaCtaId ;  /* 0x00000000000a79c3 */ /* 0x000ea20000008800 */
[----:B------:R-:W-:Y:S01]  /*1090*/  UMOV UR5, 0x400 ;  /* 0x0000040000057882 */ /* 0x000fe20000000000 */
[----:B------:R-:W3:Y:S06]  /*10a0*/  LDCU UR11, c[0x0][0x394] ;  /* 0x00007280ff0b77ac */ /* 0x000eec0008000800 */
[----:B------:R-:W4:Y:S01]  /*10b0*/  LDC R44, c[0x0][0x398] ;  /* 0x0000e600ff2c7b82 */ /* 0x000f220000000800 */
[----:B--2---:R-:W-:-:S03]  /*10c0*/  ULEA UR10, UR10, UR5, 0x18 ;  /* 0x000000050a0a7291 */ /* 0x004fc6000f8ec0ff */
[----:B---3--:R-:W-:-:S09]  /*10d0*/  UMOV UR5, URZ ;  /* 0x000000ff00057c82 */ /* 0x008fd20008000000 */
.L_x_964:
[----:B------:R-:W-:Y:S02]  /*10e0*/  UISETP.GE.U32.AND UP1, UPT, UR11, 0x20, UPT ;  /* 0x000000200b00788c */ /* 0x000fe4000bf26070 */
[----:B01--4-:R-:W-:Y:S01]  /*10f0*/  VIADD R2, R44, -UR11 ;  /* 0x8000000b2c027c36 */ /* 0x013fe20008000000 */
[----:B------:R-:W-:-:S06]  /*1100*/  ULEA UR15, UR5, UR10, 0xa ;  /* 0x0000000a050f7291 */ /* 0x000fcc000f8e50ff */
[----:B------:R-:W-:Y:S06]  /*1110*/  BRA.U !UP1, `(.L_x_961) ;  /* 0x0000000109447547 */ /* 0x000fec000b800000 */
[----:B------:R-:W-:Y:S04]  /*1120*/  ATOMS.POPC.INC.32 RZ, [UR15] ;  /* 0x00000000ffff7f8c */ /* 0x000fe8000d80000f */
        /* <DEDUP_REMOVED lines=14> */
[----:B------:R-:W-:Y:S01]  /*1210*/  ATOMS.POPC.INC.32 RZ, [UR15] ;  /* 0x00000000ffff7f8c */ /* 0x000fe2000d80000f */
[----:B------:R-:W-:Y:S05]  /*1220*/  BRA `(.L_x_962) ;  /* 0x0000000400607947 */ /* 0x000fea0003800000 */
.L_x_961:
[----:B------:R-:W-:-:S13]  /*1230*/  ISETP.NE.AND P0, PT, R2, RZ, PT ;  /* 0x000000ff0200720c */ /* 0x000fda0003f05270 */
[----:B------:R-:W-:Y:S05]  /*1240*/  @P0 BRA `(.L_x_963) ;  /* 0x0000000000440947 */ /* 0x000fea0003800000 */
        /* <DEDUP_REMOVED lines=17> */
.L_x_963:
[----:B------:R-:W-:Y:S01]  /*1360*/  IMAD R3, RZ, RZ, -UR11 ;  /* 0x8000000bff037e24 */ /* 0x000fe2000f8e02ff */
[----:B------:R-:W-:Y:S01]  /*1370*/  VIMNMX R2, PT, PT, R2, 0x8, PT ;  /* 0x0000000802027848 */ /* 0x000fe20003fe0100 */
[----:B------:R-:W-:Y:S01]  /*1380*/  IMAD.MOV.U32 R41, RZ, RZ, -0x1 ;  /* 0xffffffffff297424 */ /* 0x000fe200078e00ff */
[----:B-----5:R-:W-:Y:S02]  /*1390*/  SHF.R.U32.HI R45, RZ, UR11, R11 ;  /* 0x0000000bff2d7c19 */ /* 0x020fe4000801160b */
[----:B------:R-:W-:Y:S02]  /*13a0*/  VIADDMNMX.U32 R2, R3, 0x20, R2, PT ;  /* 0x0000002003027846 */ /* 0x000fe40003800002 */
[----:B------:R-:W-:Y:S02]  /*13b0*/  SHF.R.U32.HI R3, RZ, UR11, R43 ;  /* 0x0000000bff037c19 */ /* 0x000fe4000801162b */
[----:B------:R-:W-:Y:S02]  /*13c0*/  SHF.L.U32 R2, R41, R2, RZ ;  /* 0x0000000229027219 */ /* 0x000fe400000006ff */
[----:B------:R-:W-:-:S02]  /*13d0*/  SHF.R.U32.HI R41, RZ, UR11, R10 ;  /* 0x0000000bff297c19 */ /* 0x000fc4000801160a */
[-C--:B------:R-:W-:Y:S02]  /*13e0*/  LOP3.LUT R3, R3, R2.reuse, RZ, 0x30, !PT ;  /* 0x0000000203037212 */ /* 0x080fe400078e30ff */
[-C--:B------:R-:W-:Y:S02]  /*13f0*/  LOP3.LUT R41, R41, R2.reuse, RZ, 0x30, !PT ;  /* 0x0000000229297212 */ /* 0x080fe400078e30ff */
[----:B------:R-:W-:Y:S02]  /*1400*/  LOP3.LUT R45, R45, R2, RZ, 0x30, !PT ;  /* 0x000000022d2d7212 */ /* 0x000fe400078e30ff */
[----:B------:R-:W-:Y:S02]  /*1410*/  SHF.R.U32.HI R47, RZ, UR11, R12 ;  /* 0x0000000bff2f7c19 */ /* 0x000fe4000801160c */
[----:B------:R-:W-:Y:S02]  /*1420*/  LEA R3, R3, UR15, 0x2 ;  /* 0x0000000f03037c11 */ /* 0x000fe4000f8e10ff */
[----:B------:R-:W-:-:S02]  /*1430*/  SHF.R.U32.HI R49, RZ, UR11, R13 ;  /* 0x0000000bff317c19 */ /* 0x000fc4000801160d */
[----:B------:R-:W-:Y:S01]  /*1440*/  SHF.R.U32.HI R40, RZ, UR11, R16 ;  /* 0x0000000bff287c19 */ /* 0x000fe20008011610 */
[----:B------:R-:W-:Y:S01]  /*1450*/  ATOMS.POPC.INC.32 RZ, [R3+URZ] ;  /* 0x0000000003ff7f8c */ /* 0x000fe2000d8000ff */
[----:B------:R-:W-:Y:S02]  /*1460*/  LEA R41, R41, UR15, 0x2 ;  /* 0x0000000f29297c11 */ /* 0x000fe4000f8e10ff */
[----:B------:R-:W-:Y:S02]  /*1470*/  SHF.R.U32.HI R51, RZ, UR11, R14 ;  /* 0x0000000bff337c19 */ /* 0x000fe4000801160e */
[----:B------:R-:W-:Y:S01]  /*1480*/  LEA R45, R45, UR15, 0x2 ;  /* 0x0000000f2d2d7c11 */ /* 0x000fe2000f8e10ff */
[----:B------:R0:W-:Y:S01]  /*1490*/  ATOMS.POPC.INC.32 RZ, [R41+URZ] ;  /* 0x0000000029ff7f8c */ /* 0x0001e2000d8000ff */
[----:B------:R-:W-:Y:S02]  /*14a0*/  SHF.R.U32.HI R53, RZ, UR11, R15 ;  /* 0x0000000bff357c19 */ /* 0x000fe4000801160f */
[-C--:B------:R-:W-:Y:S01]  /*14b0*/  LOP3.LUT R47, R47, R2.reuse, RZ, 0x30, !PT ;  /* 0x000000022f2f7212 */ /* 0x080fe200078e30ff */
[----:B------:R1:W-:Y:S01]  /*14c0*/  ATOMS.POPC.INC.32 RZ, [R45+URZ] ;  /* 0x000000002dff7f8c */ /* 0x0003e2000d8000ff */
[----:B------:R-:W-:-:S02]  /*14d0*/  LOP3.LUT R49, R49, R2, RZ, 0x30, !PT ;  /* 0x0000000231317212 */ /* 0x000fc400078e30ff */
[-C--:B------:R-:W-:Y:S02]  /*14e0*/  LOP3.LUT R40, R40, R2.reuse, RZ, 0x30, !PT ;  /* 0x0000000228287212 */ /* 0x080fe400078e30ff */
[-C--:B------:R-:W-:Y:S02]  /*14f0*/  LOP3.LUT R51, R51, R2.reuse, RZ, 0x30, !PT ;  /* 0x0000000233337212 */ /* 0x080fe400078e30ff */
[----:B------:R-:W-:Y:S02]  /*1500*/  LOP3.LUT R53, R53, R2, RZ, 0x30, !PT ;  /* 0x0000000235357212 */ /* 0x000fe400078e30ff */
[----:B------:R-:W-:Y:S02]  /*1510*/  LEA R47, R47, UR15, 0x2 ;  /* 0x0000000f2f2f7c11 */ /* 0x000fe4000f8e10ff */
[----:B------:R-:W-:Y:S02]  /*1520*/  LEA R49, R49, UR15, 0x2 ;  /* 0x0000000f31317c11 */ /* 0x000fe4000f8e10ff */
[----:B0-----:R-:W-:Y:S01]  /*1530*/  LEA R41, R40, UR15, 0x2 ;  /* 0x0000000f28297c11 */ /* 0x001fe2000f8e10ff */
[----:B------:R0:W-:Y:S01]  /*1540*/  ATOMS.POPC.INC.32 RZ, [R47+URZ] ;  /* 0x000000002fff7f8c */ /* 0x0001e2000d8000ff */
[----:B-1----:R-:W-:-:S02]  /*1550*/  SHF.R.U32.HI R45, RZ, UR11, R17 ;  /* 0x0000000bff2d7c19 */ /* 0x002fc40008011611 */
[----:B------:R-:W-:Y:S01]  /*1560*/  LEA R51, R51, UR15, 0x2 ;  /* 0x0000000f33337c11 */ /* 0x000fe2000f8e10ff */
[----:B------:R1:W-:Y:S01]  /*1570*/  ATOMS.POPC.INC.32 RZ, [R49+URZ] ;  /* 0x0000000031ff7f8c */ /* 0x0003e2000d8000ff */
[----:B------:R-:W-:Y:S02]  /*1580*/  SHF.R.U32.HI R40, RZ, UR11, R18 ;  /* 0x0000000bff287c19 */ /* 0x000fe40008011612 */
[----:B------:R-:W-:Y:S01]  /*1590*/  LEA R53, R53, UR15, 0x2 ;  /* 0x0000000f35357c11 */ /* 0x000fe2000f8e10ff */
[----:B------:R-:W-:Y:S01]  /*15a0*/  ATOMS.POPC.INC.32 RZ, [R51+URZ] ;  /* 0x0000000033ff7f8c */ /* 0x000fe2000d8000ff */
[----:B------:R-:W-:Y:S02]  /*15b0*/  SHF.R.U32.HI R42, RZ, UR11, R19 ;  /* 0x0000000bff2a7c19 */ /* 0x000fe40008011613 */
[----:B------:R-:W-:Y:S01]  /*15c0*/  SHF.R.U32.HI R48, RZ, UR11, R20 ;  /* 0x0000000bff307c19 */ /* 0x000fe20008011614 */
[----:B------:R-:W-:Y:S01]  /*15d0*/  ATOMS.POPC.INC.32 RZ, [R53+URZ] ;  /* 0x0000000035ff7f8c */ /* 0x000fe2000d8000ff */
[----:B------:R-:W-:-:S02]  /*15e0*/  SHF.R.U32.HI R50, RZ, UR11, R36 ;  /* 0x0000000bff327c19 */ /* 0x000fc40008011624 */
[-C--:B------:R-:W-:Y:S01]  /*15f0*/  LOP3.LUT R45, R45, R2.reuse, RZ, 0x30, !PT ;  /* 0x000000022d2d7212 */ /* 0x080fe200078e30ff */
[----:B------:R2:W-:Y:S01]  /*1600*/  ATOMS.POPC.INC.32 RZ, [R41+URZ] ;  /* 0x0000000029ff7f8c */ /* 0x0005e2000d8000ff */
[----:B------:R-:W-:Y:S02]  /*1610*/  SHF.R.U32.HI R52, RZ, UR11, R37 ;  /* 0x0000000bff347c19 */ /* 0x000fe40008011625 */
[-C--:B------:R-:W-:Y:S02]  /*1620*/  LOP3.LUT R46, R40, R2.reuse, RZ, 0x30, !PT ;  /* 0x00000002282e7212 */ /* 0x080fe400078e30ff */
[----:B------:R-:W-:Y:S02]  /*1630*/  SHF.R.U32.HI R3, RZ, UR11, R38 ;  /* 0x0000000bff037c19 */ /* 0x000fe40008011626 */
[-C--:B0-----:R-:W-:Y:S02]  /*1640*/  LOP3.LUT R47, R42, R2.reuse, RZ, 0x30, !PT ;  /* 0x000000022a2f7212 */ /* 0x081fe400078e30ff */
[----:B------:R-:W-:-:S02]  /*1650*/  LOP3.LUT R42, R48, R2, RZ, 0x30, !PT ;  /* 0x00000002302a7212 */ /* 0x000fc400078e30ff */
[----:B-1----:R-:W-:Y:S02]  /*1660*/  SHF.R.U32.HI R49, RZ, UR11, R39 ;  /* 0x0000000bff317c19 */ /* 0x002fe40008011627 */
[-C--:B------:R-:W-:Y:S02]  /*1670*/  LOP3.LUT R40, R50, R2.reuse, RZ, 0x30, !PT ;  /* 0x0000000232287212 */ /* 0x080fe400078e30ff */
[----:B------:R-:W-:Y:S02]  /*1680*/  LEA R45, R45, UR15, 0x2 ;  /* 0x0000000f2d2d7c11 */ /* 0x000fe4000f8e10ff */
[----:B--2---:R-:W-:Y:S02]  /*1690*/  LOP3.LUT R41, R52, R2, RZ, 0x30, !PT ;  /* 0x0000000234297212 */ /* 0x004fe400078e30ff */
[----:B------:R-:W-:Y:S01]  /*16a0*/  LEA R46, R46, UR15, 0x2 ;  /* 0x0000000f2e2e7c11 */ /* 0x000fe2000f8e10ff */
[----:B------:R0:W-:Y:S01]  /*16b0*/  ATOMS.POPC.INC.32 RZ, [R45+URZ] ;  /* 0x000000002dff7f8c */ /* 0x0001e2000d8000ff */
[----:B------:R-:W-:-:S02]  /*16c0*/  LEA R47, R47, UR15, 0x2 ;  /* 0x0000000f2f2f7c11 */ /* 0x000fc4000f8e10ff */
[-C--:B------:R-:W-:Y:S01]  /*16d0*/  LOP3.LUT R3, R3, R2.reuse, RZ, 0x30, !PT ;  /* 0x0000000203037212 */ /* 0x080fe200078e30ff */
[----:B------:R0:W-:Y:S01]  /*16e0*/  ATOMS.POPC.INC.32 RZ, [R46+URZ] ;  /* 0x000000002eff7f8c */ /* 0x0001e2000d8000ff */
[----:B------:R-:W-:Y:S02]  /*16f0*/  LOP3.LUT R49, R49, R2, RZ, 0x30, !PT ;  /* 0x0000000231317212 */ /* 0x000fe400078e30ff */
[----:B------:R-:W-:Y:S01]  /*1700*/  LEA R42, R42, UR15, 0x2 ;  /* 0x0000000f2a2a7c11 */ /* 0x000fe2000f8e10ff */
[----:B------:R0:W-:Y:S01]  /*1710*/  ATOMS.POPC.INC.32 RZ, [R47+URZ] ;  /* 0x000000002fff7f8c */ /* 0x0001e2000d8000ff */
[----:B------:R-:W-:Y:S02]  /*1720*/  LEA R40, R40, UR15, 0x2 ;  /* 0x0000000f28287c11 */ /* 0x000fe4000f8e10ff */
[----:B------:R-:W-:Y:S01]  /*1730*/  LEA R41, R41, UR15, 0x2 ;  /* 0x0000000f29297c11 */ /* 0x000fe2000f8e10ff */
[----:B------:R0:W-:Y:S01]  /*1740*/  ATOMS.POPC.INC.32 RZ, [R42+URZ] ;  /* 0x000000002aff7f8c */ /* 0x0001e2000d8000ff */
[----:B------:R-:W-:-:S02]  /*1750*/  LEA R3, R3, UR15, 0x2 ;  /* 0x0000000f03037c11 */ /* 0x000fc4000f8e10ff */
[----:B------:R-:W-:Y:S01]  /*1760*/  LEA R49, R49, UR15, 0x2 ;  /* 0x0000000f31317c11 */ /* 0x000fe2000f8e10ff */
[----:B------:R0:W-:Y:S04]  /*1770*/  ATOMS.POPC.INC.32 RZ, [R40+URZ] ;  /* 0x0000000028ff7f8c */ /* 0x0001e8000d8000ff */
[----:B------:R0:W-:Y:S04]  /*1780*/  ATOMS.POPC.INC.32 RZ, [R41+URZ] ;  /* 0x0000000029ff7f8c */ /* 0x0001e8000d8000ff */
[----:B------:R0:W-:Y:S04]  /*1790*/  ATOMS.POPC.INC.32 RZ, [R3+URZ] ;  /* 0x0000000003ff7f8c */ /* 0x0001e8000d8000ff */
[----:B------:R0:W-:Y:S02]  /*17a0*/  ATOMS.POPC.INC.32 RZ, [R49+URZ] ;  /* 0x0000000031ff7f8c */ /* 0x0001e4000d8000ff */
.L_x_962:
[----:B------:R-:W-:Y:S02]  /*17b0*/  UIADD3 UR11, UPT, UPT, UR11, 0x8, URZ ;  /* 0x000000080b0b7890 */ /* 0x000fe4000fffe0ff */
[----:B------:R-:W-:-:S04]  /*17c0*/  UIADD3 UR5, UPT, UPT, UR5, 0x1, URZ ;  /* 0x0000000105057890 */ /* 0x000fc8000fffe0ff */
[----:B------:R-:W-:-:S13]  /*17d0*/  ISETP.LE.AND P0, PT, R44, UR11, PT ;  /* 0x0000000b2c007c0c */ /* 0x000fda000bf03270 */
[----:B------:R-:W-:Y:S05]  /*17e0*/  @!P0 BRA `(.L_x_964) ;  /* 0xfffffff8003c8947 */ /* 0x000fea000383ffff */
.L_x_960:
[----:B------:R-:W-:Y:S05]  /*17f0*/  BRA.U !UP0, `(.L_x_965) ;  /* 0xfffffff108b87547 */ /* 0x000fea000b83ffff */
.L_x_957:
[----:B------:R-:W-:Y:S01]  /*1800*/  BAR.SYNC.DEFER_BLOCKING 0x0 ;  /* 0x0000000000007b1d */ /* 0x000fe20000010000 */
[----:B------:R-:W-:-:S05]  /*1810*/  ISETP.NE.AND P0, PT, R21, RZ, PT ;  /* 0x000000ff1500720c */ /* 0x000fca0003f05270 */
[----:B------:R-:W-:Y:S08]  /*1820*/  BSSY.RECONVERGENT B0, `(.L_x_966) ;  /* 0x0000133000007945 */ /* 0x000ff00003800200 */
[----:B------:R-:W-:Y:S05]  /*1830*/  @P0 BRA `(.L_x_967) ;  /* 0x0000001000c40947 */ /* 0x000fea0003800000 */
[----:B------:R-:W-:Y:S01]  /*1840*/  ISETP.GE.U32.AND P0, PT, R28, 0x7, PT ;  /* 0x000000071c00780c */ /* 0x000fe20003f06070 */
[----:B01234-:R-:W-:-:S12]  /*1850*/  IMAD.MOV.U32 R2, RZ, RZ, RZ ;  /* 0x000000ffff027224 */ /* 0x01ffd800078e00ff */
[----:B------:R-:W-:Y:S05]  /*1860*/  @!P0 BRA `(.L_x_968) ;  /* 0x0000000400388947 */ /* 0x000fea0003800000 */
[----:B------:R-:W0:Y:S01]  /*1870*/  LDC.64 R2, c[0x0][0x380] ;  /* 0x0000e000ff027b82 */ /* 0x000e220000000a00 */
[----:B-----5:R-:W-:-:S07]  /*1880*/  IMAD.MOV.U32 R12, RZ, RZ, RZ ;  /* 0x000000ffff0c7224 */ /* 0x020fce00078e00ff */
.L_x_985:
[----:B01234-:R-:W-:Y:S01]  /*1890*/  IMAD R10, R12, 0x400, R8 ;  /* 0x000004000c0a7824 */ /* 0x01ffe200078e0208 */
[----:B------:R-:W-:Y:S04]  /*18a0*/  BSSY.RECONVERGENT B1, `(.L_x_969) ;  /* 0x000000e000017945 */ /* 0x000fe80003800200 */
[----:B------:R-:W1:Y:S04]  /*18b0*/  LDS R19, [R10] ;  /* 0x000000000a137984 */ /* 0x000e680000000800 */
[----:B------:R2:W3:Y:S04]  /*18c0*/  LDS R37, [R10+0x400] ;  /* 0x000400000a257984 */ /* 0x0004e80000000800 */
[----:B------:R2:W4:Y:S04]  /*18d0*/  LDS R39, [R10+0x800] ;  /* 0x000800000a277984 */ /* 0x0005280000000800 */
[----:B------:R2:W0:Y:S04]  /*18e0*/  LDS R41, [R10+0xc00] ;  /* 0x000c00000a297984 */ /* 0x0004280000000800 */
[----:B------:R2:W0:Y:S04]  /*18f0*/  LDS R43, [R10+0x1000] ;  /* 0x001000000a2b7984 */ /* 0x0004280000000800 */
[----:B------:R2:W0:Y:S04]  /*1900*/  LDS R17, [R10+0x1400] ;  /* 0x001400000a117984 */ /* 0x0004280000000800 */
[----:B------:R2:W0:Y:S04]  /*1910*/  LDS R15, [R10+0x1800] ;  /* 0x001800000a0f7984 */ /* 0x0004280000000800 */
[----:B------:R2:W0:Y:S01]  /*1920*/  LDS R13, [R10+0x1c00] ;  /* 0x001c00000a0d7984 */ /* 0x0004220000000800 */
[----:B-1----:R-:W-:-:S13]  /*1930*/  ISETP.NE.AND P0, PT, R19, RZ, PT ;  /* 0x000000ff1300720c */ /* 0x002fda0003f05270 */
[----:B--234-:R-:W-:Y:S05]  /*1940*/  @!P0 BRA `(.L_x_970) ;  /* 0x00000000000c8947 */ /* 0x01cfea0003800000 */
[----:B------:R-:W-:-:S04]  /*1950*/  IMAD R11, R12, 0x100, R9 ;  /* 0x000001000c0b7824 */ /* 0x000fc800078e0209 */
[----:B0-----:R-:W-:-:S05]  /*1960*/  IMAD.WIDE.U32 R10, R11, 0x4, R2 ;  /* 0x000000040b0a7825 */ /* 0x001fca00078e0002 */
[----:B------:R1:W-:Y:S02]  /*1970*/  REDG.E.ADD.STRONG.GPU desc[UR12][R10.64], R19 ;  /* 0x000000130a00798e */ /* 0x0003e4000c12e10c */
.L_x_970:
[----:B------:R-:W-:Y:S05]  /*1980*/  BSYNC.RECONVERGENT B1 ;  /* 0x0000000000017941 */ /* 0x000fea0003800200 */
.L_x_969:
[----:B------:R-:W-:Y:S01]  /*1990*/  ISETP.NE.AND P6, PT, R37, RZ, PT ;  /* 0x000000ff2500720c */ /* 0x000fe20003fc5270 */
[----:B------:R-:W-:Y:S01]  /*19a0*/  BSSY.RECONVERGENT B1, `(.L_x_971) ;  /* 0x000000c000017945 */ /* 0x000fe20003800200 */
[----:B------:R-:W-:Y:S02]  /*19b0*/  ISETP.NE.AND P0, PT, R39, RZ, PT ;  /* 0x000000ff2700720c */ /* 0x000fe40003f05270 */
[----:B0-----:R-:W-:Y:S02]  /*19c0*/  ISETP.NE.AND P1, PT, R41, RZ, PT ;  /* 0x000000ff2900720c */ /* 0x001fe40003f25270 */
[----:B------:R-:W-:Y:S02]  /*19d0*/  ISETP.NE.AND P2, PT, R43, RZ, PT ;  /* 0x000000ff2b00720c */ /* 0x000fe40003f45270 */
[----:B------:R-:W-:Y:S02]  /*19e0*/  ISETP.NE.AND P3, PT, R17, RZ, PT ;  /* 0x000000ff1100720c */ /* 0x000fe40003f65270 */
[----:B------:R-:W-:-:S02]  /*19f0*/  ISETP.NE.AND P4, PT, R15, RZ, PT ;  /* 0x000000ff0f00720c */ /* 0x000fc40003f85270 */
[----:B------:R-:W-:Y:S01]  /*1a00*/  ISETP.NE.AND P5, PT, R13, RZ, PT ;  /* 0x000000ff0d00720c */ /* 0x000fe20003fa5270 */
[----:B------:R-:W-:-:S12]  /*1a10*/  @!P6 BRA `(.L_x_972) ;  /* 0x000000000010e947 */ /* 0x000fd80003800000 */
[----:B-1----:R-:W-:-:S04]  /*1a20*/  IMAD R11, R12, 0x100, R9 ;  /* 0x000001000c0b7824 */ /* 0x002fc800078e0209 */
[----:B------:R-:W-:-:S04]  /*1a30*/  VIADD R11, R11, 0x100 ;  /* 0x000001000b0b7836 */ /* 0x000fc80000000000 */
[----:B------:R-:W-:-:S05]  /*1a40*/  IMAD.WIDE.U32 R10, R11, 0x4, R2 ;  /* 0x000000040b0a7825 */ /* 0x000fca00078e0002 */
[----:B------:R0:W-:Y:S02]  /*1a50*/  REDG.E.ADD.STRONG.GPU desc[UR12][R10.64], R37 ;  /* 0x000000250a00798e */ /* 0x0001e4000c12e10c */
.L_x_972:
[----:B------:R-:W-:Y:S05]  /*1a60*/  BSYNC.RECONVERGENT B1 ;  /* 0x0000000000017941 */ /* 0x000fea0003800200 */
.L_x_971:
[----:B------:R-:W-:Y:S04]  /*1a70*/  BSSY.RECONVERGENT B1, `(.L_x_973) ;  /* 0x0000006000017945 */ /* 0x000fe80003800200 */
[----:B------:R-:W-:Y:S05]  /*1a80*/  @!P0 BRA `(.L_x_974) ;  /* 0x0000000000108947 */ /* 0x000fea0003800000 */
[----:B01----:R-:W-:-:S04]  /*1a90*/  IMAD R11, R12, 0x100, R9 ;  /* 0x000001000c0b7824 */ /* 0x003fc800078e0209 */
[----:B------:R-:W-:-:S04]  /*1aa0*/  VIADD R11, R11, 0x200 ;  /* 0x000002000b0b7836 */ /* 0x000fc80000000000 */
[----:B------:R-:W-:-:S05]  /*1ab0*/  IMAD.WIDE.U32 R10, R11, 0x4, R2 ;  /* 0x000000040b0a7825 */ /* 0x000fca00078e0002 */
[----:B------:R2:W-:Y:S02]  /*1ac0*/  REDG.E.ADD.STRONG.GPU desc[UR12][R10.64], R39 ;  /* 0x000000270a00798e */ /* 0x0005e4000c12e10c */
.L_x_974:
[----:B------:R-:W-:Y:S05]  /*1ad0*/  BSYNC.RECONVERGENT B1 ;  /* 0x0000000000017941 */ /* 0x000fea0003800200 */
.L_x_973:
[----:B------:R-:W-:Y:S04]  /*1ae0*/  BSSY.RECONVERGENT B1, `(.L_x_975) ;  /* 0x0000006000017945 */ /* 0x000fe80003800200 */
[----:B------:R-:W-:Y:S05]  /*1af0*/  @!P1 BRA `(.L_x_976) ;  /* 0x0000000000109947 */ /* 0x000fea0003800000 */
[----:B012---:R-:W-:-:S04]  /*1b00*/  IMAD R11, R12, 0x100, R9 ;  /* 0x000001000c0b7824 */ /* 0x007fc800078e0209 */
[----:B------:R-:W-:-:S04]  /*1b10*/  VIADD R11, R11, 0x300 ;  /* 0x000003000b0b7836 */ /* 0x000fc80000000000 */
[----:B------:R-:W-:-:S05]  /*1b20*/  IMAD.WIDE.U32 R10, R11, 0x4, R2 ;  /* 0x000000040b0a7825 */ /* 0x000fca00078e0002 */
[----:B------:R3:W-:Y:S02]  /*1b30*/  REDG.E.ADD.STRONG.GPU desc[UR12][R10.64], R41 ;  /* 0x000000290a00798e */ /* 0x0007e4000c12e10c */
.L_x_976:
[----:B------:R-:W-:Y:S05]  /*1b40*/  BSYNC.RECONVERGENT B1 ;  /* 0x0000000000017941 */ /* 0x000fea0003800200 */
.L_x_975:
[----:B------:R-:W-:Y:S04]  /*1b50*/  BSSY.RECONVERGENT B1, `(.L_x_977) ;  /* 0x0000006000017945 */ /* 0x000fe80003800200 */
[----:B------:R-:W-:Y:S05]  /*1b60*/  @!P2 BRA `(.L_x_978) ;  /* 0x000000000010a947 */ /* 0x000fea0003800000 */
[----:B0123--:R-:W-:-:S04]  /*1b70*/  IMAD R11, R12, 0x100, R9 ;  /* 0x000001000c0b7824 */ /* 0x00ffc800078e0209 */
[----:B------:R-:W-:-:S04]  /*1b80*/  VIADD R11, R11, 0x400 ;  /* 0x000004000b0b7836 */ /* 0x000fc80000000000 */
[----:B------:R-:W-:-:S05]  /*1b90*/  IMAD.WIDE.U32 R10, R11, 0x4, R2 ;  /* 0x000000040b0a7825 */ /* 0x000fca00078e0002 */
[----:B------:R4:W-:Y:S02]  /*1ba0*/  REDG.E.ADD.STRONG.GPU desc[UR12][R10.64], R43 ;  /* 0x0000002b0a00798e */ /* 0x0009e4000c12e10c */
.L_x_978:
[----:B------:R-:W-:Y:S05]  /*1bb0*/  BSYNC.RECONVERGENT B1 ;  /* 0x0000000000017941 */ /* 0x000fea0003800200 */
.L_x_977:
[----:B------:R-:W-:Y:S04]  /*1bc0*/  BSSY.RECONVERGENT B1, `(.L_x_979) ;  /* 0x0000006000017945 */ /* 0x000fe80003800200 */
[----:B------:R-:W-:Y:S05]  /*1bd0*/  @!P3 BRA `(.L_x_980) ;  /* 0x000000000010b947 */ /* 0x000fea0003800000 */
[----:B01234-:R-:W-:-:S04]  /*1be0*/  IMAD R11, R12, 0x100, R9 ;  /* 0x000001000c0b7824 */ /* 0x01ffc800078e0209 */
[----:B------:R-:W-:-:S04]  /*1bf0*/  VIADD R11, R11, 0x500 ;  /* 0x000005000b0b7836 */ /* 0x000fc80000000000 */
[----:B------:R-:W-:-:S05]  /*1c00*/  IMAD.WIDE.U32 R10, R11, 0x4, R2 ;  /* 0x000000040b0a7825 */ /* 0x000fca00078e0002 */
[----:B------:R0:W-:Y:S02]  /*1c10*/  REDG.E.ADD.STRONG.GPU desc[UR12][R10.64], R17 ;  /* 0x000000110a00798e */ /* 0x0001e4000c12e10c */
.L_x_980:
[----:B------:R-:W-:Y:S05]  /*1c20*/  BSYNC.RECONVERGENT B1 ;  /* 0x0000000000017941 */ /* 0x000fea0003800200 */
.L_x_979:
[----:B------:R-:W-:Y:S04]  /*1c30*/  BSSY.RECONVERGENT B1, `(.L_x_981) ;  /* 0x0000006000017945 */ /* 0x000fe80003800200 */
[----:B------:R-:W-:Y:S05]  /*1c40*/  @!P4 BRA `(.L_x_982) ;  /* 0x000000000010c947 */ /* 0x000fea0003800000 */
[----:B01234-:R-:W-:-:S04]  /*1c50*/  IMAD R11, R12, 0x100, R9 ;  /* 0x000001000c0b7824 */ /* 0x01ffc800078e0209 */
[----:B------:R-:W-:-:S04]  /*1c60*/  VIADD R11, R11, 0x600 ;  /* 0x000006000b0b7836 */ /* 0x000fc80000000000 */
[----:B------:R-:W-:-:S05]  /*1c70*/  IMAD.WIDE.U32 R10, R11, 0x4, R2 ;  /* 0x000000040b0a7825 */ /* 0x000fca00078e0002 */
[----:B------:R0:W-:Y:S02]  /*1c80*/  REDG.E.ADD.STRONG.GPU desc[UR12][R10.64], R15 ;  /* 0x0000000f0a00798e */ /* 0x0001e4000c12e10c */
.L_x_982:
[----:B------:R-:W-:Y:S05]  /*1c90*/  BSYNC.RECONVERGENT B1 ;  /* 0x0000000000017941 */ /* 0x000fea0003800200 */
.L_x_981:
[----:B------:R-:W-:Y:S04]  /*1ca0*/  BSSY.RECONVERGENT B1, `(.L_x_983) ;  /* 0x0000006000017945 */ /* 0x000fe80003800200 */
[----:B------:R-:W-:Y:S05]  /*1cb0*/  @!P5 BRA `(.L_x_984) ;  /* 0x000000000010d947 */ /* 0x000fea0003800000 */
[----:B01234-:R-:W-:-:S04]  /*1cc0*/  IMAD R11, R12, 0x100, R9 ;  /* 0x000001000c0b7824 */ /* 0x01ffc800078e0209 */
[----:B------:R-:W-:-:S04]  /*1cd0*/  VIADD R11, R11, 0x700 ;  /* 0x000007000b0b7836 */ /* 0x000fc80000000000 */
[----:B------:R-:W-:-:S05]  /*1ce0*/  IMAD.WIDE.U32 R10, R11, 0x4, R2 ;  /* 0x000000040b0a7825 */ /* 0x000fca00078e0002 */
[----:B------:R0:W-:Y:S02]  /*1cf0*/  REDG.E.ADD.STRONG.GPU desc[UR12][R10.64], R13 ;  /* 0x0000000d0a00798e */ /* 0x0001e4000c12e10c */
.L_x_984:
[----:B------:R-:W-:Y:S05]  /*1d00*/  BSYNC.RECONVERGENT B1 ;  /* 0x0000000000017941 */ /* 0x000fea0003800200 */
.L_x_983:
[----:B------:R-:W-:-:S05]  /*1d10*/  VIADD R12, R12, 0x8 ;  /* 0x000000080c0c7836 */ /* 0x000fca0000000000 */
[----:B------:R-:W-:-:S13]  /*1d20*/  ISETP.NE.AND P0, PT, R12, R5, PT ;  /* 0x000000050c00720c */ /* 0x000fda0003f05270 */
[----:B------:R-:W-:Y:S05]  /*1d30*/  @P0 BRA `(.L_x_985) ;  /* 0xfffffff800d40947 */ /* 0x000fea000383ffff */
[----:B------:R-:W-:-:S07]  /*1d40*/  IMAD.MOV.U32 R2, RZ, RZ, R5 ;  /* 0x000000ffff027224 */ /* 0x000fce00078e0005 */
.L_x_968:
[----:B------:R-:W-:-:S13]  /*1d50*/  ISETP.NE.AND P0, PT, R26, RZ, PT ;  /* 0x000000ff1a00720c */ /* 0x000fda0003f05270 */
[----:B------:R-:W-:Y:S05]  /*1d60*/  @!P0 BRA `(.L_x_986) ;  /* 0x0000000400408947 */ /* 0x000fea0003800000 */
[----:B------:R-:W-:-:S13]  /*1d70*/  ISETP.GE.U32.AND P0, PT, R23, 0x3, PT ;  /* 0x000000031700780c */ /* 0x000fda0003f06070 */
[----:B------:R-:W-:Y:S05]  /*1d80*/  @!P0 BRA `(.L_x_987) ;  /* 0x0000000000a48947 */ /* 0x000fea0003800000 */
[----:B------:R-:W-:Y:S01]  /*1d90*/  IMAD R3, R2, 0x400, R8 ;  /* 0x0000040002037824 */ /* 0x000fe200078e0208 */
[----:B------:R-:W-:Y:S04]  /*1da0*/  BSSY.RECONVERGENT B1, `(.L_x_988) ;  /* 0x000000e000017945 */ /* 0x000fe80003800200 */
[----:B0----5:R-:W0:Y:S04]  /*1db0*/  LDS R13, [R3] ;  /* 0x00000000030d7984 */ /* 0x021e280000000800 */
[----:B------:R-:W2:Y:S04]  /*1dc0*/  LDS R15, [R3+0x400] ;  /* 0x00040000030f7984 */ /* 0x000ea80000000800 */
[----:B------:R-:W3:Y:S04]  /*1dd0*/  LDS R17, [R3+0x800] ;  /* 0x0008000003117984 */ /* 0x000ee80000000800 */
[----:B-1----:R-:W1:Y:S01]  /*1de0*/  LDS R19, [R3+0xc00] ;  /* 0x000c000003137984 */ /* 0x002e620000000800 */
[----:B0-----:R-:W-:-:S02]  /*1df0*/  ISETP.NE.AND P0, PT, R13, RZ, PT ;  /* 0x000000ff0d00720c */ /* 0x001fc40003f05270 */
[----:B--2---:R-:W-:Y:S02]  /*1e00*/  ISETP.NE.AND P1, PT, R15, RZ, PT ;  /* 0x000000ff0f00720c */ /* 0x004fe40003f25270 */
[----:B---3--:R-:W-:Y:S02]  /*1e10*/  ISETP.NE.AND P2, PT, R17, RZ, PT ;  /* 0x000000ff1100720c */ /* 0x008fe40003f45270 */
[----:B-1----:R-:W-:-:S07]  /*1e20*/  ISETP.NE.AND P3, PT, R19, RZ, PT ;  /* 0x000000ff1300720c */ /* 0x002fce0003f65270 */
[----:B------:R-:W-:Y:S06]  /*1e30*/  @!P0 BRA `(.L_x_989) ;  /* 0x0000000000108947 */ /* 0x000fec0003800000 */
[----:B----4-:R-:W0:Y:S01]  /*1e40*/  LDC.64 R10, c[0x0][0x380] ;  /* 0x0000e000ff0a7b82 */ /* 0x010e220000000a00 */
[----:B------:R-:W-:-:S04]  /*1e50*/  IMAD R3, R2, 0x100, R9 ;  /* 0x0000010002037824 */ /* 0x000fc800078e0209 */
[----:B0-----:R-:W-:-:S05]  /*1e60*/  IMAD.WIDE.U32 R10, R3, 0x4, R10 ;  /* 0x00000004030a7825 */ /* 0x001fca00078e000a */
[----:B------:R0:W-:Y:S02]  /*1e70*/  REDG.E.ADD.STRONG.GPU desc[UR12][R10.64], R13 ;  /* 0x0000000d0a00798e */ /* 0x0001e4000c12e10c */
.L_x_989:
[----:B------:R-:W-:Y:S05]  /*1e80*/  BSYNC.RECONVERGENT B1 ;  /* 0x0000000000017941 */ /* 0x000fea0003800200 */
.L_x_988:
[----:B------:R-:W-:Y:S04]  /*1e90*/  BSSY.RECONVERGENT B1, `(.L_x_990) ;  /* 0x0000007000017945 */ /* 0x000fe80003800200 */
[----:B------:R-:W-:Y:S05]  /*1ea0*/  @!P1 BRA `(.L_x_991) ;  /* 0x0000000000149947 */ /* 0x000fea0003800000 */
[----:B0---4-:R-:W0:Y:S01]  /*1eb0*/  LDC.64 R10, c[0x0][0x380] ;  /* 0x0000e000ff0a7b82 */ /* 0x011e220000000a00 */
[----:B------:R-:W-:-:S04]  /*1ec0*/  IMAD R3, R2, 0x100, R9 ;  /* 0x0000010002037824 */ /* 0x000fc800078e0209 */
[----:B------:R-:W-:-:S04]  /*1ed0*/  VIADD R3, R3, 0x100 ;  /* 0x0000010003037836 */ /* 0x000fc80000000000 */
[----:B0-----:R-:W-:-:S05]  /*1ee0*/  IMAD.WIDE.U32 R10, R3, 0x4, R10 ;  /* 0x00000004030a7825 */ /* 0x001fca00078e000a */
[----:B------:R1:W-:Y:S02]  /*1ef0*/  REDG.E.ADD.STRONG.GPU desc[UR12][R10.64], R15 ;  /* 0x0000000f0a00798e */ /* 0x0003e4000c12e10c */
.L_x_991:
[----:B------:R-:W-:Y:S05]  /*1f00*/  BSYNC.RECONVERGENT B1 ;  /* 0x0000000000017941 */ /* 0x000fea0003800200 */
.L_x_990:
[----:B------:R-:W-:Y:S04]  /*1f10*/  BSSY.RECONVERGENT B1, `(.L_x_992) ;  /* 0x0000007000017945 */ /* 0x000fe80003800200 */
[----:B------:R-:W-:Y:S05]  /*1f20*/  @!P2 BRA `(.L_x_993) ;  /* 0x000000000014a947 */ /* 0x000fea0003800000 */
[----:B01--4-:R-:W0:Y:S01]  /*1f30*/  LDC.64 R10, c[0x0][0x380] ;  /* 0x0000e000ff0a7b82 */ /* 0x013e220000000a00 */
[----:B------:R-:W-:-:S04]  /*1f40*/  IMAD R3, R2, 0x100, R9 ;  /* 0x0000010002037824 */ /* 0x000fc800078e0209 */
[----:B------:R-:W-:-:S04]  /*1f50*/  VIADD R3, R3, 0x200 ;  /* 0x0000020003037836 */ /* 0x000fc80000000000 */
[----:B0-----:R-:W-:-:S05]  /*1f60*/  IMAD.WIDE.U32 R10, R3, 0x4, R10 ;  /* 0x00000004030a7825 */ /* 0x001fca00078e000a */
[----:B------:R2:W-:Y:S02]  /*1f70*/  REDG.E.ADD.STRONG.GPU desc[UR12][R10.64], R17 ;  /* 0x000000110a00798e */ /* 0x0005e4000c12e10c */
.L_x_993:
[----:B------:R-:W-:Y:S05]  /*1f80*/  BSYNC.RECONVERGENT B1 ;  /* 0x0000000000017941 */ /* 0x000fea0003800200 */
.L_x_992:
[----:B------:R-:W-:Y:S04]  /*1f90*/  BSSY.RECONVERGENT B1, `(.L_x_994) ;  /* 0x0000007000017945 */ /* 0x000fe80003800200 */
[----:B------:R-:W-:Y:S05]  /*1fa0*/  @!P3 BRA `(.L_x_995) ;  /* 0x000000000014b947 */ /* 0x000fea0003800000 */
[----:B012-4-:R-:W0:Y:S01]  /*1fb0*/  LDC.64 R10, c[0x0][0x380] ;  /* 0x0000e000ff0a7b82 */ /* 0x017e220000000a00 */
[----:B------:R-:W-:-:S04]  /*1fc0*/  IMAD R3, R2, 0x100, R9 ;  /* 0x0000010002037824 */ /* 0x000fc800078e0209 */
[----:B------:R-:W-:-:S04]  /*1fd0*/  VIADD R3, R3, 0x300 ;  /* 0x0000030003037836 */ /* 0x000fc80000000000 */
[----:B0-----:R-:W-:-:S05]  /*1fe0*/  IMAD.WIDE.U32 R10, R3, 0x4, R10 ;  /* 0x00000004030a7825 */ /* 0x001fca00078e000a */
[----:B------:R3:W-:Y:S02]  /*1ff0*/  REDG.E.ADD.STRONG.GPU desc[UR12][R10.64], R19 ;  /* 0x000000130a00798e */ /* 0x0007e4000c12e10c */
.L_x_995:
[----:B------:R-:W-:Y:S05]  /*2000*/  BSYNC.RECONVERGENT B1 ;  /* 0x0000000000017941 */ /* 0x000fea0003800200 */
.L_x_994:
[----:B------:R-:W-:-:S07]  /*2010*/  VIADD R2, R2, 0x4 ;  /* 0x0000000402027836 */ /* 0x000fce0000000000 */
.L_x_987:
[----:B------:R-:W-:Y:S01]  /*2020*/  ISETP.NE.AND P0, PT, R25, RZ, PT ;  /* 0x000000ff1900720c */ /* 0x000fe20003f05270 */
[----:B------:R-:W-:-:S12]  /*2030*/  BSSY.RECONVERGENT B1, `(.L_x_986) ;  /* 0x0000023000017945 */ /* 0x000fd80003800200 */
[----:B------:R-:W-:Y:S05]  /*2040*/  @!P0 BRA `(.L_x_996) ;  /* 0x0000000000848947 */ /* 0x000fea0003800000 */
[----:B------:R-:W-:-:S13]  /*2050*/  ISETP.NE.AND P0, PT, R22, RZ, PT ;  /* 0x000000ff1600720c */ /* 0x000fda0003f05270 */
[----:B------:R-:W-:Y:S05]  /*2060*/  @!P0 BRA `(.L_x_997) ;  /* 0x0000000000548947 */ /* 0x000fea0003800000 */
[----:B012345:R-:W-:Y:S01]  /*2070*/  IMAD R10, R2, 0x400, R8 ;  /* 0x00000400020a7824 */ /* 0x03ffe200078e0208 */
[----:B------:R-:W-:Y:S04]  /*2080*/  BSSY.RECONVERGENT B2, `(.L_x_998) ;  /* 0x000000a000027945 */ /* 0x000fe80003800200 */
[----:B------:R-:W0:Y:S04]  /*2090*/  LDS R3, [R10] ;  /* 0x000000000a037984 */ /* 0x000e280000000800 */
[----:B------:R-:W1:Y:S01]  /*20a0*/  LDS R13, [R10+0x400] ;  /* 0x000400000a0d7984 */ /* 0x000e620000000800 */
[----:B0-----:R-:W-:-:S02]  /*20b0*/  ISETP.NE.AND P0, PT, R3, RZ, PT ;  /* 0x000000ff0300720c */ /* 0x001fc40003f05270 */
[----:B-1----:R-:W-:-:S11]  /*20c0*/  ISETP.NE.AND P1, PT, R13, RZ, PT ;  /* 0x000000ff0d00720c */ /* 0x002fd60003f25270 */
[----:B------:R-:W-:Y:S05]  /*20d0*/  @!P0 BRA `(.L_x_999) ;  /* 0x0000000000108947 */ /* 0x000fea0003800000 */
[----:B------:R-:W0:Y:S01]  /*20e0*/  LDC.64 R10, c[0x0][0x380] ;  /* 0x0000e000ff0a7b82 */ /* 0x000e220000000a00 */
[----:B------:R-:W-:-:S04]  /*20f0*/  IMAD R15, R2, 0x100, R9 ;  /* 0x00000100020f7824 */ /* 0x000fc800078e0209 */
[----:B0-----:R-:W-:-:S05]  /*2100*/  IMAD.WIDE.U32 R10, R15, 0x4, R10 ;  /* 0x000000040f0a7825 */ /* 0x001fca00078e000a */
[----:B------:R0:W-:Y:S02]  /*2110*/  REDG.E.ADD.STRONG.GPU desc[UR12][R10.64], R3 ;  /* 0x000000030a00798e */ /* 0x0001e4000c12e10c */
.L_x_999:
[----:B------:R-:W-:Y:S05]  /*2120*/  BSYNC.RECONVERGENT B2 ;  /* 0x0000000000027941 */ /* 0x000fea0003800200 */
.L_x_998:
[----:B------:R-:W-:Y:S04]  /*2130*/  BSSY.RECONVERGENT B2, `(.L_x_1000) ;  /* 0x0000007000027945 */ /* 0x000fe80003800200 */
[----:B------:R-:W-:Y:S05]  /*2140*/  @!P1 BRA `(.L_x_1001) ;  /* 0x0000000000149947 */ /* 0x000fea0003800000 */
[----:B0-----:R-:W0:Y:S01]  /*2150*/  LDC.64 R10, c[0x0][0x380] ;  /* 0x0000e000ff0a7b82 */ /* 0x001e220000000a00 */
[----:B------:R-:W-:-:S04]  /*2160*/  IMAD R3, R2, 0x100, R9 ;  /* 0x0000010002037824 */ /* 0x000fc800078e0209 */
[----:B------:R-:W-:-:S04]  /*2170*/  VIADD R3, R3, 0x100 ;  /* 0x0000010003037836 */ /* 0x000fc80000000000 */
[----:B0-----:R-:W-:-:S05]  /*2180*/  IMAD.WIDE.U32 R10, R3, 0x4, R10 ;  /* 0x00000004030a7825 */ /* 0x001fca00078e000a */
[----:B------:R1:W-:Y:S02]  /*2190*/  REDG.E.ADD.STRONG.GPU desc[UR12][R10.64], R13 ;  /* 0x0000000d0a00798e */ /* 0x0003e4000c12e10c */
.L_x_1001:
[----:B------:R-:W-:Y:S05]  /*21a0*/  BSYNC.RECONVERGENT B2 ;  /* 0x0000000000027941 */ /* 0x000fea0003800200 */
.L_x_1000:
[----:B------:R-:W-:-:S07]  /*21b0*/  VIADD R2, R2, 0x2 ;  /* 0x0000000202027836 */ /* 0x000fce0000000000 */
.L_x_997:
[----:B------:R-:W-:-:S13]  /*21c0*/  ISETP.NE.AND P0, PT, R4, RZ, PT ;  /* 0x000000ff0400720c */ /* 0x000fda0003f05270 */
[----:B------:R-:W-:Y:S05]  /*21d0*/  @!P0 BRA `(.L_x_996) ;  /* 0x0000000000208947 */ /* 0x000fea0003800000 */
[----:B0-----:R-:W-:-:S05]  /*21e0*/  IMAD R3, R2, 0x400, R8 ;  /* 0x0000040002037824 */ /* 0x001fca00078e0208 */
[----:B-1---5:R-:W0:Y:S02]  /*21f0*/  LDS R13, [R3] ;  /* 0x00000000030d7984 */ /* 0x022e240000000800 */
[----:B0-----:R-:W-:-:S13]  /*2200*/  ISETP.NE.AND P0, PT, R13, RZ, PT ;  /* 0x000000ff0d00720c */ /* 0x001fda0003f05270 */
[----:B------:R-:W-:Y:S05]  /*2210*/  @!P0 BRA `(.L_x_996) ;  /* 0x0000000000108947 */ /* 0x000fea0003800000 */
[----:B--234-:R-:W0:Y:S01]  /*2220*/  LDC.64 R10, c[0x0][0x380] ;  /* 0x0000e000ff0a7b82 */ /* 0x01ce220000000a00 */
[----:B------:R-:W-:-:S04]  /*2230*/  IMAD R3, R2, 0x100, R9 ;  /* 0x0000010002037824 */ /* 0x000fc800078e0209 */
[----:B0-----:R-:W-:-:S05]  /*2240*/  IMAD.WIDE.U32 R2, R3, 0x4, R10 ;  /* 0x0000000403027825 */ /* 0x001fca00078e000a */
[----:B------:R0:W-:Y:S02]  /*2250*/  REDG.E.ADD.STRONG.GPU desc[UR12][R2.64], R13 ;  /* 0x0000000d0200798e */ /* 0x0001e4000c12e10c */
.L_x_996:
[----:B------:R-:W-:Y:S05]  /*2260*/  BSYNC.RECONVERGENT B1 ;  /* 0x0000000000017941 */ /* 0x000fea0003800200 */
.L_x_986:
[----:B------:R-:W-:-:S13]  /*2270*/  ISETP.GT.U32.AND P0, PT, R9, 0x7f, PT ;  /* 0x0000007f0900780c */ /* 0x000fda0003f04070 */
[----:B------:R-:W-:Y:S05]  /*2280*/  @P0 BRA `(.L_x_967) ;  /* 0x0000000800300947 */ /* 0x000fea0003800000 */
[----:B------:R-:W-:Y:S01]  /*2290*/  ISETP.GE.U32.AND P0, PT, R28, 0x7, PT ;  /* 0x000000071c00780c */ /* 0x000fe20003f06070 */
[----:B0-----:R-:W-:-:S12]  /*22a0*/  IMAD.MOV.U32 R2, RZ, RZ, RZ ;  /* 0x000000ffff027224 */ /* 0x001fd800078e00ff */
[----:B------:R-:W-:Y:S05]  /*22b0*/  @!P0 BRA `(.L_x_1002) ;  /* 0x0000000000e48947 */ /* 0x000fea0003800000 */
[----:B------:R-:W0:Y:S01]  /*22c0*/  LDC.64 R2, c[0x0][0x380] ;  /* 0x0000e000ff027b82 */ /* 0x000e220000000a00 */
[----:B-----5:R-:W-:-:S07]  /*22d0*/  IMAD.MOV.U32 R12, RZ, RZ, RZ ;  /* 0x000000ffff0c7224 */ /* 0x020fce00078e00ff */
.L_x_1019:
[C---:B-1----:R-:W-:Y:S01]  /*22e0*/  IMAD R13, R12.reuse, 0x400, R8 ;  /* 0x000004000c0d7824 */ /* 0x042fe200078e0208 */
[----:B------:R-:W-:Y:S01]  /*22f0*/  BSSY.RECONVERGENT B1, `(.L_x_1003) ;  /* 0x0000010000017945 */ /* 0x000fe20003800200 */
[C---:B0-234-:R-:W-:Y:S02]  /*2300*/  IMAD R11, R12.reuse, 0x100, R9 ;  /* 0x000001000c0b7824 */ /* 0x05dfe400078e0209 */
[----:B------:R-:W-:Y:S01]  /*2310*/  VIADD R12, R12, 0x8 ;  /* 0x000000080c0c7836 */ /* 0x000fe20000000000 */
[----:B------:R-:W1:Y:S01]  /*2320*/  LDS R15, [R13+0x200] ;  /* 0x000200000d0f7984 */ /* 0x000e620000000800 */
[----:B0-----:R-:W-:-:S03]  /*2330*/  IMAD.WIDE.U32 R10, R11, 0x4, R2 ;  /* 0x000000040b0a7825 */ /* 0x001fc600078e0002 */
[----:B------:R-:W0:Y:S04]  /*2340*/  LDS R17, [R13+0x600] ;  /* 0x000600000d117984 */ /* 0x000e280000000800 */
[----:B------:R2:W3:Y:S04]  /*2350*/  LDS R19, [R13+0xa00] ;  /* 0x000a00000d137984 */ /* 0x0004e80000000800 */
[----:B------:R2:W4:Y:S04]  /*2360*/  LDS R37, [R13+0xe00] ;  /* 0x000e00000d257984 */ /* 0x0005280000000800 */
[----:B------:R2:W2:Y:S04]  /*2370*/  LDS R39, [R13+0x1200] ;  /* 0x001200000d277984 */ /* 0x0004a80000000800 */
[----:B------:R0:W2:Y:S04]  /*2380*/  LDS R41, [R13+0x1600] ;  /* 0x001600000d297984 */ /* 0x0000a80000000800 */
[----:B------:R0:W2:Y:S04]  /*2390*/  LDS R43, [R13+0x1a00] ;  /* 0x001a00000d2b7984 */ /* 0x0000a80000000800 */
[----:B------:R0:W2:Y:S01]  /*23a0*/  LDS R45, [R13+0x1e00] ;  /* 0x001e00000d2d7984 */ /* 0x0000a20000000800 */
[----:B-1----:R-:W-:-:S02]  /*23b0*/  ISETP.NE.AND P0, PT, R15, RZ, PT ;  /* 0x000000ff0f00720c */ /* 0x002fc40003f05270 */
[----:B0-----:R-:W-:-:S11]  /*23c0*/  ISETP.NE.AND P1, PT, R17, RZ, PT ;  /* 0x000000ff1100720c */ /* 0x001fd60003f25270 */
[----:B---34-:R-:W-:Y:S05]  /*23d0*/  @!P0 BRA `(.L_x_1004) ;  /* 0x0000000000048947 */ /* 0x018fea0003800000 */
[----:B------:R0:W-:Y:S02]  /*23e0*/  REDG.E.ADD.STRONG.GPU desc[UR12][R10.64+0x200], R15 ;  /* 0x0002000f0a00798e */ /* 0x0001e4000c12e10c */
.L_x_1004:
[----:B------:R-:W-:Y:S05]  /*23f0*/  BSYNC.RECONVERGENT B1 ;  /* 0x0000000000017941 */ /* 0x000fea0003800200 */
.L_x_1003:
[----:B------:R-:W-:Y:S04]  /*2400*/  BSSY.RECONVERGENT B1, `(.L_x_1005) ;  /* 0x0000003000017945 */ /* 0x000fe80003800200 */
[----:B------:R-:W-:Y:S05]  /*2410*/  @!P1 BRA `(.L_x_1006) ;  /* 0x0000000000049947 */ /* 0x000fea0003800000 */
[----:B------:R1:W-:Y:S02]  /*2420*/  REDG.E.ADD.STRONG.GPU desc[UR12][R10.64+0x600], R17 ;  /* 0x000600110a00798e */ /* 0x0003e4000c12e10c */
.L_x_1006:
[----:B------:R-:W-:Y:S05]  /*2430*/  BSYNC.RECONVERGENT B1 ;  /* 0x0000000000017941 */ /* 0x000fea0003800200 */
.L_x_1005:
[----:B------:R-:W-:Y:S01]  /*2440*/  ISETP.NE.AND P6, PT, R19, RZ, PT ;  /* 0x000000ff1300720c */ /* 0x000fe20003fc5270 */
[----:B------:R-:W-:Y:S01]  /*2450*/  BSSY.RECONVERGENT B1, `(.L_x_1007) ;  /* 0x0000009000017945 */ /* 0x000fe20003800200 */
[----:B------:R-:W-:Y:S02]  /*2460*/  ISETP.NE.AND P0, PT, R12, R5, PT ;  /* 0x000000050c00720c */ /* 0x000fe40003f05270 */
[----:B------:R-:W-:Y:S02]  /*2470*/  ISETP.NE.AND P1, PT, R37, RZ, PT ;  /* 0x000000ff2500720c */ /* 0x000fe40003f25270 */
[----:B--2---:R-:W-:Y:S02]  /*2480*/  ISETP.NE.AND P2, PT, R39, RZ, PT ;  /* 0x000000ff2700720c */ /* 0x004fe40003f45270 */
[----:B------:R-:W-:Y:S02]  /*2490*/  ISETP.NE.AND P3, PT, R41, RZ, PT ;  /* 0x000000ff2900720c */ /* 0x000fe40003f65270 */
[----:B------:R-:W-:-:S02]  /*24a0*/  ISETP.NE.AND P4, PT, R43, RZ, PT ;  /* 0x000000ff2b00720c */ /* 0x000fc40003f85270 */
[----:B------:R-:W-:Y:S01]  /*24b0*/  ISETP.NE.AND P5, PT, R45, RZ, PT ;  /* 0x000000ff2d00720c */ /* 0x000fe20003fa5270 */
[----:B------:R-:W-:-:S12]  /*24c0*/  @!P6 BRA `(.L_x_1008) ;  /* 0x000000000004e947 */ /* 0x000fd80003800000 */
[----:B------:R2:W-:Y:S02]  /*24d0*/  REDG.E.ADD.STRONG.GPU desc[UR12][R10.64+0xa00], R19 ;  /* 0x000a00130a00798e */ /* 0x0005e4000c12e10c */
.L_x_1008:
[----:B------:R-:W-:Y:S05]  /*24e0*/  BSYNC.RECONVERGENT B1 ;  /* 0x0000000000017941 */ /* 0x000fea0003800200 */
.L_x_1007:
[----:B------:R-:W-:Y:S04]  /*24f0*/  BSSY.RECONVERGENT B1, `(.L_x_1009) ;  /* 0x0000003000017945 */ /* 0x000fe80003800200 */
[----:B------:R-:W-:Y:S05]  /*2500*/  @!P1 BRA `(.L_x_1010) ;  /* 0x0000000000049947 */ /* 0x000fea0003800000 */
[----:B------:R3:W-:Y:S02]  /*2510*/  REDG.E.ADD.STRONG.GPU desc[UR12][R10.64+0xe00], R37 ;  /* 0x000e00250a00798e */ /* 0x0007e4000c12e10c */
.L_x_1010:
[----:B------:R-:W-:Y:S05]  /*2520*/  BSYNC.RECONVERGENT B1 ;  /* 0x0000000000017941 */ /* 0x000fea0003800200 */
.L_x_1009:
[----:B------:R-:W-:Y:S04]  /*2530*/  BSSY.RECONVERGENT B1, `(.L_x_1011) ;  /* 0x0000003000017945 */ /* 0x000fe80003800200 */
[----:B------:R-:W-:Y:S05]  /*2540*/  @!P2 BRA `(.L_x_1012) ;  /* 0x000000000004a947 */ /* 0x000fea0003800000 */
[----:B------:R4:W-:Y:S02]  /*2550*/  REDG.E.ADD.STRONG.GPU desc[UR12][R10.64+0x1200], R39 ;  /* 0x001200270a00798e */ /* 0x0009e4000c12e10c */
.L_x_1012:
[----:B------:R-:W-:Y:S05]  /*2560*/  BSYNC.RECONVERGENT B1 ;  /* 0x0000000000017941 */ /* 0x000fea0003800200 */
.L_x_1011:
[----:B------:R-:W-:Y:S04]  /*2570*/  BSSY.RECONVERGENT B1, `(.L_x_1013) ;  /* 0x0000003000017945 */ /* 0x000fe80003800200 */
[----:B------:R-:W-:Y:S05]  /*2580*/  @!P3 BRA `(.L_x_1014) ;  /* 0x000000000004b947 */ /* 0x000fea0003800000 */
[----:B------:R0:W-:Y:S02]  /*2590*/  REDG.E.ADD.STRONG.GPU desc[UR12][R10.64+0x1600], R41 ;  /* 0x001600290a00798e */ /* 0x0001e4000c12e10c */
.L_x_1014:
[----:B------:R-:W-:Y:S05]  /*25a0*/  BSYNC.RECONVERGENT B1 ;  /* 0x0000000000017941 */ /* 0x000fea0003800200 */
.L_x_1013:
[----:B------:R-:W-:Y:S04]  /*25b0*/  BSSY.RECONVERGENT B1, `(.L_x_1015) ;  /* 0x0000003000017945 */ /* 0x000fe80003800200 */
[----:B------:R-:W-:Y:S05]  /*25c0*/  @!P4 BRA `(.L_x_1016) ;  /* 0x000000000004c947 */ /* 0x000fea0003800000 */
[----:B------:R0:W-:Y:S02]  /*25d0*/  REDG.E.ADD.STRONG.GPU desc[UR12][R10.64+0x1a00], R43 ;  /* 0x001a002b0a00798e */ /* 0x0001e4000c12e10c */
.L_x_1016:
[----:B------:R-:W-:Y:S05]  /*25e0*/  BSYNC.RECONVERGENT B1 ;  /* 0x0000000000017941 */ /* 0x000fea0003800200 */
.L_x_1015:
[----:B------:R-:W-:Y:S04]  /*25f0*/  BSSY.RECONVERGENT B1, `(.L_x_1017) ;  /* 0x0000003000017945 */ /* 0x000fe80003800200 */
[----:B------:R-:W-:Y:S05]  /*2600*/  @!P5 BRA `(.L_x_1018) ;  /* 0x000000000004d947 */ /* 0x000fea0003800000 */
[----:B------:R0:W-:Y:S02]  /*2610*/  REDG.E.ADD.STRONG.GPU desc[UR12][R10.64+0x1e00], R45 ;  /* 0x001e002d0a00798e */ /* 0x0001e4000c12e10c */
.L_x_1018:
[----:B------:R-:W-:Y:S05]  /*2620*/  BSYNC.RECONVERGENT B1 ;  /* 0x0000000000017941 */ /* 0x000fea0003800200 */
.L_x_1017:
[----:B------:R-:W-:Y:S05]  /*2630*/  @P0 BRA `(.L_x_1019) ;  /* 0xfffffffc00280947 */ /* 0x000fea000383ffff */
[----:B------:R-:W-:-:S07]  /*2640*/  IMAD.MOV.U32 R2, RZ, RZ, R5 ;  /* 0x000000ffff027224 */ /* 0x000fce00078e0005 */
.L_x_1002:
[----:B------:R-:W-:-:S13]  /*2650*/  ISETP.NE.AND P0, PT, R26, RZ, PT ;  /* 0x000000ff1a00720c */ /* 0x000fda0003f05270 */
[----:B------:R-:W-:Y:S05]  /*2660*/  @!P0 BRA `(.L_x_967) ;  /* 0x0000000400388947 */ /* 0x000fea0003800000 */
[----:B------:R-:W-:-:S13]  /*2670*/  ISETP.GE.U32.AND P0, PT, R23, 0x3, PT ;  /* 0x000000031700780c */ /* 0x000fda0003f06070 */
[----:B------:R-:W-:Y:S05]  /*2680*/  @!P0 BRA `(.L_x_1020) ;  /* 0x0000000000a48947 */ /* 0x000fea0003800000 */
[----:B------:R-:W-:Y:S01]  /*2690*/  IMAD R3, R2, 0x400, R8 ;  /* 0x0000040002037824 */ /* 0x000fe200078e0208 */
[----:B------:R-:W-:Y:S04]  /*26a0*/  BSSY.RECONVERGENT B1, `(.L_x_1021) ;  /* 0x000000e000017945 */ /* 0x000fe80003800200 */
[----:B-1---5:R-:W1:Y:S04]  /*26b0*/  LDS R13, [R3+0x200] ;  /* 0x00020000030d7984 */ /* 0x022e680000000800 */
[----:B0-----:R-:W0:Y:S04]  /*26c0*/  LDS R15, [R3+0x600] ;  /* 0x00060000030f7984 */ /* 0x001e280000000800 */
[----:B--2---:R-:W2:Y:S04]  /*26d0*/  LDS R17, [R3+0xa00] ;  /* 0x000a000003117984 */ /* 0x004ea80000000800 */
[----:B---3--:R-:W3:Y:S01]  /*26e0*/  LDS R19, [R3+0xe00] ;  /* 0x000e000003137984 */ /* 0x008ee20000000800 */
[----:B-1----:R-:W-:-:S02]  /*26f0*/  ISETP.NE.AND P0, PT, R13, RZ, PT ;  /* 0x000000ff0d00720c */ /* 0x002fc40003f05270 */
[----:B0-----:R-:W-:Y:S02]  /*2700*/  ISETP.NE.AND P1, PT, R15, RZ, PT ;  /* 0x000000ff0f00720c */ /* 0x001fe40003f25270 */
[----:B--2---:R-:W-:Y:S02]  /*2710*/  ISETP.NE.AND P2, PT, R17, RZ, PT ;  /* 0x000000ff1100720c */ /* 0x004fe40003f45270 */
[----:B---3--:R-:W-:-:S07]  /*2720*/  ISETP.NE.AND P3, PT, R19, RZ, PT ;  /* 0x000000ff1300720c */ /* 0x008fce0003f65270 */
[----:B------:R-:W-:Y:S06]  /*2730*/  @!P0 BRA `(.L_x_1022) ;  /* 0x0000000000108947 */ /* 0x000fec0003800000 */
[----:B----4-:R-:W0:Y:S01]  /*2740*/  LDC.64 R10, c[0x0][0x380] ;  /* 0x0000e000ff0a7b82 */ /* 0x010e220000000a00 */
[----:B------:R-:W-:-:S04]  /*2750*/  IMAD R3, R2, 0x100, R9 ;  /* 0x0000010002037824 */ /* 0x000fc800078e0209 */
[----:B0-----:R-:W-:-:S05]  /*2760*/  IMAD.WIDE.U32 R10, R3, 0x4, R10 ;  /* 0x00000004030a7825 */ /* 0x001fca00078e000a */
[----:B------:R0:W-:Y:S02]  /*2770*/  REDG.E.ADD.STRONG.GPU desc[UR12][R10.64+0x200], R13 ;  /* 0x0002000d0a00798e */ /* 0x0001e4000c12e10c */
.L_x_1022:
[----:B------:R-:W-:Y:S05]  /*2780*/  BSYNC.RECONVERGENT B1 ;  /* 0x0000000000017941 */ /* 0x000fea0003800200 */
.L_x_1021:
[----:B------:R-:W-:Y:S04]  /*2790*/  BSSY.RECONVERGENT B1, `(.L_x_1023) ;  /* 0x0000007000017945 */ /* 0x000fe80003800200 */
[----:B------:R-:W-:Y:S05]  /*27a0*/  @!P1 BRA `(.L_x_1024) ;  /* 0x0000000000149947 */ /* 0x000fea0003800000 */
[----:B0---4-:R-:W0:Y:S01]  /*27b0*/  LDC.64 R10, c[0x0][0x380] ;  /* 0x0000e000ff0a7b82 */ /* 0x011e220000000a00 */
[----:B------:R-:W-:-:S04]  /*27c0*/  IMAD R3, R2, 0x100, R9 ;  /* 0x0000010002037824 */ /* 0x000fc800078e0209 */
[----:B------:R-:W-:-:S04]  /*27d0*/  VIADD R3, R3, 0x100 ;  /* 0x0000010003037836 */ /* 0x000fc80000000000 */
[----:B0-----:R-:W-:-:S05]  /*27e0*/  IMAD.WIDE.U32 R10, R3, 0x4, R10 ;  /* 0x00000004030a7825 */ /* 0x001fca00078e000a */
[----:B------:R1:W-:Y:S02]  /*27f0*/  REDG.E.ADD.STRONG.GPU desc[UR12][R10.64+0x200], R15 ;  /* 0x0002000f0a00798e */ /* 0x0003e4000c12e10c */
.L_x_1024:
[----:B------:R-:W-:Y:S05]  /*2800*/  BSYNC.RECONVERGENT B1 ;  /* 0x0000000000017941 */ /* 0x000fea0003800200 */
.L_x_1023:
[----:B------:R-:W-:Y:S04]  /*2810*/  BSSY.RECONVERGENT B1, `(.L_x_1025) ;  /* 0x0000007000017945 */ /* 0x000fe80003800200 */
[----:B------:R-:W-:Y:S05]  /*2820*/  @!P2 BRA `(.L_x_1026) ;  /* 0x000000000014a947 */ /* 0x000fea0003800000 */
[----:B01--4-:R-:W0:Y:S01]  /*2830*/  LDC.64 R10, c[0x0][0x380] ;  /* 0x0000e000ff0a7b82 */ /* 0x013e220000000a00 */
[----:B------:R-:W-:-:S04]  /*2840*/  IMAD R3, R2, 0x100, R9 ;  /* 0x0000010002037824 */ /* 0x000fc800078e0209 */
[----:B------:R-:W-:-:S04]  /*2850*/  VIADD R3, R3, 0x200 ;  /* 0x0000020003037836 */ /* 0x000fc80000000000 */
[----:B0-----:R-:W-:-:S05]  /*2860*/  IMAD.WIDE.U32 R10, R3, 0x4, R10 ;  /* 0x00000004030a7825 */ /* 0x001fca00078e000a */
[----:B------:R2:W-:Y:S02]  /*2870*/  REDG.E.ADD.STRONG.GPU desc[UR12][R10.64+0x200], R17 ;  /* 0x000200110a00798e */ /* 0x0005e4000c12e10c */
.L_x_1026:
[----:B------:R-:W-:Y:S05]  /*2880*/  BSYNC.RECONVERGENT B1 ;  /* 0x0000000000017941 */ /* 0x000fea0003800200 */
.L_x_1025:
[----:B------:R-:W-:Y:S04]  /*2890*/  BSSY.RECONVERGENT B1, `(.L_x_1027) ;  /* 0x0000007000017945 */ /* 0x000fe80003800200 */
[----:B------:R-:W-:Y:S05]  /*28a0*/  @!P3 BRA `(.L_x_1028) ;  /* 0x000000000014b947 */ /* 0x000fea0003800000 */
[----:B012-4-:R-:W0:Y:S01]  /*28b0*/  LDC.64 R10, c[0x0][0x380] ;  /* 0x0000e000ff0a7b82 */ /* 0x017e220000000a00 */
[----:B------:R-:W-:-:S04]  /*28c0*/  IMAD R3, R2, 0x100, R9 ;  /* 0x0000010002037824 */ /* 0x000fc800078e0209 */
[----:B------:R-:W-:-:S04]  /*28d0*/  VIADD R3, R3, 0x300 ;  /* 0x0000030003037836 */ /* 0x000fc80000000000 */
[----:B0-----:R-:W-:-:S05]  /*28e0*/  IMAD.WIDE.U32 R10, R3, 0x4, R10 ;  /* 0x00000004030a7825 */ /* 0x001fca00078e000a */
[----:B------:R3:W-:Y:S02]  /*28f0*/  REDG.E.ADD.STRONG.GPU desc[UR12][R10.64+0x200], R19 ;  /* 0x000200130a00798e */ /* 0x0007e4000c12e10c */
.L_x_1028:
[----:B------:R-:W-:Y:S05]  /*2900*/  BSYNC.RECONVERGENT B1 ;  /* 0x0000000000017941 */ /* 0x000fea0003800200 */
.L_x_1027:
[----:B------:R-:W-:-:S07]  /*2910*/  VIADD R2, R2, 0x4 ;  /* 0x0000000402027836 */ /* 0x000fce0000000000 */
.L_x_1020:
[----:B------:R-:W-:-:S13]  /*2920*/  ISETP.NE.AND P0, PT, R25, RZ, PT ;  /* 0x000000ff1900720c */ /* 0x000fda0003f05270 */
[----:B------:R-:W-:Y:S05]  /*2930*/  @!P0 BRA `(.L_x_967) ;  /* 0x0000000000848947 */ /* 0x000fea0003800000 */
[----:B------:R-:W-:-:S13]  /*2940*/  ISETP.NE.AND P0, PT, R22, RZ, PT ;  /* 0x000000ff1600720c */ /* 0x000fda0003f05270 */
[----:B------:R-:W-:Y:S05]  /*2950*/  @!P0 BRA `(.L_x_1029) ;  /* 0x0000000000548947 */ /* 0x000fea0003800000 */
[----:B012345:R-:W-:Y:S01]  /*2960*/  IMAD R10, R2, 0x400, R8 ;  /* 0x00000400020a7824 */ /* 0x03ffe200078e0208 */
[----:B------:R-:W-:Y:S04]  /*2970*/  BSSY.RECONVERGENT B1, `(.L_x_1030) ;  /* 0x000000a000017945 */ /* 0x000fe80003800200 */
[----:B------:R-:W0:Y:S04]  /*2980*/  LDS R3, [R10+0x200] ;  /* 0x000200000a037984 */ /* 0x000e280000000800 */
        /* <DEDUP_REMOVED lines=8> */
.L_x_1031:
[----:B------:R-:W-:Y:S05]  /*2a10*/  BSYNC.RECONVERGENT B1 ;  /* 0x0000000000017941 */ /* 0x000fea0003800200 */
.L_x_1030:
[----:B------:R-:W-:Y:S04]  /*2a20*/  BSSY.RECONVERGENT B1, `(.L_x_1032) ;  /* 0x0000007000017945 */ /* 0x000fe80003800200 */
[----:B------:R-:W-:Y:S05]  /*2a30*/  @!P1 BRA `(.L_x_1033) ;  /* 0x0000000000149947 */ /* 0x000fea0003800000 */
[----:B0-----:R-:W0:Y:S01]  /*2a40*/  LDC.64 R10, c[0x0][0x380] ;  /* 0x0000e000ff0a7b82 */ /* 0x001e220000000a00 */
[----:B------:R-:W-:-:S04]  /*2a50*/  IMAD R3, R2, 0x100, R9 ;  /* 0x0000010002037824 */ /* 0x000fc800078e0209 */
[----:B------:R-:W-:-:S04]  /*2a60*/  VIADD R3, R3, 0x100 ;  /* 0x0000010003037836 */ /* 0x000fc80000000000 */
[----:B0-----:R-:W-:-:S05]  /*2a70*/  IMAD.WIDE.U32 R10, R3, 0x4, R10 ;  /* 0x00000004030a7825 */ /* 0x001fca00078e000a */
[----:B------:R1:W-:Y:S02]  /*2a80*/  REDG.E.ADD.STRONG.GPU desc[UR12][R10.64+0x200], R13 ;  /* 0x0002000d0a00798e */ /* 0x0003e4000c12e10c */
.L_x_1033:
[----:B------:R-:W-:Y:S05]  /*2a90*/  BSYNC.RECONVERGENT B1 ;  /* 0x0000000000017941 */ /* 0x000fea0003800200 */
.L_x_1032:
[----:B------:R-:W-:-:S07]  /*2aa0*/  VIADD R2, R2, 0x2 ;  /* 0x0000000202027836 */ /* 0x000fce0000000000 */
.L_x_1029:
[----:B------:R-:W-:-:S13]  /*2ab0*/  ISETP.NE.AND P0, PT, R4, RZ, PT ;  /* 0x000000ff0400720c */ /* 0x000fda0003f05270 */
[----:B------:R-:W-:Y:S05]  /*2ac0*/  @!P0 BRA `(.L_x_967) ;  /* 0x0000000000208947 */ /* 0x000fea0003800000 */
[----:B0-----:R-:W-:-:S05]  /*2ad0*/  IMAD R3, R2, 0x400, R8 ;  /* 0x0000040002037824 */ /* 0x001fca00078e0208 */
[----:B-1---5:R-:W0:Y:S02]  /*2ae0*/  LDS R13, [R3+0x200] ;  /* 0x00020000030d7984 */ /* 0x022e240000000800 */
[----:B0-----:R-:W-:-:S13]  /*2af0*/  ISETP.NE.AND P0, PT, R13, RZ, PT ;  /* 0x000000ff0d00720c */ /* 0x001fda0003f05270 */
[----:B------:R-:W-:Y:S05]  /*2b00*/  @!P0 BRA `(.L_x_967) ;  /* 0x0000000000108947 */ /* 0x000fea0003800000 */
[----:B--234-:R-:W0:Y:S01]  /*2b10*/  LDC.64 R10, c[0x0][0x380] ;  /* 0x0000e000ff0a7b82 */ /* 0x01ce220000000a00 */
[----:B------:R-:W-:-:S04]  /*2b20*/  IMAD R3, R2, 0x100, R9 ;  /* 0x0000010002037824 */ /* 0x000fc800078e0209 */
[----:B0-----:R-:W-:-:S05]  /*2b30*/  IMAD.WIDE.U32 R2, R3, 0x4, R10 ;  /* 0x0000000403027825 */ /* 0x001fca00078e000a */
[----:B------:R0:W-:Y:S02]  /*2b40*/  REDG.E.ADD.STRONG.GPU desc[UR12][R2.64+0x200], R13 ;  /* 0x0002000d0200798e */ /* 0x0001e4000c12e10c */
.L_x_967:
[----:B------:R-:W-:Y:S05]  /*2b50*/  BSYNC.RECONVERGENT B0 ;  /* 0x0000000000007941 */ /* 0x000fea0003800200 */
.L_x_966:
[----:B------:R-:W-:Y:S01]  /*2b60*/  BAR.SYNC.DEFER_BLOCKING 0x0 ;  /* 0x0000000000007b1d */ /* 0x000fe20000010000 */
[----:B------:R-:W-:-:S04]  /*2b70*/  UIADD3 UR4, UPT, UPT, UR4, 0x1, URZ ;  /* 0x0000000104047890 */ /* 0x000fc8000fffe0ff */
[----:B------:R-:W-:-:S09]  /*2b80*/  UISETP.NE.AND UP0, UPT, UR4, UR7, UPT ;  /* 0x000000070400728c */ /* 0x000fd2000bf05270 */
[----:B------:R-:W-:Y:S05]  /*2b90*/  BRA.U UP0, `(.L_x_1034) ;  /* 0xffffffd500d07547 */ /* 0x000fea000b83ffff */
[----:B------:R-:W-:Y:S05]  /*2ba0*/  EXIT ;  /* 0x000000000000794d */ /* 0x000fea0003800000 */
.L_x_1035:
        /* <DEDUP_REMOVED lines=13> */
.L_x_1407:


//--------------------- .text._ZN3cub18CUB_300001_SM_10006detail10radix_sort31DeviceRadixSortSingleTileKernelINS1_5radix10policy_hubI19preprocess_vertex_tNS0_8NullTypeEjE10Policy1000ELNS0_9SortOrderE0ES6_S7_j30preprocess_vertex_decomposer_tEEvPKT1_PSC_PKT2_PSG_T3_iiT4_ --------------------------
	.section	.text._ZN3cub18CUB_300001_SM_10006detail10radix_sort31DeviceRadixSortSingleTileKernelINS1_5radix10policy_hubI19preprocess_vertex_tNS0_8NullTypeEjE10Policy1000ELNS0_9SortOrderE0ES6_S7_j30preprocess_vertex_decomposer_tEEvPKT1_PSC_PKT2_PSG_T3_iiT4_,"ax",@progbits
	.align	128
        .global         _ZN3cub18CUB_300001_SM_10006detail10radix_sort31DeviceRadixSortSingleTileKernelINS1_5radix10policy_hubI19preprocess_vertex_tNS0_8NullTypeEjE10Policy1000ELNS0_9SortOrderE0ES6_S7_j30preprocess_vertex_decomposer_tEEvPKT1_PSC_PKT2_PSG_T3_iiT4_
        .type           _ZN3cub18CUB_300001_SM_10006detail10radix_sort31DeviceRadixSortSingleTileKernelINS1_5radix10policy_hubI19preprocess_vertex_tNS0_8NullTypeEjE10Policy1000ELNS0_9SortOrderE0ES6_S7_j30preprocess_vertex_decomposer_tEEvPKT1_PSC_PKT2_PSG_T3_iiT4_,@function
        .size           _ZN3cub18CUB_300001_SM_10006detail10radix_sort31DeviceRadixSortSingleTileKernelINS1_5radix10policy_hubI19preprocess_vertex_tNS0_8NullTypeEjE10Policy1000ELNS0_9SortOrderE0ES6_S7_j30preprocess_vertex_decomposer_tEEvPKT1_PSC_PKT2_PSG_T3_iiT4_,(.L_x_1408 - _ZN3cub18CUB_300001_SM_10006detail10radix_sort31DeviceRadixSortSingleTileKernelINS1_5radix10policy_hubI19preprocess_vertex_tNS0_8NullTypeEjE10Policy1000ELNS0_9SortOrderE0ES6_S7_j30preprocess_vertex_decomposer_tEEvPKT1_PSC_PKT2_PSG_T3_iiT4_)
        .other          _ZN3cub18CUB_300001_SM_10006detail10radix_sort31DeviceRadixSortSingleTileKernelINS1_5radix10policy_hubI19preprocess_vertex_tNS0_8NullTypeEjE10Policy1000ELNS0_9SortOrderE0ES6_S7_j30preprocess_vertex_decomposer_tEEvPKT1_PSC_PKT2_PSG_T3_iiT4_,@"STO_CUDA_ENTRY STV_DEFAULT"
_ZN3cub18CUB_300001_SM_10006detail10radix_sort31DeviceRadixSortSingleTileKernelINS1_5radix10policy_hubI19preprocess_vertex_tNS0_8NullTypeEjE10Policy1000ELNS0_9SortOrderE0ES6_S7_j30preprocess_vertex_decomposer_tEEvPKT1_PSC_PKT2_PSG_T3_iiT4_:
.text._ZN3cub18CUB_300001_SM_10006detail10radix_sort31DeviceRadixSortSingleTileKernelINS1_5radix10policy_hubI19preprocess_vertex_tNS0_8NullTypeEjE10Policy1000ELNS0_9SortOrderE0ES6_S7_j30preprocess_vertex_decomposer_tEEvPKT1_PSC_PKT2_PSG_T3_iiT4_:
[----:B------:R-:W-:Y:S01]  /*0000*/  LDC R1, c[0x0][0x37c] ;  /* 0x0000df00ff017b82 */ /* 0x000fe20000000800 */
[----:B------:R-:W0:Y:S07]  /*0010*/  S2R R0, SR_TID.X ;  /* 0x0000000000007919 */ /* 0x000e2e0000002100 */
[----:B------:R-:W1:Y:S01]  /*0020*/  LDC.64 R4, c[0x0][0x380] ;  /* 0x0000e000ff047b82 */ /* 0x000e620000000a00 */
[----:B------:R-:W2:Y:S01]  /*0030*/  LDCU UR4, c[0x0][0x3a0] ;  /* 0x00007400ff0477ac */ /* 0x000ea20008000800 */
[----:B------:R-:W3:Y:S06]  /*0040*/  LDCU.64 UR10, c[0x0][0x358] ;  /* 0x00006b00ff0a77ac */ /* 0x000eec0008000a00 */
[----:B------:R-:W4:Y:S01]  /*0050*/  S2UR UR5, SR_CgaCtaId ;  /* 0x00000000000579c3 */ /* 0x000f220000008800 */
[----:B------:R-:W-:Y:S01]  /*0060*/  IMAD.MOV.U32 R30, RZ, RZ, RZ ;  /* 0x000000ffff1e7224 */ /* 0x000fe200078e00ff */
[----:B------:R-:W-:-:S02]  /*0070*/  CS2R R22, SRZ ;  /* 0x0000000000167805 */ /* 0x000fc4000001ff00 */
[----:B------:R-:W-:Y:S02]  /*0080*/  CS2R R12, SRZ ;  /* 0x00000000000c7805 */ /* 0x000fe4000001ff00 */
[----:B------:R-:W-:Y:S01]  /*0090*/  CS2R R14, SRZ ;  /* 0x00000000000e7805 */ /* 0x000fe2000001ff00 */
[----:B------:R-:W-:Y:S01]  /*00a0*/  IMAD.MOV.U32 R16, RZ, RZ, -0x1 ;  /* 0xffffffffff107424 */ /* 0x000fe200078e00ff */
[----:B------:R-:W4:Y:S01]  /*00b0*/  LDCU UR6, c[0x0][0x3a4] ;  /* 0x00007480ff0677ac */ /* 0x000f220008000800 */
[----:B------:R-:W-:Y:S02]  /*00c0*/  IMAD.MOV.U32 R18, RZ, RZ, -0x1 ;  /* 0xffffffffff127424 */ /* 0x000fe400078e00ff */
[----:B------:R-:W-:Y:S01]  /*00d0*/  IMAD.MOV.U32 R20, RZ, RZ, -0x1 ;  /* 0xffffffffff147424 */ /* 0x000fe200078e00ff */
[----:B------:R-:W4:Y:S01]  /*00e0*/  LDCU UR7, c[0x0][0x3a8] ;  /* 0x00007500ff0777ac */ /* 0x000f220008000800 */
[----:B------:R-:W-:Y:S02]  /*00f0*/  PRMT R34, RZ, 0x7610, R34 ;  /* 0x00007610ff227816 */ /* 0x000fe40000000022 */
[----:B------:R-:W-:Y:S01]  /*0100*/  PRMT R35, RZ, 0x7610, R35 ;  /* 0x00007610ff237816 */ /* 0x000fe20000000023 */
[----:B------:R-:W1:Y:S01]  /*0110*/  LDCU UR12, c[0x0][0x3a8] ;  /* 0x00007500ff0c77ac */ /* 0x000e620008000800 */
[----:B0-----:R-:W-:-:S04]  /*0120*/  IMAD R3, R0, 0x3, RZ ;  /* 0x0000000300037824 */ /* 0x001fc800078e02ff */
[C---:B------:R-:W-:Y:S01]  /*0130*/  VIADD R2, R3.reuse, 0x1 ;  /* 0x0000000103027836 */ /* 0x040fe20000000000 */
[C---:B--2---:R-:W-:Y:S01]  /*0140*/  ISETP.GE.AND P0, PT, R3.reuse, UR4, PT ;  /* 0x0000000403007c0c */ /* 0x044fe2000bf06270 */
[----:B-1----:R-:W-:-:S03]  /*0150*/  IMAD.WIDE.U32 R4, R3, 0x18, R4 ;  /* 0x0000001803047825 */ /* 0x002fc600078e0004 */
[----:B------:R-:W-:Y:S01]  /*0160*/  ISETP.GE.AND P1, PT, R2, UR4, PT ;  /* 0x0000000402007c0c */ /* 0x000fe2000bf26270 */
[----:B------:R-:W-:-:S05]  /*0170*/  VIADD R3, R3, 0x2 ;  /* 0x0000000203037836 */ /* 0x000fca0000000000 */
[----:B------:R-:W-:-:S03]  /*0180*/  ISETP.GE.AND P2, PT, R3, UR4, PT ;  /* 0x0000000403007c0c */ /* 0x000fc6000bf46270 */
[----:B---3--:R-:W2:Y:S04]  /*0190*/  @!P0 LDG.E R6, desc[UR10][R4.64+0x14] ;  /* 0x0000140a04068981 */ /* 0x008ea8000c1e1900 */
[----:B------:R-:W3:Y:S04]  /*01a0*/  @!P1 LDG.E R10, desc[UR10][R4.64+0x2c] ;  /* 0x00002c0a040a9981 */ /* 0x000ee8000c1e1900 */
[----:B------:R-:W5:Y:S04]  /*01b0*/  @!P0 LDG.E R30, desc[UR10][R4.64] ;  /* 0x0000000a041e8981 */ /* 0x000f68000c1e1900 */
[----:B------:R-:W2:Y:S01]  /*01c0*/  @!P2 LDG.E R11, desc[UR10][R4.64+0x44] ;  /* 0x0000440a040ba981 */ /* 0x000ea2000c1e1900 */
[----:B------:R-:W-:-:S03]  /*01d0*/  CS2R R2, SRZ ;  /* 0x0000000000027805 */ /* 0x000fc6000001ff00 */
[----:B------:R-:W5:Y:S04]  /*01e0*/  @!P0 LDG.E R16, desc[UR10][R4.64+0x10] ;  /* 0x0000100a04108981 */ /* 0x000f68000c1e1900 */
[----:B------:R-:W5:Y:S04]  /*01f0*/  @!P0 LDG.E.64 R2, desc[UR10][R4.64+0x8] ;  /* 0x0000080a04028981 */ /* 0x000f68000c1e1b00 */
[----:B------:R-:W5:Y:S04]  /*0200*/  @!P1 LDG.E R22, desc[UR10][R4.64+0x18] ;  /* 0x0000180a04169981 */ /* 0x000f68000c1e1900 */
[----:B------:R-:W5:Y:S04]  /*0210*/  @!P1 LDG.E.64 R12, desc[UR10][R4.64+0x20] ;  /* 0x0000200a040c9981 */ /* 0x000f68000c1e1b00 */
[----:B------:R-:W5:Y:S04]  /*0220*/  @!P2 LDG.E R23, desc[UR10][R4.64+0x30] ;  /* 0x0000300a0417a981 */ /* 0x000f68000c1e1900 */
[----:B------:R-:W5:Y:S04]  /*0230*/  @!P2 LDG.E.64 R14, desc[UR10][R4.64+0x38] ;  /* 0x0000380a040ea981 */ /* 0x000f68000c1e1b00 */
[----:B------:R-:W5:Y:S04]  /*0240*/  @!P1 LDG.E R18, desc[UR10][R4.64+0x28] ;  /* 0x0000280a04129981 */ /* 0x000f68000c1e1900 */
[----:B------:R3:W5:Y:S01]  /*0250*/  @!P2 LDG.E R20, desc[UR10][R4.64+0x40] ;  /* 0x0000400a0414a981 */ /* 0x000762000c1e1900 */
[----:B------:R-:W-:-:S02]  /*0260*/  UMOV UR4, 0x400 ;  /* 0x0000040000047882 */ /* 0x000fc40000000000 */
[----:B----4-:R-:W-:Y:S01]  /*0270*/  ULEA UR4, UR5, UR4, 0x18 ;  /* 0x0000000405047291 */ /* 0x010fe2000f8ec0ff */
[----:B------:R-:W-:Y:S02]  /*0280*/  PRMT R36, RZ, 0x7610, R36 ;  /* 0x00007610ff247816 */ /* 0x000fe40000000024 */
[----:B------:R-:W-:-:S03]  /*0290*/  PRMT R38, RZ, 0x7610, R38 ;  /* 0x00007610ff267816 */ /* 0x000fc60000000026 */
[C---:B------:R-:W-:Y:S01]  /*02a0*/  LEA R25, R0.reuse, UR4, 0x2 ;  /* 0x0000000400197c11 */ /* 0x040fe2000f8e10ff */
[----:B------:R-:W-:Y:S02]  /*02b0*/  UIADD3 UR8, UPT, UPT, UR6, 0x6, URZ ;  /* 0x0000000606087890 */ /* 0x000fe4000fffe0ff */
[----:B------:R-:W-:Y:S02]  /*02c0*/  UIADD3 UR9, UPT, UPT, -UR6, URZ, URZ ;  /* 0x000000ff06097290 */ /* 0x000fe4000fffe1ff */
[----:B------:R-:W-:Y:S01]  /*02d0*/  UIADD3 UR5, UPT, UPT, -UR6, UR7, URZ ;  /* 0x0000000706057290 */ /* 0x000fe2000fffe1ff */
[----:B------:R-:W-:Y:S01]  /*02e0*/  PRMT R17, RZ, 0x7610, R17 ;  /* 0x00007610ff117816 */ /* 0x000fe20000000011 */
[----:B------:R-:W-:Y:S01]  /*02f0*/  IMAD R27, R0, 0x80, R25 ;  /* 0x00000080001b7824 */ /* 0x000fe200078e0219 */
[----:B------:R-:W-:Y:S02]  /*0300*/  PRMT R19, RZ, 0x7610, R19 ;  /* 0x00007610ff137816 */ /* 0x000fe40000000013 */
[----:B------:R-:W-:-:S02]  /*0310*/  PRMT R21, RZ, 0x7610, R21 ;  /* 0x00007610ff157816 */ /* 0x000fc40000000015 */
[----:B------:R-:W-:Y:S02]  /*0320*/  PRMT R32, RZ, 0x7610, R32 ;  /* 0x00007610ff207816 */ /* 0x000fe40000000020 */
[----:B------:R-:W-:Y:S02]  /*0330*/  PRMT R37, RZ, 0x7610, R37 ;  /* 0x00007610ff257816 */ /* 0x000fe40000000025 */
[----:B------:R-:W-:Y:S02]  /*0340*/  PRMT R39, RZ, 0x7610, R39 ;  /* 0x00007610ff277816 */ /* 0x000fe40000000027 */
[----:B------:R-:W-:Y:S02]  /*0350*/  PRMT R40, RZ, 0x7610, R40 ;  /* 0x00007610ff287816 */ /* 0x000fe40000000028 */
[----:B------:R-:W-:Y:S02]  /*0360*/  PRMT R41, RZ, 0x7610, R41 ;  /* 0x00007610ff297816 */ /* 0x000fe40000000029 */
[----:B------:R-:W-:Y:S01]  /*0370*/  SHF.R.U32.HI R84, RZ, 0x5, R0 ;  /* 0x00000005ff547819 */ /* 0x000fe20000011600 */
[----:B------:R-:W-:-:S02]  /*0380*/  IMAD.U32 R26, RZ, RZ, UR8 ;  /* 0x00000008ff1a7e24 */ /* 0x000fc4000f8e00ff */
[----:B------:R-:W-:Y:S01]  /*0390*/  IMAD.U32 R28, RZ, RZ, UR9 ;  /* 0x00000009ff1c7e24 */ /* 0x000fe2000f8e00ff */
[----:B------:R-:W-:Y:S01]  /*03a0*/  LEA R24, R84, UR4, 0x2 ;  /* 0x0000000454187c11 */ /* 0x000fe2000f8e10ff */
[----:B------:R-:W-:Y:S02]  /*03b0*/  IMAD.U32 R29, RZ, RZ, UR5 ;  /* 0x00000005ff1d7e24 */ /* 0x000fe4000f8e00ff */
[----:B------:R-:W-:Y:S01]  /*03c0*/  IMAD R31, R0, -0x3c, R27 ;  /* 0xffffffc4001f7824 */ /* 0x000fe200078e021b */
[----:B------:R-:W-:Y:S01]  /*03d0*/  BAR.SYNC.DEFER_BLOCKING 0x0 ;  /* 0x0000000000007b1d */ /* 0x000fe20000010000 */
[C---:B---3--:R-:W-:Y:S02]  /*03e0*/  @!P1 PRMT R4, R10.reuse, 0x7770, RZ ;  /* 0x000077700a049816 */ /* 0x048fe400000000ff */
[----:B------:R-:W-:Y:S02]  /*03f0*/  @!P1 PRMT R5, R10, 0x7771, RZ ;  /* 0x000077710a059816 */ /* 0x000fe400000000ff */
[----:B------:R-:W-:-:S02]  /*0400*/  @!P1 PRMT R34, R4, 0x7610, R34 ;  /* 0x0000761004229816 */ /* 0x000fc40000000022 */
[----:B------:R-:W-:Y:S02]  /*0410*/  @!P1 PRMT R35, R5, 0x7610, R35 ;  /* 0x0000761005239816 */ /* 0x000fe40000000023 */
[----:B------:R-:W-:Y:S02]  /*0420*/  @!P1 PRMT R4, R10, 0x7772, RZ ;  /* 0x000077720a049816 */ /* 0x000fe400000000ff */
[----:B--2---:R-:W-:Y:S02]  /*0430*/  @!P2 PRMT R5, R11, 0x7770, RZ ;  /* 0x000077700b05a816 */ /* 0x004fe400000000ff */
[----:B------:R-:W-:Y:S02]  /*0440*/  @!P1 PRMT R36, R4, 0x7610, R36 ;  /* 0x0000761004249816 */ /* 0x000fe40000000024 */
[----:B------:R-:W-:Y:S02]  /*0450*/  @!P2 PRMT R38, R5, 0x7610, R38 ;  /* 0x000076100526a816 */ /* 0x000fe40000000026 */
[----:B------:R-:W-:-:S02]  /*0460*/  @!P0 PRMT R7, R6, 0x7770, RZ ;  /* 0x0000777006078816 */ /* 0x000fc400000000ff */
[C---:B------:R-:W-:Y:S02]  /*0470*/  @!P0 PRMT R8, R6.reuse, 0x7771, RZ ;  /* 0x0000777106088816 */ /* 0x040fe400000000ff */
[C---:B------:R-:W-:Y:S02]  /*0480*/  @!P0 PRMT R9, R6.reuse, 0x7772, RZ ;  /* 0x0000777206098816 */ /* 0x040fe400000000ff */
[C---:B------:R-:W-:Y:S02]  /*0490*/  @!P2 PRMT R4, R11.reuse, 0x7771, RZ ;  /* 0x000077710b04a816 */ /* 0x040fe400000000ff */
[----:B------:R-:W-:Y:S02]  /*04a0*/  @!P2 PRMT R5, R11, 0x7772, RZ ;  /* 0x000077720b05a816 */ /* 0x000fe400000000ff */
[----:B------:R-:W-:Y:S02]  /*04b0*/  @!P0 PRMT R6, R6, 0x7773, RZ ;  /* 0x0000777306068816 */ /* 0x000fe400000000ff */
[----:B------:R-:W-:-:S02]  /*04c0*/  @!P1 PRMT R10, R10, 0x7773, RZ ;  /* 0x000077730a0a9816 */ /* 0x000fc400000000ff */
[----:B------:R-:W-:Y:S02]  /*04d0*/  @!P2 PRMT R11, R11, 0x7773, RZ ;  /* 0x000077730b0ba816 */ /* 0x000fe400000000ff */
[----:B------:R-:W-:Y:S02]  /*04e0*/  @!P0 PRMT R17, R7, 0x7610, R17 ;  /* 0x0000761007118816 */ /* 0x000fe40000000011 */
[----:B------:R-:W-:Y:S02]  /*04f0*/  @!P0 PRMT R19, R8, 0x7610, R19 ;  /* 0x0000761008138816 */ /* 0x000fe40000000013 */
[----:B------:R-:W-:Y:S02]  /*0500*/  @!P0 PRMT R21, R9, 0x7610, R21 ;  /* 0x0000761009158816 */ /* 0x000fe40000000015 */
[----:B------:R-:W-:Y:S02]  /*0510*/  @!P0 PRMT R32, R6, 0x7610, R32 ;  /* 0x0000761006208816 */ /* 0x000fe40000000020 */
[----:B------:R-:W-:-:S02]  /*0520*/  @!P1 PRMT R37, R10, 0x7610, R37 ;  /* 0x000076100a259816 */ /* 0x000fc40000000025 */
[----:B------:R-:W-:Y:S02]  /*0530*/  @!P2 PRMT R39, R4, 0x7610, R39 ;  /* 0x000076100427a816 */ /* 0x000fe40000000027 */
[----:B------:R-:W-:Y:S02]  /*0540*/  @!P2 PRMT R40, R5, 0x7610, R40 ;  /* 0x000076100528a816 */ /* 0x000fe40000000028 */
[----:B------:R-:W-:-:S07]  /*0550*/  @!P2 PRMT R41, R11, 0x7610, R41 ;  /* 0x000076100b29a816 */ /* 0x000fce0000000029 */
.L_x_1038:
[----:B------:R-:W-:Y:S01]  /*0560*/  VIADD R9, R26, 0xfffffffa ;  /* 0xfffffffa1a097836 */ /* 0x000fe20000000000 */
[----:B0-----:R0:W-:Y:S01]  /*0570*/  STS [R25], RZ ;  /* 0x000000ff19007388 */ /* 0x0011e20000000800 */
[----:B------:R-:W-:-:S03]  /*0580*/  IMAD.MOV.U32 R4, RZ, RZ, 0x3 ;  /* 0x00000003ff047424 */ /* 0x000fc600078e00ff */
[----:B------:R-:W-:Y:S01]  /*0590*/  ISETP.GE.U32.AND P0, PT, R9, 0x20, PT ;  /* 0x000000200900780c */ /* 0x000fe20003f06070 */
[----:B------:R0:W-:Y:S04]  /*05a0*/  STS [R25+0x400], RZ ;  /* 0x000400ff19007388 */ /* 0x0001e80000000800 */
[----:B------:R0:W-:Y:S04]  /*05b0*/  STS [R25+0x800], RZ ;  /* 0x000800ff19007388 */ /* 0x0001e80000000800 */
[----:B------:R0:W-:Y:S04]  /*05c0*/  STS [R25+0xc00], RZ ;  /* 0x000c00ff19007388 */ /* 0x0001e80000000800 */
[----:B------:R0:W-:Y:S01]  /*05d0*/  @P0 STS.U16 [R25], R4 ;  /* 0x0000000419000388 */ /* 0x0001e20000000400 */
[----:B------:R-:W-:-:S02]  /*05e0*/  @P0 IMAD.MOV.U32 R44, RZ, RZ, 0x2 ;  /* 0x00000002ff2c0424 */ /* 0x000fc400078e00ff */
[----:B------:R-:W-:Y:S01]  /*05f0*/  @P0 IMAD.MOV.U32 R43, RZ, RZ, 0x1 ;  /* 0x00000001ff2b0424 */ /* 0x000fe200078e00ff */
[----:B------:R0:W-:Y:S01]  /*0600*/  STS [R25+0x1000], RZ ;  /* 0x001000ff19007388 */ /* 0x0001e20000000800 */
[----:B------:R-:W-:Y:S02]  /*0610*/  @P0 IMAD.MOV.U32 R45, RZ, RZ, RZ ;  /* 0x000000ffff2d0224 */ /* 0x000fe400078e00ff */
[--C-:B------:R-:W-:Y:S01]  /*0620*/  @P0 IMAD.MOV.U32 R48, RZ, RZ, R25.reuse ;  /* 0x000000ffff300224 */ /* 0x100fe200078e0019 */
[----:B------:R0:W-:Y:S01]  /*0630*/  STS [R25+0x1400], RZ ;  /* 0x001400ff19007388 */ /* 0x0001e20000000800 */
[--C-:B------:R-:W-:Y:S02]  /*0640*/  @P0 IMAD.MOV.U32 R47, RZ, RZ, R25.reuse ;  /* 0x000000ffff2f0224 */ /* 0x100fe400078e0019 */
[----:B------:R-:W-:Y:S01]  /*0650*/  @P0 IMAD.MOV.U32 R46, RZ, RZ, R25 ;  /* 0x000000ffff2e0224 */ /* 0x000fe200078e0019 */
        /* <DEDUP_REMOVED lines=27> */
[----:B---3--:R-:W-:Y:S05]  /*0810*/  @P0 BRA `(.L_x_1036) ;  /* 0x0000000000980947 */ /* 0x008fea0003800000 */
[C---:B------:R-:W-:Y:S01]  /*0820*/  VIMNMX R5, PT, PT, R29.reuse, 0x6, PT ;  /* 0x000000061d057848 */ /* 0x040fe20003fe0100 */
[----:B------:R-:W-:Y:S01]  /*0830*/  IMAD.MOV.U32 R6, RZ, RZ, -0x1 ;  /* 0xffffffffff067424 */ /* 0x000fe200078e00ff */
[----:B0----5:R-:W-:Y:S02]  /*0840*/  SHF.R.U32.HI R4, RZ, R9, R16 ;  /* 0x00000009ff047219 */ /* 0x021fe40000011610 */
[----:B------:R-:W-:Y:S02]  /*0850*/  VIADDMNMX.U32 R5, R28, 0x20, R5, PT ;  /* 0x000000201c057846 */ /* 0x000fe40003800005 */
[----:B------:R-:W-:Y:S02]  /*0860*/  ISETP.NE.AND P0, PT, R29, RZ, PT ;  /* 0x000000ff1d00720c */ /* 0x000fe40003f05270 */
[----:B------:R-:W-:-:S04]  /*0870*/  SHF.L.U32 R5, R6, R5, RZ ;  /* 0x0000000506057219 */ /* 0x000fc800000006ff */
[----:B------:R-:W-:-:S04]  /*0880*/  LOP3.LUT R4, R4, R5, RZ, 0x30, !PT ;  /* 0x0000000504047212 */ /* 0x000fc800078e30ff */
[----:B------:R-:W-:-:S05]  /*0890*/  SEL R4, R4, RZ, P0 ;  /* 0x000000ff04047207 */ /* 0x000fca0000000000 */
[----:B------:R-:W-:Y:S01]  /*08a0*/  IMAD.SHL.U32 R6, R4, 0x400, RZ ;  /* 0x0000040004067824 */ /* 0x000fe200078e00ff */
[----:B------:R-:W-:-:S04]  /*08b0*/  SHF.R.U32.HI R4, RZ, 0x4, R4 ;  /* 0x00000004ff047819 */ /* 0x000fc80000011604 */
[----:B------:R-:W-:Y:S02]  /*08c0*/  LOP3.LUT R6, R6, 0x7c00, RZ, 0xc0, !PT ;  /* 0x00007c0006067812 */ /* 0x000fe400078ec0ff */
[----:B------:R-:W-:-:S04]  /*08d0*/  LOP3.LUT R4, R4, 0x7fffffe, RZ, 0xc0, !PT ;  /* 0x07fffffe04047812 */ /* 0x000fc800078ec0ff */
[----:B------:R-:W-:Y:S02]  /*08e0*/  IADD3 R48, PT, PT, R4, R25, R6 ;  /* 0x0000001904307210 */ /* 0x000fe40007ffe006 */
[----:B------:R-:W-:-:S03]  /*08f0*/  SHF.R.U32.HI R4, RZ, R9, R18 ;  /* 0x00000009ff047219 */ /* 0x000fc60000011612 */
[----:B------:R-:W0:Y:S01]  /*0900*/  LDS.U16 R45, [R48] ;  /* 0x00000000302d7984 */ /* 0x000e220000000400 */
[----:B------:R-:W-:-:S04]  /*0910*/  LOP3.LUT R4, R4, R5, RZ, 0x30, !PT ;  /* 0x0000000504047212 */ /* 0x000fc800078e30ff */
[----:B------:R-:W-:-:S05]  /*0920*/  SEL R4, R4, RZ, P0 ;  /* 0x000000ff04047207 */ /* 0x000fca0000000000 */
[----:B------:R-:W-:Y:S01]  /*0930*/  IMAD.SHL.U32 R6, R4, 0x400, RZ ;  /* 0x0000040004067824 */ /* 0x000fe200078e00ff */
[----:B------:R-:W-:-:S04]  /*0940*/  SHF.R.U32.HI R4, RZ, 0x4, R4 ;  /* 0x00000004ff047819 */ /* 0x000fc80000011604 */
[----:B------:R-:W-:Y:S02]  /*0950*/  LOP3.LUT R6, R6, 0x7c00, RZ, 0xc0, !PT ;  /* 0x00007c0006067812 */ /* 0x000fe400078ec0ff */
[----:B------:R-:W-:-:S04]  /*0960*/  LOP3.LUT R4, R4, 0x7fffffe, RZ, 0xc0, !PT ;  /* 0x07fffffe04047812 */ /* 0x000fc800078ec0ff */
[----:B------:R-:W-:Y:S02]  /*0970*/  IADD3 R47, PT, PT, R4, R25, R6 ;  /* 0x00000019042f7210 */ /* 0x000fe40007ffe006 */
[----:B------:R-:W-:-:S04]  /*0980*/  SHF.R.U32.HI R4, RZ, R9, R20 ;  /* 0x00000009ff047219 */ /* 0x000fc80000011614 */
[----:B------:R-:W-:-:S04]  /*0990*/  LOP3.LUT R4, R4, R5, RZ, 0x30, !PT ;  /* 0x0000000504047212 */ /* 0x000fc800078e30ff */
[----:B------:R-:W-:-:S05]  /*09a0*/  SEL R4, R4, RZ, P0 ;  /* 0x000000ff04047207 */ /* 0x000fca0000000000 */
[----:B------:R-:W-:Y:S01]  /*09b0*/  IMAD.SHL.U32 R5, R4, 0x400, RZ ;  /* 0x0000040004057824 */ /* 0x000fe200078e00ff */
[----:B------:R-:W-:Y:S01]  /*09c0*/  SHF.R.U32.HI R4, RZ, 0x4, R4 ;  /* 0x00000004ff047819 */ /* 0x000fe20000011604 */
[----:B0-----:R-:W-:-:S03]  /*09d0*/  VIADD R7, R45, 0x1 ;  /* 0x000000012d077836 */ /* 0x001fc60000000000 */
[----:B------:R-:W-:Y:S02]  /*09e0*/  LOP3.LUT R46, R5, 0x7c00, RZ, 0xc0, !PT ;  /* 0x00007c00052e7812 */ /* 0x000fe400078ec0ff */
[----:B------:R-:W-:Y:S01]  /*09f0*/  LOP3.LUT R5, R4, 0x7fffffe, RZ, 0xc0, !PT ;  /* 0x07fffffe04057812 */ /* 0x000fe200078ec0ff */
[----:B------:R-:W-:Y:S03]  /*0a00*/  STS.U16 [R48], R7 ;  /* 0x0000000730007388 */ /* 0x000fe60000000400 */
[----:B------:R-:W-:Y:S01]  /*0a10*/  IADD3 R46, PT, PT, R5, R25, R46 ;  /* 0x00000019052e7210 */ /* 0x000fe20007ffe02e */
[----:B------:R-:W0:Y:S02]  /*0a20*/  LDS.U16 R43, [R47] ;  /* 0x000000002f2b7984 */ /* 0x000e240000000400 */
[----:B0-----:R-:W-:-:S05]  /*0a30*/  VIADD R4, R43, 0x1 ;  /* 0x000000012b047836 */ /* 0x001fca0000000000 */
[----:B------:R-:W-:Y:S04]  /*0a40*/  STS.U16 [R47], R4 ;  /* 0x000000042f007388 */ /* 0x000fe80000000400 */
[----:B------:R-:W0:Y:S02]  /*0a50*/  LDS.U16 R44, [R46] ;  /* 0x000000002e2c7984 */ /* 0x000e240000000400 */
[----:B0-----:R-:W-:-:S05]  /*0a60*/  VIADD R5, R44, 0x1 ;  /* 0x000000012c057836 */ /* 0x001fca0000000000 */
[----:B------:R1:W-:Y:S02]  /*0a70*/  STS.U16 [R46], R5 ;  /* 0x000000052e007388 */ /* 0x0003e40000000400 */
.L_x_1036:
[----:B------:R-:W-:Y:S01]  /*0a80*/  BAR.SYNC.DEFER_BLOCKING 0x0 ;  /* 0x0000000000007b1d */ /* 0x000fe20000010000 */
[----:B------:R-:W-:Y:S02]  /*0a90*/  MOV R42, 0x400 ;  /* 0x00000400002a7802 */ /* 0x000fe40000000f00 */
[C---:B------:R-:W-:Y:S02]  /*0aa0*/  ISETP.NE.AND P2, PT, R84.reuse, 0x6, PT ;  /* 0x000000065400780c */ /* 0x040fe40003f45270 */
[----:B------:R-:W-:Y:S01]  /*0ab0*/  ISETP.NE.AND P3, PT, R84, 0x7, PT ;  /* 0x000000075400780c */ /* 0x000fe20003f65270 */
[----:B------:R-:W2:Y:S01]  /*0ac0*/  S2R R82, SR_LANEID ;  /* 0x0000000000527919 */ /* 0x000ea20000000000 */
[----:B------:R-:W3:Y:S01]  /*0ad0*/  S2R R7, SR_CgaCtaId ;  /* 0x0000000000077919 */ /* 0x000ee20000008800 */
[----:B------:R-:W-:Y:S04]  /*0ae0*/  LDS R72, [R27] ;  /* 0x000000001b487984 */ /* 0x000fe80000000800 */
[----:B------:R-:W4:Y:S04]  /*0af0*/  LDS R73, [R27+0x4] ;  /* 0x000004001b497984 */ /* 0x000f280000000800 */
[----:B------:R-:W0:Y:S04]  /*0b00*/  LDS R74, [R27+0x8] ;  /* 0x000008001b4a7984 */ /* 0x000e280000000800 */
[----:B------:R-:W1:Y:S04]  /*0b10*/  LDS R75, [R27+0xc] ;  /* 0x00000c001b4b7984 */ /* 0x000e680000000800 */
[----:B------:R-:W1:Y:S01]  /*0b20*/  LDS R76, [R27+0x10] ;  /* 0x000010001b4c7984 */ /* 0x000e620000000800 */
[----:B--2---:R-:W-:-:S03]  /*0b30*/  ISETP.NE.AND P1, PT, R82, 0x1f, PT ;  /* 0x0000001f5200780c */ /* 0x004fc60003f25270 */
[----:B------:R-:W2:Y:S01]  /*0b40*/  LDS R77, [R27+0x14] ;  /* 0x000014001b4d7984 */ /* 0x000ea20000000800 */
[----:B---3--:R-:W-:-:S03]  /*0b50*/  LEA R42, R7, R42, 0x18 ;  /* 0x0000002a072a7211 */ /* 0x008fc600078ec0ff */
[----:B------:R-:W3:Y:S04]  /*0b60*/  LDS R78, [R27+0x18] ;  /* 0x000018001b4e7984 */ /* 0x000ee80000000800 */
[----:B------:R-:W3:Y:S04]  /*0b70*/  LDS R79, [R27+0x1c] ;  /* 0x00001c001b4f7984 */ /* 0x000ee80000000800 */
[----:B------:R-:W3:Y:S04]  /*0b80*/  LDS R80, [R27+0x20] ;  /* 0x000020001b507984 */ /* 0x000ee80000000800 */
[----:B------:R-:W3:Y:S04]  /*0b90*/  LDS R71, [R27+0x24] ;  /* 0x000024001b477984 */ /* 0x000ee80000000800 */
[----:B------:R-:W3:Y:S04]  /*0ba0*/  LDS R70, [R27+0x28] ;  /* 0x000028001b467984 */ /* 0x000ee80000000800 */
[----:B------:R-:W3:Y:S01]  /*0bb0*/  LDS R69, [R27+0x2c] ;  /* 0x00002c001b457984 */ /* 0x000ee20000000800 */
[----:B----4-:R-:W-:-:S03]  /*0bc0*/  IMAD.IADD R73, R72, 0x1, R73 ;  /* 0x0000000148497824 */ /* 0x010fc600078e0249 */
[----:B------:R-:W4:Y:S01]  /*0bd0*/  LDS R68, [R27+0x30] ;  /* 0x000030001b447984 */ /* 0x000f220000000800 */
[----:B0-----:R-:W-:-:S03]  /*0be0*/  IMAD.IADD R74, R74, 0x1, R73 ;  /* 0x000000014a4a7824 */ /* 0x001fc600078e0249 */
[----:B------:R-:W0:Y:S01]  /*0bf0*/  LDS R67, [R27+0x34] ;  /* 0x000034001b437984 */ /* 0x000e220000000800 */
[----:B-1----:R-:W-:-:S03]  /*0c00*/  IMAD.IADD R75, R75, 0x1, R74 ;  /* 0x000000014b4b7824 */ /* 0x002fc600078e024a */
[----:B------:R-:W1:Y:S01]  /*0c10*/  LDS R66, [R27+0x38] ;  /* 0x000038001b427984 */ /* 0x000e620000000800 */
[----:B------:R-:W-:-:S03]  /*0c20*/  IMAD.IADD R76, R76, 0x1, R75 ;  /* 0x000000014c4c7824 */ /* 0x000fc600078e024b */
[----:B------:R-:W1:Y:S01]  /*0c30*/  LDS R65, [R27+0x3c] ;  /* 0x00003c001b417984 */ /* 0x000e620000000800 */
[----:B--2---:R-:W-:-:S03]  /*0c40*/  IMAD.IADD R77, R77, 0x1, R76 ;  /* 0x000000014d4d7824 */ /* 0x004fc600078e024c */
[----:B------:R-:W2:Y:S01]  /*0c50*/  LDS R64, [R27+0x40] ;  /* 0x000040001b407984 */ /* 0x000ea20000000800 */
[----:B---3--:R-:W-:-:S03]  /*0c60*/  IMAD.IADD R78, R78, 0x1, R77 ;  /* 0x000000014e4e7824 */ /* 0x008fc600078e024d */
[----:B------:R-:W3:Y:S01]  /*0c70*/  LDS R63, [R27+0x44] ;  /* 0x000044001b3f7984 */ /* 0x000ee20000000800 */
[----:B------:R-:W-:-:S03]  /*0c80*/  IMAD.IADD R79, R79, 0x1, R78 ;  /* 0x000000014f4f7824 */ /* 0x000fc600078e024e */
        /* <DEDUP_REMOVED lines=29> */
[----:B------:R-:W-:-:S04]  /*0e60*/  IMAD.IADD R58, R58, 0x1, R59 ;  /* 0x000000013a3a7824 */ /* 0x000fc800078e023b */
[----:B----4-:R-:W-:-:S04]  /*0e70*/  IMAD.IADD R57, R57, 0x1, R58 ;  /* 0x0000000139397824 */ /* 0x010fc800078e023a */
[----:B0-----:R-:W-:-:S04]  /*0e80*/  IMAD.IADD R56, R56, 0x1, R57 ;  /* 0x0000000138387824 */ /* 0x001fc800078e0239 */
[----:B-1----:R-:W-:-:S04]  /*0e90*/  IMAD.IADD R55, R55, 0x1, R56 ;  /* 0x0000000137377824 */ /* 0x002fc800078e0238 */
[----:B------:R-:W-:-:S04]  /*0ea0*/  IMAD.IADD R54, R54, 0x1, R55 ;  /* 0x0000000136367824 */ /* 0x000fc800078e0237 */
[----:B--2---:R-:W-:-:S04]  /*0eb0*/  IMAD.IADD R53, R53, 0x1, R54 ;  /* 0x0000000135357824 */ /* 0x004fc800078e0236 */
[----:B---3--:R-:W-:-:S04]  /*0ec0*/  IMAD.IADD R52, R52, 0x1, R53 ;  /* 0x0000000134347824 */ /* 0x008fc800078e0235 */
        /* <DEDUP_REMOVED lines=29> */
[C---:B-1----:R-:W-:Y:S01]  /*10a0*/  IMAD.IADD R8, R7.reuse, 0x1, R8 ;  /* 0x0000000107087824 */ /* 0x042fe200078e0208 */
[----:B------:R-:W-:Y:S02]  /*10b0*/  ISETP.NE.AND P0, PT, R84, 0x5, PT ;  /* 0x000000055400780c */ /* 0x000fe40003f05270 */
[----:B------:R-:W-:Y:S01]  /*10c0*/  SEL R33, R7, R33, !P1 ;  /* 0x0000002107217207 */ /* 0x000fe20004800000 */
[----:B------:R-:W-:Y:S01]  /*10d0*/  IMAD.IADD R9, R9, 0x1, R8 ;  /* 0x0000000109097824 */ /* 0x000fe200078e0208 */
[----:B------:R-:W-:Y:S02]  /*10e0*/  ISETP.GT.U32.AND P1, PT, R0, 0x1f, PT ;  /* 0x0000001f0000780c */ /* 0x000fe40003f24070 */
[----:B------:R-:W-:Y:S01]  /*10f0*/  SEL R33, R8, R33, !P0 ;  /* 0x0000002108217207 */ /* 0x000fe20004000000 */
[----:B------:R-:W-:Y:S01]  /*1100*/  IMAD.IADD R10, R10, 0x1, R9 ;  /* 0x000000010a0a7824 */ /* 0x000fe200078e0209 */
[----:B------:R-:W-:-:S02]  /*1110*/  ISETP.NE.AND P0, PT, R82, RZ, PT ;  /* 0x000000ff5200720c */ /* 0x000fc40003f05270 */
[----:B------:R-:W-:Y:S01]  /*1120*/  SEL R33, R9, R33, !P2 ;  /* 0x0000002109217207 */ /* 0x000fe20005000000 */
[----:B------:R-:W-:Y:S01]  /*1130*/  IMAD.IADD R11, R11, 0x1, R10 ;  /* 0x000000010b0b7824 */ /* 0x000fe200078e020a */
[----:B------:R-:W-:Y:S02]  /*1140*/  ISETP.GT.U32.OR P2, PT, R0, 0x1f, P0 ;  /* 0x0000001f0000780c */ /* 0x000fe40000744470 */
[----:B------:R-:W-:Y:S02]  /*1150*/  SEL R4, R81, RZ, P0 ;  /* 0x000000ff51047207 */ /* 0x000fe40000000000 */
[----:B------:R-:W-:Y:S02]  /*1160*/  SEL R33, R10, R33, !P3 ;  /* 0x000000210a217207 */ /* 0x000fe40005800000 */
[----:B------:R-:W-:-:S03]  /*1170*/  ISETP.NE.AND P0, PT, R0, RZ, PT ;  /* 0x000000ff0000720c */ /* 0x000fc60003f05270 */
[----:B------:R-:W-:-:S04]  /*1180*/  @P1 IMAD.IADD R81, R33, 0x1, R4 ;  /* 0x0000000121511824 */ /* 0x000fc800078e0204 */
[----:B------:R-:W-:-:S05]  /*1190*/  @!P2 IMAD.U32 R81, R11, 0x10000, RZ ;  /* 0x000100000b51a824 */ /* 0x000fca00078e00ff */
[----:B------:R-:W-:Y:S01]  /*11a0*/  @!P2 STS [R42+0x8428], R81 ;  /* 0x008428512a00a388 */ /* 0x000fe20000000800 */
[----:B------:R-:W-:Y:S06]  /*11b0*/  BAR.SYNC.DEFER_BLOCKING 0x0 ;  /* 0x0000000000007b1d */ /* 0x000fec0000010000 */
[----:B------:R-:W0:Y:S02]  /*11c0*/  LDS R4, [R42+0x8428] ;  /* 0x008428002a047984 */ /* 0x000e240000000800 */
[----:B0-----:R-:W-:Y:S02]  /*11d0*/  SEL R4, R4, RZ, P0 ;  /* 0x000000ff04047207 */ /* 0x001fe40000000000 */
[----:B------:R-:W-:-:S03]  /*11e0*/  ISETP.GE.AND P0, PT, R26, UR12, PT ;  /* 0x0000000c1a007c0c */ /* 0x000fc6000bf06270 */
        /* <DEDUP_REMOVED lines=69> */
[----:B------:R-:W2:Y:S01]  /*1640*/  LDS.U16 R5, [R46] ;  /* 0x000000002e057984 */ /* 0x000ea20000000400 */
[----:B0-----:R-:W-:-:S02]  /*1650*/  IMAD.IADD R45, R4, 0x1, R45 ;  /* 0x00000001042d7824 */ /* 0x001fc400078e022d */
[----:B-1----:R-:W-:Y:S02]  /*1660*/  IMAD.IADD R7, R6, 0x1, R43 ;  /* 0x0000000106077824 */ /* 0x002fe400078e022b */
[----:B--2---:R-:W-:Y:S01]  /*1670*/  IMAD.IADD R9, R5, 0x1, R44 ;  /* 0x0000000105097824 */ /* 0x004fe200078e022c */
[----:B------:R-:W-:Y:S06]  /*1680*/  BAR.SYNC.DEFER_BLOCKING 0x0 ;  /* 0x0000000000007b1d */ /* 0x000fec0000010000 */
[----:B------:R-:W-:Y:S05]  /*1690*/  @P0 BRA `(.L_x_1037) ;  /* 0x0000000400080947 */ /* 0x000fea0003800000 */
[----:B------:R-:W-:Y:S01]  /*16a0*/  LOP3.LUT R32, R32, 0xffff, RZ, 0xc0, !PT ;  /* 0x0000ffff20207812 */ /* 0x000fe200078ec0ff */
[--C-:B------:R-:W-:Y:S01]  /*16b0*/  IMAD R5, R45, 0x18, R42.reuse ;  /* 0x000000182d057824 */ /* 0x100fe200078e022a */
[----:B------:R-:W-:Y:S01]  /*16c0*/  LOP3.LUT R21, R21, 0xffff, RZ, 0xc0, !PT ;  /* 0x0000ffff15157812 */ /* 0x000fe200078ec0ff */
[--C-:B------:R-:W-:Y:S01]  /*16d0*/  IMAD R7, R7, 0x18, R42.reuse ;  /* 0x0000001807077824 */ /* 0x100fe200078e022a */
[----:B------:R-:W-:Y:S01]  /*16e0*/  LOP3.LUT R19, R19, 0xffff, RZ, 0xc0, !PT ;  /* 0x0000ffff13137812 */ /* 0x000fe200078ec0ff */
[----:B------:R-:W-:Y:S01]  /*16f0*/  IMAD R42, R9, 0x18, R42 ;  /* 0x00000018092a7824 */ /* 0x000fe200078e022a */
[----:B------:R-:W-:Y:S01]  /*1700*/  LOP3.LUT R4, R17, 0xffff, RZ, 0xc0, !PT ;  /* 0x0000ffff11047812 */ /* 0x000fe200078ec0ff */
[----:B-----5:R-:W-:Y:S01]  /*1710*/  STS.64 [R5+0x8], R2 ;  /* 0x0000080205007388 */ /* 0x020fe20000000a00 */
[----:B------:R-:W-:Y:S01]  /*1720*/  LOP3.LUT R37, R37, 0xffff, RZ, 0xc0, !PT ;  /* 0x0000ffff25257812 */ /* 0x000fe200078ec0ff */
[----:B------:R-:W-:Y:S01]  /*1730*/  VIADD R26, R26, 0x6 ;  /* 0x000000061a1a7836 */ /* 0x000fe20000000000 */
[----:B------:R-:W-:Y:S01]  /*1740*/  LOP3.LUT R36, R36, 0xffff, RZ, 0xc0, !PT ;  /* 0x0000ffff24247812 */ /* 0x000fe200078ec0ff */
[----:B------:R-:W-:Y:S01]  /*1750*/  STS [R5], R30 ;  /* 0x0000001e05007388 */ /* 0x000fe20000000800 */
[----:B------:R-:W-:Y:S01]  /*1760*/  LOP3.LUT R35, R35, 0xffff, RZ, 0xc0, !PT ;  /* 0x0000ffff23237812 */ /* 0x000fe200078ec0ff */
[----:B------:R-:W-:Y:S01]  /*1770*/  VIADD R28, R28, 0xfffffffa ;  /* 0xfffffffa1c1c7836 */ /* 0x000fe20000000000 */
[----:B------:R-:W-:Y:S01]  /*1780*/  LOP3.LUT R34, R34, 0xffff, RZ, 0xc0, !PT ;  /* 0x0000ffff22227812 */ /* 0x000fe200078ec0ff */
[----:B------:R-:W-:Y:S01]  /*1790*/  VIADD R29, R29, 0xfffffffa ;  /* 0xfffffffa1d1d7836 */ /* 0x000fe20000000000 */
[----:B------:R-:W-:-:S02]  /*17a0*/  LOP3.LUT R41, R41, 0xffff, RZ, 0xc0, !PT ;  /* 0x0000ffff29297812 */ /* 0x000fc400078ec0ff */
[----:B------:R-:W-:Y:S02]  /*17b0*/  LOP3.LUT R40, R40, 0xffff, RZ, 0xc0, !PT ;  /* 0x0000ffff28287812 */ /* 0x000fe400078ec0ff */
[----:B------:R-:W-:Y:S02]  /*17c0*/  LOP3.LUT R39, R39, 0xffff, RZ, 0xc0, !PT ;  /* 0x0000ffff27277812 */ /* 0x000fe400078ec0ff */
[----:B------:R-:W-:Y:S02]  /*17d0*/  LOP3.LUT R38, R38, 0xffff, RZ, 0xc0, !PT ;  /* 0x0000ffff26267812 */ /* 0x000fe400078ec0ff */
[----:B------:R-:W-:Y:S02]  /*17e0*/  PRMT R17, R21, 0x3340, R32 ;  /* 0x0000334015117816 */ /* 0x000fe40000000020 */
[----:B------:R-:W-:Y:S02]  /*17f0*/  PRMT R4, R4, 0x3340, R19 ;  /* 0x0000334004047816 */ /* 0x000fe40000000013 */
[----:B------:R-:W-:-:S02]  /*1800*/  PRMT R19, R36, 0x3340, R37 ;  /* 0x0000334024137816 */ /* 0x000fc40000000025 */
[----:B------:R-:W-:Y:S02]  /*1810*/  PRMT R34, R34, 0x3340, R35 ;  /* 0x0000334022227816 */ /* 0x000fe40000000023 */
[----:B------:R-:W-:Y:S02]  /*1820*/  PRMT R21, R40, 0x3340, R41 ;  /* 0x0000334028157816 */ /* 0x000fe40000000029 */
[----:B------:R-:W-:Y:S02]  /*1830*/  PRMT R38, R38, 0x3340, R39 ;  /* 0x0000334026267816 */ /* 0x000fe40000000027 */
[----:B------:R-:W-:Y:S02]  /*1840*/  PRMT R17, R4, 0x5410, R17 ;  /* 0x0000541004117816 */ /* 0x000fe40000000011 */
[----:B------:R-:W-:Y:S02]  /*1850*/  PRMT R19, R34, 0x5410, R19 ;  /* 0x0000541022137816 */ /* 0x000fe40000000013 */
[----:B------:R-:W-:Y:S01]  /*1860*/  PRMT R21, R38, 0x5410, R21 ;  /* 0x0000541026157816 */ /* 0x000fe20000000015 */
[----:B------:R-:W-:Y:S04]  /*1870*/  STS.64 [R5+0x10], R16 ;  /* 0x0000101005007388 */ /* 0x000fe80000000a00 */
[----:B------:R-:W-:Y:S04]  /*1880*/  STS.64 [R7+0x8], R12 ;  /* 0x0000080c07007388 */ /* 0x000fe80000000a00 */
[----:B------:R-:W-:Y:S04]  /*1890*/  STS.64 [R7+0x10], R18 ;  /* 0x0000101207007388 */ /* 0x000fe80000000a00 */
[----:B------:R-:W-:Y:S04]  /*18a0*/  STS [R7], R22 ;  /* 0x0000001607007388 */ /* 0x000fe80000000800 */
[----:B------:R-:W-:Y:S04]  /*18b0*/  STS.64 [R42+0x8], R14 ;  /* 0x0000080e2a007388 */ /* 0x000fe80000000a00 */
[----:B------:R-:W-:Y:S04]  /*18c0*/  STS.64 [R42+0x10], R20 ;  /* 0x000010142a007388 */ /* 0x000fe80000000a00 */
[----:B------:R-:W-:Y:S01]  /*18d0*/  STS [R42], R23 ;  /* 0x000000172a007388 */ /* 0x000fe20000000800 */
[----:B------:R-:W-:Y:S06]  /*18e0*/  BAR.SYNC.DEFER_BLOCKING 0x0 ;  /* 0x0000000000007b1d */ /* 0x000fec0000010000 */
[----:B------:R-:W0:Y:S04]  /*18f0*/  LDS R4, [R31+0x14] ;  /* 0x000014001f047984 */ /* 0x000e280000000800 */
[----:B------:R-:W1:Y:S04]  /*1900*/  LDS R6, [R31+0x2c] ;  /* 0x00002c001f067984 */ /* 0x000e680000000800 */
[----:B------:R-:W2:Y:S04]  /*1910*/  LDS R5, [R31+0x44] ;  /* 0x000044001f057984 */ /* 0x000ea80000000800 */
[----:B------:R3:W4:Y:S04]  /*1920*/  LDS R30, [R31] ;  /* 0x000000001f1e7984 */ /* 0x0007280000000800 */
[----:B------:R3:W3:Y:S04]  /*1930*/  LDS R22, [R31+0x18] ;  /* 0x000018001f167984 */ /* 0x0006e80000000800 */
[----:B------:R0:W3:Y:S04]  /*1940*/  LDS R23, [R31+0x30] ;  /* 0x000030001f177984 */ /* 0x0000e80000000800 */
[----:B------:R0:W3:Y:S04]  /*1950*/  LDS.64 R2, [R31+0x8] ;  /* 0x000008001f027984 */ /* 0x0000e80000000a00 */
[----:B------:R0:W3:Y:S04]  /*1960*/  LDS.64 R12, [R31+0x20] ;  /* 0x000020001f0c7984 */ /* 0x0000e80000000a00 */
[----:B------:R0:W3:Y:S04]  /*1970*/  LDS.64 R14, [R31+0x38] ;  /* 0x000038001f0e7984 */ /* 0x0000e80000000a00 */
[----:B------:R1:W3:Y:S04]  /*1980*/  LDS R16, [R31+0x10] ;  /* 0x000010001f107984 */ /* 0x0002e80000000800 */
[----:B------:R2:W3:Y:S01]  /*1990*/  LDS R18, [R31+0x28] ;  /* 0x000028001f127984 */ /* 0x0004e20000000800 */
[----:B0-----:R-:W-:-:S02]  /*19a0*/  PRMT R17, R4, 0x7770, RZ ;  /* 0x0000777004117816 */ /* 0x001fc400000000ff */
[C---:B------:R-:W-:Y:S01]  /*19b0*/  PRMT R19, R4.reuse, 0x7771, RZ ;  /* 0x0000777104137816 */ /* 0x040fe200000000ff */
[----:B------:R0:W0:Y:S01]  /*19c0*/  LDS R20, [R31+0x40] ;  /* 0x000040001f147984 */ /* 0x0000220000000800 */
[----:B------:R-:W-:Y:S02]  /*19d0*/  PRMT R21, R4, 0x7772, RZ ;  /* 0x0000777204157816 */ /* 0x000fe400000000ff */
[C---:B-1----:R-:W-:Y:S02]  /*19e0*/  PRMT R34, R6.reuse, 0x7770, RZ ;  /* 0x0000777006227816 */ /* 0x042fe400000000ff */
[C---:B------:R-:W-:Y:S02]  /*19f0*/  PRMT R35, R6.reuse, 0x7771, RZ ;  /* 0x0000777106237816 */ /* 0x040fe400000000ff */
[----:B------:R-:W-:Y:S02]  /*1a00*/  PRMT R36, R6, 0x7772, RZ ;  /* 0x0000777206247816 */ /* 0x000fe400000000ff */
[----:B--2---:R-:W-:-:S02]  /*1a10*/  PRMT R38, R5, 0x7770, RZ ;  /* 0x0000777005267816 */ /* 0x004fc400000000ff */
[C---:B------:R-:W-:Y:S02]  /*1a20*/  PRMT R39, R5.reuse, 0x7771, RZ ;  /* 0x0000777105277816 */ /* 0x040fe400000000ff */
[C---:B------:R-:W-:Y:S02]  /*1a30*/  PRMT R40, R5.reuse, 0x7772, RZ ;  /* 0x0000777205287816 */ /* 0x040fe400000000ff */
[----:B------:R-:W-:Y:S02]  /*1a40*/  PRMT R4, R4, 0x7773, RZ ;  /* 0x0000777304047816 */ /* 0x000fe400000000ff */
[----:B------:R-:W-:Y:S02]  /*1a50*/  PRMT R6, R6, 0x7773, RZ ;  /* 0x0000777306067816 */ /* 0x000fe400000000ff */
[----:B------:R-:W-:Y:S02]  /*1a60*/  PRMT R5, R5, 0x7773, RZ ;  /* 0x0000777305057816 */ /* 0x000fe400000000ff */
[----:B------:R-:W-:-:S02]  /*1a70*/  PRMT R32, R4, 0x7610, R32 ;  /* 0x0000761004207816 */ /* 0x000fc40000000020 */
[----:B------:R-:W-:Y:S02]  /*1a80*/  PRMT R37, R6, 0x7610, R37 ;  /* 0x0000761006257816 */ /* 0x000fe40000000025 */
[----:B------:R-:W-:Y:S01]  /*1a90*/  PRMT R41, R5, 0x7610, R41 ;  /* 0x0000761005297816 */ /* 0x000fe20000000029 */
[----:B------:R-:W-:Y:S06]  /*1aa0*/  BAR.SYNC.DEFER_BLOCKING 0x0 ;  /* 0x0000000000007b1d */ /* 0x000fec0000010000 */
[----:B----4-:R-:W-:Y:S05]  /*1ab0*/  BRA `(.L_x_1038) ;  /* 0xffffffe800a87947 */ /* 0x010fea000383ffff */
.L_x_1037:
[----:B------:R-:W-:Y:S01]  /*1ac0*/  LOP3.LUT R32, R32, 0xffff, RZ, 0xc0, !PT ;  /* 0x0000ffff20207812 */ /* 0x000fe200078ec0ff */
[--C-:B------:R-:W-:Y:S01]  /*1ad0*/  IMAD R45, R45, 0x18, R42.reuse ;  /* 0x000000182d2d7824 */ /* 0x100fe200078e022a */
[----:B------:R-:W-:Y:S01]  /*1ae0*/  LOP3.LUT R21, R21, 0xffff, RZ, 0xc0, !PT ;  /* 0x0000ffff15157812 */ /* 0x000fe200078ec0ff */
[--C-:B------:R-:W-:Y:S01]  /*1af0*/  IMAD R5, R7, 0x18, R42.reuse ;  /* 0x0000001807057824 */ /* 0x100fe200078e022a */
[----:B------:R-:W-:Y:S01]  /*1b00*/  LOP3.LUT R19, R19, 0xffff, RZ, 0xc0, !PT ;  /* 0x0000ffff13137812 */ /* 0x000fe200078ec0ff */
[----:B------:R-:W0:Y:S01]  /*1b10*/  LDCU UR4, c[0x0][0x3a0] ;  /* 0x00007400ff0477ac */ /* 0x000e220008000800 */
[----:B------:R-:W-:Y:S01]  /*1b20*/  LOP3.LUT R4, R17, 0xffff, RZ, 0xc0, !PT ;  /* 0x0000ffff11047812 */ /* 0x000fe200078ec0ff */
[----:B------:R-:W-:Y:S01]  /*1b30*/  IMAD R42, R9, 0x18, R42 ;  /* 0x00000018092a7824 */ /* 0x000fe200078e022a */
[----:B------:R-:W-:Y:S01]  /*1b40*/  LOP3.LUT R37, R37, 0xffff, RZ, 0xc0, !PT ;  /* 0x0000ffff25257812 */ /* 0x000fe200078ec0ff */
[----:B-----5:R-:W-:Y:S01]  /*1b50*/  STS.64 [R45+0x8], R2 ;  /* 0x000008022d007388 */ /* 0x020fe20000000a00 */
[----:B------:R-:W-:Y:S01]  /*1b60*/  LOP3.LUT R36, R36, 0xffff, RZ, 0xc0, !PT ;  /* 0x0000ffff24247812 */ /* 0x000fe200078ec0ff */
[----:B------:R-:W-:Y:S01]  /*1b70*/  IMAD R31, R0, -0x30, R31 ;  /* 0xffffffd0001f7824 */ /* 0x000fe200078e021f */
[----:B------:R-:W-:Y:S01]  /*1b80*/  LOP3.LUT R35, R35, 0xffff, RZ, 0xc0, !PT ;  /* 0x0000ffff23237812 */ /* 0x000fe200078ec0ff */
[----:B------:R-:W-:Y:S01]  /*1b90*/  STS [R45], R30 ;  /* 0x0000001e2d007388 */ /* 0x000fe20000000800 */
        /* <DEDUP_REMOVED lines=15> */
[----:B------:R-:W-:Y:S01]  /*1c90*/  STS.64 [R45+0x10], R16 ;  /* 0x000010102d007388 */ /* 0x000fe20000000a00 */
[----:B0-----:R-:W-:-:S02]  /*1ca0*/  ISETP.GE.U32.AND P0, PT, R0, UR4, PT ;  /* 0x0000000400007c0c */ /* 0x001fc4000bf06070 */
[----:B------:R-:W-:Y:S01]  /*1cb0*/  ISETP.GE.U32.AND P1, PT, R8, UR4, PT ;  /* 0x0000000408007c0c */ /* 0x000fe2000bf26070 */
[----:B------:R-:W-:Y:S04]  /*1cc0*/  STS.64 [R5+0x8], R12 ;  /* 0x0000080c05007388 */ /* 0x000fe80000000a00 */
[----:B------:R-:W-:Y:S04]  /*1cd0*/  STS.64 [R5+0x10], R18 ;  /* 0x0000101205007388 */ /* 0x000fe80000000a00 */
[----:B------:R0:W-:Y:S04]  /*1ce0*/  STS [R5], R22 ;  /* 0x0000001605007388 */ /* 0x0001e80000000800 */
[----:B------:R-:W-:Y:S04]  /*1cf0*/  STS.64 [R42+0x8], R14 ;  /* 0x0000080e2a007388 */ /* 0x000fe80000000a00 */
[----:B------:R-:W-:Y:S01]  /*1d00*/  STS.64 [R42+0x10], R20 ;  /* 0x000010142a007388 */ /* 0x000fe20000000a00 */
[----:B0-----:R-:W0:Y:S03]  /*1d10*/  LDC.64 R4, c[0x0][0x388] ;  /* 0x0000e200ff047b82 */ /* 0x001e260000000a00 */
[----:B------:R-:W-:Y:S05]  /*1d20*/  STS [R42], R23 ;  /* 0x000000172a007388 */ /* 0x000fea0000000800 */
[----:B------:R-:W-:Y:S01]  /*1d30*/  BAR.SYNC.DEFER_BLOCKING 0x0 ;  /* 0x0000000000007b1d */ /* 0x000fe20000010000 */
[----:B0-----:R-:W-:-:S04]  /*1d40*/  IMAD.WIDE.U32 R4, R0, 0x18, R4 ;  /* 0x0000001800047825 */ /* 0x001fc800078e0004 */
[----:B------:R-:W-:Y:S01]  /*1d50*/  VIADD R0, R0, 0x200 ;  /* 0x0000020000007836 */ /* 0x000fe20000000000 */
[----:B------:R-:W0:Y:S04]  /*1d60*/  LDS.64 R2, [R31+0x1808] ;  /* 0x001808001f027984 */ /* 0x000e280000000a00 */
[----:B------:R-:W-:Y:S01]  /*1d70*/  ISETP.GE.U32.AND P2, PT, R0, UR4, PT ;  /* 0x0000000400007c0c */ /* 0x000fe2000bf46070 */
[----:B------:R-:W1:Y:S04]  /*1d80*/  LDS R9, [R31+0x1800] ;  /* 0x001800001f097984 */ /* 0x000e680000000800 */
[----:B------:R-:W2:Y:S04]  /*1d90*/  LDS.64 R10, [R31+0x1810] ;  /* 0x001810001f0a7984 */ /* 0x000ea80000000a00 */
[----:B------:R-:W3:Y:S04]  /*1da0*/  @!P0 LDS.64 R6, [R31+0x8] ;  /* 0x000008001f068984 */ /* 0x000ee80000000a00 */
[----:B------:R-:W4:Y:S04]  /*1db0*/  @!P0 LDS R13, [R31] ;  /* 0x000000001f0d8984 */ /* 0x000f280000000800 */
[----:B------:R-:W4:Y:S04]  /*1dc0*/  @!P0 LDS.64 R16, [R31+0x10] ;  /* 0x000010001f108984 */ /* 0x000f280000000a00 */
[----:B0-----:R0:W-:Y:S04]  /*1dd0*/  @!P1 STG.E.64 desc[UR10][R4.64+0x1808], R2 ;  /* 0x0018080204009986 */ /* 0x0011e8000c101b0a */
[----:B-1----:R0:W-:Y:S04]  /*1de0*/  @!P1 STG.E desc[UR10][R4.64+0x1800], R9 ;  /* 0x0018000904009986 */ /* 0x0021e8000c10190a */
[----:B--2---:R0:W-:Y:S04]  /*1df0*/  @!P1 STG.E desc[UR10][R4.64+0x1810], R10 ;  /* 0x0018100a04009986 */ /* 0x0041e8000c10190a */
[----:B------:R0:W-:Y:S04]  /*1e00*/  @!P1 STG.E desc[UR10][R4.64+0x1814], R11 ;  /* 0x0018140b04009986 */ /* 0x0001e8000c10190a */
[----:B---3--:R0:W-:Y:S04]  /*1e10*/  @!P0 STG.E.64 desc[UR10][R4.64+0x8], R6 ;  /* 0x0000080604008986 */ /* 0x0081e8000c101b0a */
[----:B----4-:R0:W-:Y:S04]  /*1e20*/  @!P0 STG.E desc[UR10][R4.64], R13 ;  /* 0x0000000d04008986 */ /* 0x0101e8000c10190a */
[----:B------:R0:W-:Y:S04]  /*1e30*/  @!P0 STG.E desc[UR10][R4.64+0x10], R16 ;  /* 0x0000101004008986 */ /* 0x0001e8000c10190a */
[----:B------:R0:W-:Y:S01]  /*1e40*/  @!P0 STG.E desc[UR10][R4.64+0x14], R17 ;  /* 0x0000141104008986 */ /* 0x0001e2000c10190a */
[----:B------:R-:W-:Y:S05]  /*1e50*/  @P2 EXIT ;  /* 0x000000000000294d */ /* 0x000fea0003800000 */
[----:B0-----:R-:W0:Y:S04]  /*1e60*/  LDS.64 R2, [R31+0x3008] ;  /* 0x003008001f027984 */ /* 0x001e280000000a00 */
[----:B------:R-:W1:Y:S04]  /*1e70*/  LDS R7, [R31+0x3000] ;  /* 0x003000001f077984 */ /* 0x000e680000000800 */
[----:B------:R-:W2:Y:S04]  /*1e80*/  LDS.64 R8, [R31+0x3010] ;  /* 0x003010001f087984 */ /* 0x000ea80000000a00 */
[----:B0-----:R-:W-:Y:S04]  /*1e90*/  STG.E.64 desc[UR10][R4.64+0x3008], R2 ;  /* 0x0030080204007986 */ /* 0x001fe8000c101b0a */
[----:B-1----:R-:W-:Y:S04]  /*1ea0*/  STG.E desc[UR10][R4.64+0x3000], R7 ;  /* 0x0030000704007986 */ /* 0x002fe8000c10190a */
[----:B--2---:R-:W-:Y:S04]  /*1eb0*/  STG.E desc[UR10][R4.64+0x3010], R8 ;  /* 0x0030100804007986 */ /* 0x004fe8000c10190a */
[----:B------:R-:W-:Y:S01]  /*1ec0*/  STG.E desc[UR10][R4.64+0x3014], R9 ;  /* 0x0030140904007986 */ /* 0x000fe2000c10190a */
[----:B------:R-:W-:Y:S05]  /*1ed0*/  EXIT ;  /* 0x000000000000794d */ /* 0x000fea0003800000 */
.L_x_1039:
        /* <DEDUP_REMOVED lines=10> */
.L_x_1408:


//--------------------- .text._ZN3cub18CUB_300001_SM_10006detail10radix_sort29DeviceRadixSortOnesweepKernelINS1_5radix10policy_hubI6edge_tNS0_8NullTypeEjE10Policy1000ELNS0_9SortOrderE0ES6_S7_jii17edge_decomposer_tEEvPT5_SD_PT3_PKSE_PT1_PKSI_PT2_PKSM_T4_iiT6_ --------------------------
	.section	.text._ZN3cub18CUB_300001_SM_10006detail10radix_sort29DeviceRadixSortOnesweepKernelINS1_5radix10policy_hubI6edge_tNS0_8NullTypeEjE10Policy1000ELNS0_9SortOrderE0ES6_S7_jii17edge_decomposer_tEEvPT5_SD_PT3_PKSE_PT1_PKSI_PT2_PKSM_T4_iiT6_,"ax",@progbits
	.align	128
        .global         _ZN3cub18CUB_300001_SM_10006detail10radix_sort29DeviceRadixSortOnesweepKernelINS1_5radix10policy_hubI6edge_tNS0_8NullTypeEjE10Policy1000ELNS0_9SortOrderE0ES6_S7_jii17edge_decomposer_tEEvPT5_SD_PT3_PKSE_PT1_PKSI_PT2_PKSM_T4_iiT6_
        .type           _ZN3cub18CUB_300001_SM_10006detail10radix_sort29DeviceRadixSortOnesweepKernelINS1_5radix10policy_hubI6edge_tNS0_8NullTypeEjE10Policy1000ELNS0_9SortOrderE0ES6_S7_jii17edge_decomposer_tEEvPT5_SD_PT3_PKSE_PT1_PKSI_PT2_PKSM_T4_iiT6_,@function
        .size           _ZN3cub18CUB_300001_SM_10006detail10radix_sort29DeviceRadixSortOnesweepKernelINS1_5radix10policy_hubI6edge_tNS0_8NullTypeEjE10Policy1000ELNS0_9SortOrderE0ES6_S7_jii17edge_decomposer_tEEvPT5_SD_PT3_PKSE_PT1_PKSI_PT2_PKSM_T4_iiT6_,(.L_x_1409 - _ZN3cub18CUB_300001_SM_10006detail10radix_sort29DeviceRadixSortOnesweepKernelINS1_5radix10policy_hubI6edge_tNS0_8NullTypeEjE10Policy1000ELNS0_9SortOrderE0ES6_S7_jii17edge_decomposer_tEEvPT5_SD_PT3_PKSE_PT1_PKSI_PT2_PKSM_T4_iiT6_)
        .other          _ZN3cub18CUB_300001_SM_10006detail10radix_sort29DeviceRadixSortOnesweepKernelINS1_5radix10policy_hubI6edge_tNS0_8NullTypeEjE10Policy1000ELNS0_9SortOrderE0ES6_S7_jii17edge_decomposer_tEEvPT5_SD_PT3_PKSE_PT1_PKSI_PT2_PKSM_T4_iiT6_,@"STO_CUDA_ENTRY STV_DEFAULT"
_ZN3cub18CUB_300001_SM_10006detail10radix_sort29DeviceRadixSortOnesweepKernelINS1_5radix10policy_hubI6edge_tNS0_8NullTypeEjE10Policy1000ELNS0_9SortOrderE0ES6_S7_jii17edge_decomposer_tEEvPT5_SD_PT3_PKSE_PT1_PKSI_PT2_PKSM_T4_iiT6_:
.text._ZN3cub18CUB_300001_SM_10006detail10radix_sort29DeviceRadixSortOnesweepKernelINS1_5radix10policy_hubI6edge_tNS0_8NullTypeEjE10Policy1000ELNS0_9SortOrderE0ES6_S7_jii17edge_decomposer_tEEvPT5_SD_PT3_PKSE_PT1_PKSI_PT2_PKSM_T4_iiT6_:
[----:B------:R-:W-:Y:S01]  /*0000*/  LDC R1, c[0x0][0x37c] ;  /* 0x0000df00ff017b82 */ /* 0x000fe20000000800 */
[----:B------:R-:W0:Y:S01]  /*0010*/  S2R R39, SR_TID.X ;  /* 0x0000000000277919 */ /* 0x000e220000002100 */
[----:B------:R-:W1:Y:S01]  /*0020*/  LDCU.64 UR10, c[0x0][0x358] ;  /* 0x00006b00ff0a77ac */ /* 0x000e620008000a00 */
[----:B------:R-:W-:Y:S01]  /*0030*/  BSSY.RECONVERGENT B0, `(.L_x_1040) ;  /* 0x000000a000007945 */ /* 0x000fe20003800200 */
[----:B0-----:R-:W-:-:S13]  /*0040*/  ISETP.NE.AND P0, PT, R39, RZ, PT ;  /* 0x000000ff2700720c */ /* 0x001fda0003f05270 */
        /* <DEDUP_REMOVED lines=8> */
.L_x_1041:
[----:B------:R-:W-:Y:S05]  /*00d0*/  BSYNC.RECONVERGENT B0 ;  /* 0x0000000000007941 */ /* 0x000fea0003800200 */
.L_x_1040:
[----:B------:R-:W1:Y:S08]  /*00e0*/  S2UR UR5, SR_CgaCtaId ;  /* 0x00000000000579c3 */ /* 0x000e700000008800 */
[----:B------:R-:W-:Y:S06]  /*00f0*/  BAR.SYNC.DEFER_BLOCKING 0x0 ;  /* 0x0000000000007b1d */ /* 0x000fec0000010000 */
[----:B------:R-:W-:Y:S01]  /*0100*/  UMOV UR4, 0x400 ;  /* 0x0000040000047882 */ /* 0x000fe20000000000 */
[----:B------:R-:W2:Y:S01]  /*0110*/  S2R R42, SR_LANEID ;  /* 0x00000000002a7919 */ /* 0x000ea20000000000 */
[----:B-1----:R-:W-:Y:S01]  /*0120*/  ULEA UR7, UR5, UR4, 0x18 ;  /* 0x0000000405077291 */ /* 0x002fe2000f8ec0ff */
[----:B------:R-:W1:Y:S01]  /*0130*/  LDCU UR5, c[0x0][0x3c0] ;  /* 0x00007800ff0577ac */ /* 0x000e620008000800 */
[----:B------:R-:W3:Y:S07]  /*0140*/  LDCU UR4, c[0x0][0x3c8] ;  /* 0x00007900ff0477ac */ /* 0x000eee0008000800 */
[----:B------:R-:W4:Y:S02]  /*0150*/  LDS R0, [UR7+0xb400] ;  /* 0x00b40007ff007984 */ /* 0x000f240008000800 */
[----:B----4-:R-:W-:-:S02]  /*0160*/  R2UR UR9, R0 ;  /* 0x00000000000972ca */ /* 0x010fc400000e0000 */
[----:B------:R-:W-:-:S11]  /*0170*/  SHF.R.U32.HI R0, RZ, 0x5, R39 ;  /* 0x00000005ff007819 */ /* 0x000fd60000011627 */
[----:B------:R-:W-:-:S04]  /*0180*/  UIMAD UR6, UR9, 0x1680, URZ ;  /* 0x00001680090678a4 */ /* 0x000fc8000f8e02ff */
[----:B------:R-:W-:-:S04]  /*0190*/  UIADD3 UR12, UPT, UPT, UR6, 0x1680, URZ ;  /* 0x00001680060c7890 */ /* 0x000fc8000fffe0ff */
[----:B-1----:R-:W-:-:S09]  /*01a0*/  UISETP.GT.AND UP0, UPT, UR12, UR5, UPT ;  /* 0x000000050c00728c */ /* 0x002fd2000bf04270 */
[----:B--23--:R-:W-:Y:S05]  /*01b0*/  BRA.U UP0, `(.L_x_1042) ;  /* 0x00000001009c7547 */ /* 0x00cfea000b800000 */
[----:B------:R-:W1:Y:S01]  /*01c0*/  LDCU.64 UR14, c[0x0][0x3a8] ;  /* 0x00007500ff0e77ac */ /* 0x000e620008000a00 */
[C---:B0-----:R-:W-:Y:S02]  /*01d0*/  LOP3.LUT R2, R39.reuse, 0x1f, RZ, 0xc0, !PT ;  /* 0x0000001f27027812 */ /* 0x041fe400078ec0ff */
[----:B------:R-:W-:-:S05]  /*01e0*/  LOP3.LUT R3, R39, 0x3e0, RZ, 0xc0, !PT ;  /* 0x000003e027037812 */ /* 0x000fca00078ec0ff */
[----:B------:R-:W-:-:S05]  /*01f0*/  IMAD R2, R3, 0xf, R2 ;  /* 0x0000000f03027824 */ /* 0x000fca00078e0202 */
[----:B------:R-:W-:-:S05]  /*0200*/  IADD3 R3, P0, PT, R2, UR6, RZ ;  /* 0x0000000602037c10 */ /* 0x000fca000ff1e0ff */
[----:B------:R-:W-:Y:S01]  /*0210*/  IMAD.X R4, RZ, RZ, RZ, P0 ;  /* 0x000000ffff047224 */ /* 0x000fe200000e06ff */
[----:B-1----:R-:W-:-:S04]  /*0220*/  LEA R2, P0, R3, UR14, 0x3 ;  /* 0x0000000e03027c11 */ /* 0x002fc8000f8018ff */
[----:B------:R-:W-:-:S05]  /*0230*/  LEA.HI.X R3, R3, UR15, R4, 0x3, P0 ;  /* 0x0000000f03037c11 */ /* 0x000fca00080f1c04 */
        /* <DEDUP_REMOVED lines=31> */
.L_x_1042:
[C---:B0-----:R-:W-:Y:S01]  /*0430*/  LOP3.LUT R2, R39.reuse, 0x1f, RZ, 0xc0, !PT ;  /* 0x0000001f27027812 */ /* 0x041fe200078ec0ff */
[----:B------:R-:W0:Y:S01]  /*0440*/  LDCU.64 UR14, c[0x0][0x3a8] ;  /* 0x00007500ff0e77ac */ /* 0x000e220008000a00 */
[----:B------:R-:W-:Y:S01]  /*0450*/  LOP3.LUT R3, R39, 0x3e0, RZ, 0xc0, !PT ;  /* 0x000003e027037812 */ /* 0x000fe200078ec0ff */
[----:B------:R-:W-:Y:S01]  /*0460*/  IMAD.MOV.U32 R36, RZ, RZ, -0x1 ;  /* 0xffffffffff247424 */ /* 0x000fe200078e00ff */
[----:B------:R-:W-:Y:S01]  /*0470*/  UIADD3 UR5, UPT, UPT, -UR6, UR5, URZ ;  /* 0x0000000506057290 */ /* 0x000fe2000fffe1ff */
[----:B------:R-:W-:Y:S02]  /*0480*/  IMAD.MOV.U32 R37, RZ, RZ, -0x1 ;  /* 0xffffffffff257424 */ /* 0x000fe400078e00ff */
[----:B------:R-:W-:Y:S02]  /*0490*/  IMAD R6, R3, 0xf, R2 ;  /* 0x0000000f03067824 */ /* 0x000fe400078e0202 */
[----:B------:R-:W-:Y:S02]  /*04a0*/  IMAD.MOV.U32 R34, RZ, RZ, -0x1 ;  /* 0xffffffffff227424 */ /* 0x000fe400078e00ff */
[C---:B------:R-:W-:Y:S01]  /*04b0*/  VIADD R3, R6.reuse, 0x40 ;  /* 0x0000004006037836 */ /* 0x040fe20000000000 */
[C---:B------:R-:W-:Y:S01]  /*04c0*/  ISETP.GE.AND P3, PT, R6.reuse, UR5, PT ;  /* 0x0000000506007c0c */ /* 0x040fe2000bf66270 */
[----:B------:R-:W-:-:S02]  /*04d0*/  VIADD R2, R6, 0x20 ;  /* 0x0000002006027836 */ /* 0x000fc40000000000 */
[C---:B------:R-:W-:Y:S01]  /*04e0*/  VIADD R4, R6.reuse, 0x60 ;  /* 0x0000006006047836 */ /* 0x040fe20000000000 */
[----:B------:R-:W-:Y:S01]  /*04f0*/  ISETP.GE.AND P5, PT, R3, UR5, PT ;  /* 0x0000000503007c0c */ /* 0x000fe2000bfa6270 */
[C---:B------:R-:W-:Y:S01]  /*0500*/  VIADD R5, R6.reuse, 0x80 ;  /* 0x0000008006057836 */ /* 0x040fe20000000000 */
[C---:B------:R-:W-:Y:S01]  /*0510*/  IADD3 R3, P0, PT, R6.reuse, UR6, RZ ;  /* 0x0000000606037c10 */ /* 0x040fe2000ff1e0ff */
[----:B------:R-:W-:Y:S01]  /*0520*/  VIADD R7, R6, 0xa0 ;  /* 0x000000a006077836 */ /* 0x000fe20000000000 */
[----:B------:R-:W-:Y:S01]  /*0530*/  ISETP.GE.AND P4, PT, R2, UR5, PT ;  /* 0x0000000502007c0c */ /* 0x000fe2000bf86270 */
[----:B------:R-:W-:Y:S01]  /*0540*/  IMAD.MOV.U32 R35, RZ, RZ, -0x1 ;  /* 0xffffffffff237424 */ /* 0x000fe200078e00ff */
[----:B------:R-:W-:Y:S01]  /*0550*/  ISETP.GE.AND P6, PT, R4, UR5, PT ;  /* 0x0000000504007c0c */ /* 0x000fe2000bfc6270 */
[----:B------:R-:W-:Y:S01]  /*0560*/  IMAD.X R4, RZ, RZ, RZ, P0 ;  /* 0x000000ffff047224 */ /* 0x000fe200000e06ff */
[----:B0-----:R-:W-:Y:S01]  /*0570*/  LEA R2, P2, R3, UR14, 0x3 ;  /* 0x0000000e03027c11 */ /* 0x001fe2000f8418ff */
[C---:B------:R-:W-:Y:S01]  /*0580*/  VIADD R8, R6.reuse, 0xc0 ;  /* 0x000000c006087836 */ /* 0x040fe20000000000 */
[----:B------:R-:W-:Y:S01]  /*0590*/  ISETP.GE.AND P0, PT, R5, UR5, PT ;  /* 0x0000000505007c0c */ /* 0x000fe2000bf06270 */
[C---:B------:R-:W-:Y:S01]  /*05a0*/  VIADD R5, R6.reuse, 0x100 ;  /* 0x0000010006057836 */ /* 0x040fe20000000000 */
[----:B------:R-:W-:Y:S01]  /*05b0*/  LEA.HI.X R3, R3, UR15, R4, 0x3, P2 ;  /* 0x0000000f03037c11 */ /* 0x000fe200090f1c04 */
[----:B------:R-:W-:Y:S01]  /*05c0*/  VIADD R4, R6, 0xe0 ;  /* 0x000000e006047836 */ /* 0x000fe20000000000 */
[----:B------:R-:W-:Y:S01]  /*05d0*/  ISETP.GE.AND P1, PT, R7, UR5, PT ;  /* 0x0000000507007c0c */ /* 0x000fe2000bf26270 */
[----:B------:R-:W-:Y:S01]  /*05e0*/  IMAD.MOV.U32 R32, RZ, RZ, -0x1 ;  /* 0xffffffffff207424 */ /* 0x000fe200078e00ff */
[----:B------:R-:W-:Y:S01]  /*05f0*/  ISETP.GE.AND P2, PT, R8, UR5, PT ;  /* 0x0000000508007c0c */ /* 0x000fe2000bf46270 */
[----:B------:R1:W5:Y:S01]  /*0600*/  @!P3 LDG.E R36, desc[UR10][R2.64] ;  /* 0x0000000a0224b981 */ /* 0x000362000c1e1900 */
[----:B------:R-:W-:-:S02]  /*0610*/  IMAD.MOV.U32 R33, RZ, RZ, -0x1 ;  /* 0xffffffffff217424 */ /* 0x000fc400078e00ff */
[----:B------:R-:W-:Y:S01]  /*0620*/  IMAD.MOV.U32 R30, RZ, RZ, -0x1 ;  /* 0xffffffffff1e7424 */ /* 0x000fe200078e00ff */
[----:B------:R1:W5:Y:S01]  /*0630*/  @!P3 LDG.E R37, desc[UR10][R2.64+0x4] ;  /* 0x0000040a0225b981 */ /* 0x000362000c1e1900 */
[----:B------:R-:W-:Y:S01]  /*0640*/  IMAD.MOV.U32 R31, RZ, RZ, -0x1 ;  /* 0xffffffffff1f7424 */ /* 0x000fe200078e00ff */
[----:B------:R-:W-:Y:S02]  /*0650*/  ISETP.GE.AND P3, PT, R4, UR5, PT ;  /* 0x0000000504007c0c */ /* 0x000fe4000bf66270 */
[----:B------:R1:W5:Y:S01]  /*0660*/  @!P4 LDG.E R34, desc[UR10][R2.64+0x100] ;  /* 0x0001000a0222c981 */ /* 0x000362000c1e1900 */
[----:B------:R-:W-:-:S03]  /*0670*/  VIADD R4, R6, 0x120 ;  /* 0x0000012006047836 */ /* 0x000fc60000000000 */
[----:B------:R1:W5:Y:S01]  /*0680*/  @!P4 LDG.E R35, desc[UR10][R2.64+0x104] ;  /* 0x0001040a0223c981 */ /* 0x000362000c1e1900 */
[----:B------:R-:W-:Y:S01]  /*0690*/  ISETP.GE.AND P4, PT, R5, UR5, PT ;  /* 0x0000000505007c0c */ /* 0x000fe2000bf86270 */
[----:B------:R-:W-:Y:S02]  /*06a0*/  VIADD R5, R6, 0x140 ;  /* 0x0000014006057836 */ /* 0x000fe40000000000 */
[----:B------:R1:W5:Y:S01]  /*06b0*/  @!P5 LDG.E R32, desc[UR10][R2.64+0x200] ;  /* 0x0002000a0220d981 */ /* 0x000362000c1e1900 */
[----:B------:R-:W-:Y:S02]  /*06c0*/  IMAD.MOV.U32 R28, RZ, RZ, -0x1 ;  /* 0xffffffffff1c7424 */ /* 0x000fe400078e00ff */
[----:B------:R-:W-:Y:S01]  /*06d0*/  IMAD.MOV.U32 R29, RZ, RZ, -0x1 ;  /* 0xffffffffff1d7424 */ /* 0x000fe200078e00ff */
[----:B------:R1:W5:Y:S01]  /*06e0*/  @!P5 LDG.E R33, desc[UR10][R2.64+0x204] ;  /* 0x0002040a0221d981 */ /* 0x000362000c1e1900 */
[----:B------:R-:W-:Y:S01]  /*06f0*/  IMAD.MOV.U32 R26, RZ, RZ, -0x1 ;  /* 0xffffffffff1a7424 */ /* 0x000fe200078e00ff */
[----:B------:R-:W-:Y:S01]  /*0700*/  ISETP.GE.AND P5, PT, R4, UR5, PT ;  /* 0x0000000504007c0c */ /* 0x000fe2000bfa6270 */
[----:B------:R-:W-:Y:S01]  /*0710*/  IMAD.MOV.U32 R27, RZ, RZ, -0x1 ;  /* 0xffffffffff1b7424 */ /* 0x000fe200078e00ff */
        /* <DEDUP_REMOVED lines=17> */
[----:B------:R1:W5:Y:S04]  /*0830*/  @!P2 LDG.E R24, desc[UR10][R2.64+0x600] ;  /* 0x0006000a0218a981 */ /* 0x000368000c1e1900 */
[----:B------:R1:W5:Y:S01]  /*0840*/  @!P2 LDG.E R25, desc[UR10][R2.64+0x604] ;  /* 0x0006040a0219a981 */ /* 0x000362000c1e1900 */
[----:B------:R-:W-:-:S03]  /*0850*/  ISETP.GE.AND P2, PT, R4, UR5, PT ;  /* 0x0000000504007c0c */ /* 0x000fc6000bf46270 */
[----:B------:R1:W5:Y:S04]  /*0860*/  @!P3 LDG.E R22, desc[UR10][R2.64+0x700] ;  /* 0x0007000a0216b981 */ /* 0x000368000c1e1900 */
[----:B------:R1:W5:Y:S01]  /*0870*/  @!P3 LDG.E R23, desc[UR10][R2.64+0x704] ;  /* 0x0007040a0217b981 */ /* 0x000362000c1e1900 */
[----:B------:R-:W-:Y:S01]  /*0880*/  ISETP.GE.AND P3, PT, R5, UR5, PT ;  /* 0x0000000505007c0c */ /* 0x000fe2000bf66270 */
[----:B------:R-:W-:Y:S02]  /*0890*/  IMAD.MOV.U32 R20, RZ, RZ, -0x1 ;  /* 0xffffffffff147424 */ /* 0x000fe400078e00ff */
[----:B------:R-:W-:Y:S02]  /*08a0*/  IMAD.MOV.U32 R21, RZ, RZ, -0x1 ;  /* 0xffffffffff157424 */ /* 0x000fe400078e00ff */
[----:B------:R-:W-:-:S02]  /*08b0*/  IMAD.MOV.U32 R18, RZ, RZ, -0x1 ;  /* 0xffffffffff127424 */ /* 0x000fc400078e00ff */
[----:B------:R-:W-:Y:S01]  /*08c0*/  IMAD.MOV.U32 R19, RZ, RZ, -0x1 ;  /* 0xffffffffff137424 */ /* 0x000fe200078e00ff */
[----:B------:R1:W5:Y:S01]  /*08d0*/  @!P4 LDG.E R20, desc[UR10][R2.64+0x800] ;  /* 0x0008000a0214c981 */ /* 0x000362000c1e1900 */
[----:B------:R-:W-:Y:S02]  /*08e0*/  IMAD.MOV.U32 R16, RZ, RZ, -0x1 ;  /* 0xffffffffff107424 */ /* 0x000fe400078e00ff */
[----:B------:R-:W-:Y:S01]  /*08f0*/  IMAD.MOV.U32 R17, RZ, RZ, -0x1 ;  /* 0xffffffffff117424 */ /* 0x000fe200078e00ff */
[----:B------:R1:W5:Y:S01]  /*0900*/  @!P4 LDG.E R21, desc[UR10][R2.64+0x804] ;  /* 0x0008040a0215c981 */ /* 0x000362000c1e1900 */
[----:B------:R-:W-:Y:S02]  /*0910*/  IMAD.MOV.U32 R14, RZ, RZ, -0x1 ;  /* 0xffffffffff0e7424 */ /* 0x000fe400078e00ff */
[----:B------:R-:W-:Y:S01]  /*0920*/  IMAD.MOV.U32 R15, RZ, RZ, -0x1 ;  /* 0xffffffffff0f7424 */ /* 0x000fe200078e00ff */
[----:B------:R1:W5:Y:S01]  /*0930*/  @!P5 LDG.E R18, desc[UR10][R2.64+0x900] ;  /* 0x0009000a0212d981 */ /* 0x000362000c1e1900 */
        /* <DEDUP_REMOVED lines=12> */
[----:B------:R1:W5:Y:S04]  /*0a00*/  @!P1 LDG.E R13, desc[UR10][R2.64+0xc04] ;  /* 0x000c040a020d9981 */ /* 0x000368000c1e1900 */
[----:B------:R1:W5:Y:S04]  /*0a10*/  @!P2 LDG.E R10, desc[UR10][R2.64+0xd00] ;  /* 0x000d000a020aa981 */ /* 0x000368000c1e1900 */
[----:B------:R1:W5:Y:S04]  /*0a20*/  @!P2 LDG.E R11, desc[UR10][R2.64+0xd04] ;  /* 0x000d040a020ba981 */ /* 0x000368000c1e1900 */
[----:B------:R1:W5:Y:S04]  /*0a30*/  @!P3 LDG.E R8, desc[UR10][R2.64+0xe00] ;  /* 0x000e000a0208b981 */ /* 0x000368000c1e1900 */
[----:B------:R1:W5:Y:S02]  /*0a40*/  @!P3 LDG.E R9, desc[UR10][R2.64+0xe04] ;  /* 0x000e040a0209b981 */ /* 0x000364000c1e1900 */
.L_x_1043:
[----:B01----:R-:W-:Y:S01]  /*0a50*/  VIMNMX R3, PT, PT, R42, 0xe0, !PT ;  /* 0x000000e02a037848 */ /* 0x003fe20007fe0100 */
[----:B------:R-:W-:Y:S01]  /*0a60*/  BSSY.RECONVERGENT B0, `(.L_x_1044) ;  /* 0x0000024000007945 */ /* 0x000fe20003800200 */
[--C-:B------:R-:W-:Y:S02]  /*0a70*/  IMAD.MOV.U32 R5, RZ, RZ, R42.reuse ;  /* 0x000000ffff057224 */ /* 0x100fe400078e002a */
[----:B------:R-:W-:-:S04]  /*0a80*/  IADD3 R3, PT, PT, R3, 0x1f, -R42 ;  /* 0x0000001f03037810 */ /* 0x000fc80007ffe82a */
[C---:B------:R-:W-:Y:S02]  /*0a90*/  ISETP.GE.U32.AND P0, PT, R3.reuse, 0x1e0, PT ;  /* 0x000001e00300780c */ /* 0x040fe40003f06070 */
[----:B------:R-:W-:Y:S01]  /*0aa0*/  LEA.HI R2, R3, 0x1, RZ, 0x1b ;  /* 0x0000000103027811 */ /* 0x000fe200078fd8ff */
[----:B------:R-:W-:-:S03]  /*0ab0*/  IMAD.SHL.U32 R3, R0, 0x400, RZ ;  /* 0x0000040000037824 */ /* 0x000fc600078e00ff */
[----:B------:R-:W-:-:S04]  /*0ac0*/  LOP3.LUT R6, R2, 0xf, RZ, 0xc0, !PT ;  /* 0x0000000f02067812 */ /* 0x000fc800078ec0ff */
[----:B------:R-:W-:-:S03]  /*0ad0*/  ISETP.NE.AND P1, PT, R6, RZ, PT ;  /* 0x000000ff0600720c */ /* 0x000fc60003f25270 */
[----:B------:R-:W-:Y:S10]  /*0ae0*/  @!P0 BRA `(.L_x_1045) ;  /* 0x00000000006c8947 */ /* 0x000ff40003800000 */
[----:B------:R-:W-:Y:S01]  /*0af0*/  IMAD R4, R42, 0x4, R3 ;  /* 0x000000042a047824 */ /* 0x000fe200078e0203 */
[----:B------:R-:W-:Y:S01]  /*0b00*/  LOP3.LUT R0, R2, 0xffffff0, RZ, 0xc0, !PT ;  /* 0x0ffffff002007812 */ /* 0x000fe200078ec0ff */
[----:B------:R-:W-:Y:S02]  /*0b10*/  IMAD.U32 R7, RZ, RZ, UR7 ;  /* 0x00000007ff077e24 */ /* 0x000fe4000f8e00ff */
[----:B------:R-:W-:Y:S02]  /*0b20*/  IMAD.MOV.U32 R5, RZ, RZ, R42 ;  /* 0x000000ffff057224 */ /* 0x000fe400078e002a */
[----:B------:R-:W-:Y:S01]  /*0b30*/  IMAD.MOV R0, RZ, RZ, -R0 ;  /* 0x000000ffff007224 */ /* 0x000fe200078e0a00 */
[----:B------:R-:W-:-:S07]  /*0b40*/  IADD3 R4, PT, PT, R4, 0x400, R7 ;  /* 0x0000040004047810 */ /* 0x000fce0007ffe007 */
.L_x_1046:
        /* <DEDUP_REMOVED lines=21> */
.L_x_1045:
[----:B------:R-:W-:Y:S05]  /*0ca0*/  BSYNC.RECONVERGENT B0 ;  /* 0x0000000000007941 */ /* 0x000fea0003800200 */
.L_x_1044:
[----:B------:R-:W-:Y:S01]  /*0cb0*/  BSSY.RECONVERGENT B0, `(.L_x_1047) ;  /* 0x0000026000007945 */ /* 0x000fe20003800200 */
[----:B------:R-:W-:-:S03]  /*0cc0*/  VIADD R40, R3, UR7 ;  /* 0x0000000703287c36 */ /* 0x000fc60008000000 */
        /* <DEDUP_REMOVED lines=16> */
.L_x_1050:
[----:B------:R-:W-:Y:S05]  /*0dd0*/  BSYNC.RECONVERGENT B1 ;  /* 0x0000000000017941 */ /* 0x000fea0003800200 */
.L_x_1049:
        /* <DEDUP_REMOVED lines=13> */
[----:B------:R-:W-:-:S07]  /*0eb0*/  VIADD R3, R3, UR7 ;  /* 0x0000000703037c36 */ /* 0x000fce0008000000 */
.L_x_1051:
[----:B------:R-:W-:Y:S01]  /*0ec0*/  VIADD R2, R2, 0x1 ;  /* 0x0000000102027836 */ /* 0x000fe20000000000 */
[----:B------:R0:W-:Y:S04]  /*0ed0*/  STS [R3], RZ ;  /* 0x000000ff03007388 */ /* 0x0001e80000000800 */
[----:B------:R-:W-:Y:S01]  /*0ee0*/  ISETP.NE.AND P0, PT, R2, RZ, PT ;  /* 0x000000ff0200720c */ /* 0x000fe20003f05270 */
[----:B0-----:R-:W-:-:S12]  /*0ef0*/  VIADD R3, R3, 0x80 ;  /* 0x0000008003037836 */ /* 0x001fd80000000000 */
[----:B------:R-:W-:Y:S05]  /*0f00*/  @P0 BRA `(.L_x_1051) ;  /* 0xfffffffc00ec0947 */ /* 0x000fea000383ffff */
.L_x_1048:
[----:B------:R-:W-:Y:S05]  /*0f10*/  BSYNC.RECONVERGENT B0 ;  /* 0x0000000000007941 */ /* 0x000fea0003800200 */
.L_x_1047:
[----:B------:R-:W0:Y:S01]  /*0f20*/  LDCU UR16, c[0x0][0x3c4] ;  /* 0x00007880ff1077ac */ /* 0x000e220008000800 */
[----:B------:R-:W2:Y:S01]  /*0f30*/  LDC.64 R6, c[0x0][0x380] ;  /* 0x0000e000ff067b82 */ /* 0x000ea20000000a00 */
[----:B------:R-:W-:Y:S01]  /*0f40*/  IMAD.MOV.U32 R3, RZ, RZ, 0x20 ;  /* 0x00000020ff037424 */ /* 0x000fe200078e00ff */
[----:B------:R-:W3:Y:S01]  /*0f50*/  LDCU UR17, c[0x0][0x3c8] ;  /* 0x00007900ff1177ac */ /* 0x000ee20008000800 */
[----:B------:R-:W-:Y:S01]  /*0f60*/  IMAD.U32 R2, RZ, RZ, UR4 ;  /* 0x00000004ff027e24 */ /* 0x000fe2000f8e00ff */
[----:B------:R-:W-:Y:S01]  /*0f70*/  UMOV UR18, 0xffffffff ;  /* 0xffffffff00127882 */ /* 0x000fe20000000000 */
[----:B01----:R-:W-:Y:S01]  /*0f80*/  IMAD R0, RZ, RZ, -UR16 ;  /* 0x80000010ff007e24 */ /* 0x003fe2000f8e02ff */
[----:B------:R-:W-:Y:S02]  /*0f90*/  UISETP.GT.U32.AND UP1, UPT, UR16, 0x1f, UPT ;  /* 0x0000001f1000788c */ /* 0x000fe4000bf24070 */
[----:B------:R-:W-:Y:S02]  /*0fa0*/  UIADD3 UR5, UPT, UPT, UR16, -0x20, URZ ;  /* 0xffffffe010057890 */ /* 0x000fe4000fffe0ff */
[----:B---3--:R-:W-:Y:S01]  /*0fb0*/  VIADDMNMX.U32 R0, R0, R3, UR17, PT ;  /* 0x0000001100007e46 */ /* 0x008fe2000b800003 */
[----:B------:R-:W-:-:S03]  /*0fc0*/  IMAD.MOV.U32 R3, RZ, RZ, RZ ;  /* 0x000000ffff037224 */ /* 0x000fc600078e00ff */
[----:B------:R-:W-:Y:S01]  /*0fd0*/  R2UR UR13, R0 ;  /* 0x00000000000d72ca */ /* 0x000fe200000e0000 */
[----:B------:R-:W-:Y:S02]  /*0fe0*/  IMAD.MOV.U32 R0, RZ, RZ, RZ ;  /* 0x000000ffff007224 */ /* 0x000fe400078e00ff */
[----:B------:R-:W-:-:S10]  /*0ff0*/  IMAD.U32 R5, RZ, RZ, UR5 ;  /* 0x00000005ff057e24 */ /* 0x000fd4000f8e00ff */
[----:B------:R-:W-:Y:S02]  /*1000*/  USHF.L.U32 UR14, UR18, UR13, URZ ;  /* 0x0000000d120e7299 */ /* 0x000fe400080006ff */
[----:B------:R-:W-:Y:S01]  /*1010*/  UIADD3 UR15, UPT, UPT, -UR13, UR17, URZ ;  /* 0x000000110d0f7290 */ /* 0x000fe2000fffe1ff */
[----:B------:R-:W-:Y:S01]  /*1020*/  NOP ;  /* 0x0000000000007918 */ /* 0x000fe20000000000 */
[----:B------:R-:W-:Y:S10]  /*1030*/  BRA.U UP1, `(.L_x_1052) ;  /* 0x0000000101207547 */ /* 0x000ff4000b800000 */
[----:B------:R-:W-:Y:S02]  /*1040*/  ISETP.NE.AND P0, PT, RZ, UR17, PT ;  /* 0x00000011ff007c0c */ /* 0x000fe4000bf05270 */
[----:B------:R-:W-:Y:S01]  /*1050*/  CS2R R2, SRZ ;  /* 0x0000000000027805 */ /* 0x000fe2000001ff00 */
[----:B------:R-:W-:Y:S02]  /*1060*/  IMAD.MOV.U32 R0, RZ, RZ, RZ ;  /* 0x000000ffff007224 */ /* 0x000fe400078e00ff */
[----:B------:R-:W-:-:S08]  /*1070*/  IMAD.MOV.U32 R5, RZ, RZ, RZ ;  /* 0x000000ffff057224 */ /* 0x000fd000078e00ff */
[----:B-----5:R-:W-:Y:S01]  /*1080*/  @P0 SHF.R.U32.HI R4, RZ, UR16, R37 ;  /* 0x00000010ff040c19 */ /* 0x020fe20008011625 */
[----:B------:R-:W-:Y:S02]  /*1090*/  @P0 IMAD.U32 R2, RZ, RZ, UR15 ;  /* 0x0000000fff020e24 */ /* 0x000fe4000f8e00ff */
[----:B------:R-:W-:Y:S01]  /*10a0*/  @P0 IMAD.U32 R0, RZ, RZ, UR13 ;  /* 0x0000000dff000e24 */ /* 0x000fe2000f8e00ff */
[----:B------:R-:W-:-:S07]  /*10b0*/  @P0 LOP3.LUT R3, R4, UR14, RZ, 0x30, !PT ;  /* 0x0000000e04030c12 */ /* 0x000fce000f8e30ff */
.L_x_1052:
[----:B------:R-:W-:-:S04]  /*10c0*/  ISETP.NE.AND P0, PT, R2, RZ, PT ;  /* 0x000000ff0200720c */ /* 0x000fc80003f05270 */
[----:B------:R-:W-:-:S13]  /*10d0*/  ISETP.GT.U32.OR P0, PT, R5, 0x1f, !P0 ;  /* 0x0000001f0500780c */ /* 0x000fda0004704470 */
[----:B------:R-:W-:Y:S05]  /*10e0*/  @P0 BRA `(.L_x_1053) ;  /* 0x0000000000200947 */ /* 0x000fea0003800000 */
[----:B------:R-:W-:Y:S01]  /*10f0*/  IMAD.MOV R41, RZ, RZ, -R5 ;  /* 0x000000ffff297224 */ /* 0x000fe200078e0a05 */
[----:B-----5:R-:W-:Y:S01]  /*1100*/  SHF.R.U32.HI R5, RZ, R5, R36 ;  /* 0x00000005ff057219 */ /* 0x020fe20000011624 */
[----:B------:R-:W-:-:S03]  /*1110*/  IMAD.U32 R43, RZ, RZ, UR18 ;  /* 0x00000012ff2b7e24 */ /* 0x000fc6000f8e00ff */
[----:B------:R-:W-:-:S04]  /*1120*/  VIADDMNMX.U32 R2, R41, 0x20, R2, PT ;  /* 0x0000002029027846 */ /* 0x000fc80003800002 */
[----:B------:R-:W-:-:S04]  /*1130*/  SHF.L.U32 R2, R43, R2, RZ ;  /* 0x000000022b027219 */ /* 0x000fc800000006ff */
[----:B------:R-:W-:-:S04]  /*1140*/  LOP3.LUT R5, R5, R2, RZ, 0x30, !PT ;  /* 0x0000000205057212 */ /* 0x000fc800078e30ff */
[----:B------:R-:W-:-:S04]  /*1150*/  SHF.L.U32 R0, R5, R0, RZ ;  /* 0x0000000005007219 */ /* 0x000fc800000006ff */
[----:B------:R-:W-:-:S07]  /*1160*/  LOP3.LUT R3, R0, R3, RZ, 0xfc, !PT ;  /* 0x0000000300037212 */ /* 0x000fce00078efcff */
.L_x_1053:
[----:B------:R-:W-:Y:S02]  /*1170*/  IMAD R3, R3, 0x4, R40 ;  /* 0x0000000403037824 */ /* 0x000fe400078e0228 */
[----:B------:R-:W-:Y:S02]  /*1180*/  IMAD.MOV.U32 R0, RZ, RZ, RZ ;  /* 0x000000ffff007224 */ /* 0x000fe400078e00ff */
[----:B------:R-:W-:Y:S01]  /*1190*/  IMAD.U32 R2, RZ, RZ, UR4 ;  /* 0x00000004ff027e24 */ /* 0x000fe2000f8e00ff */
[----:B------:R0:W-:Y:S01]  /*11a0*/  ATOMS.POPC.INC.32 RZ, [R3+URZ] ;  /* 0x0000000003ff7f8c */ /* 0x0001e2000d8000ff */
[----:B------:R-:W-:Y:S02]  /*11b0*/  IMAD.MOV.U32 R5, RZ, RZ, RZ ;  /* 0x000000ffff057224 */ /* 0x000fe400078e00ff */
[----:B------:R-:W-:Y:S01]  /*11c0*/  IMAD.U32 R41, RZ, RZ, UR5 ;  /* 0x00000005ff297e24 */ /* 0x000fe2000f8e00ff */
[----:B------:R-:W-:Y:S06]  /*11d0*/  BRA.U UP1, `(.L_x_1054) ;  /* 0x0000000101247547 */ /* 0x000fec000b800000 */
[----:B------:R-:W-:Y:S01]  /*11e0*/  ISETP.NE.AND P0, PT, RZ, UR17, PT ;  /* 0x00000011ff007c0c */ /* 0x000fe2000bf05270 */
[----:B------:R-:W-:Y:S02]  /*11f0*/  IMAD.MOV.U32 R5, RZ, RZ, RZ ;  /* 0x000000ffff057224 */ /* 0x000fe400078e00ff */
[----:B------:R-:W-:Y:S02]  /*1200*/  IMAD.MOV.U32 R2, RZ, RZ, RZ ;  /* 0x000000ffff027224 */ /* 0x000fe400078e00ff */
[----:B------:R-:W-:Y:S02]  /*1210*/  IMAD.MOV.U32 R0, RZ, RZ, RZ ;  /* 0x000000ffff007224 */ /* 0x000fe400078e00ff */
[----:B------:R-:W-:-:S06]  /*1220*/  IMAD.MOV.U32 R41, RZ, RZ, RZ ;  /* 0x000000ffff297224 */ /* 0x000fcc00078e00ff */
[----:B0----5:R-:W-:Y:S01]  /*1230*/  @P0 SHF.R.U32.HI R3, RZ, UR16, R35 ;  /* 0x00000010ff030c19 */ /* 0x021fe20008011623 */
[----:B------:R-:W-:Y:S02]  /*1240*/  @P0 IMAD.U32 R2, RZ, RZ, UR15 ;  /* 0x0000000fff020e24 */ /* 0x000fe4000f8e00ff */
[----:B------:R-:W-:Y:S01]  /*1250*/  @P0 IMAD.U32 R0, RZ, RZ, UR13 ;  /* 0x0000000dff000e24 */ /* 0x000fe2000f8e00ff */
[----:B------:R-:W-:-:S07]  /*1260*/  @P0 LOP3.LUT R5, R3, UR14, RZ, 0x30, !PT ;  /* 0x0000000e03050c12 */ /* 0x000fce000f8e30ff */
.L_x_1054:
[----:B------:R-:W-:-:S04]  /*1270*/  ISETP.NE.AND P0, PT, R2, RZ, PT ;  /* 0x000000ff0200720c */ /* 0x000fc80003f05270 */
[----:B------:R-:W-:-:S13]  /*1280*/  ISETP.GT.U32.OR P0, PT, R41, 0x1f, !P0 ;  /* 0x0000001f2900780c */ /* 0x000fda0004704470 */
[----:B------:R-:W-:Y:S05]  /*1290*/  @P0 BRA `(.L_x_1055) ;  /* 0x0000000000200947 */ /* 0x000fea0003800000 */
[----:B0-----:R-:W-:Y:S01]  /*12a0*/  IMAD.MOV R3, RZ, RZ, -R41 ;  /* 0x000000ffff037224 */ /* 0x001fe200078e0a29 */
[----:B-----5:R-:W-:Y:S01]  /*12b0*/  SHF.R.U32.HI R41, RZ, R41, R34 ;  /* 0x00000029ff297219 */ /* 0x020fe20000011622 */
[----:B------:R-:W-:-:S03]  /*12c0*/  IMAD.U32 R43, RZ, RZ, UR18 ;  /* 0x00000012ff2b7e24 */ /* 0x000fc6000f8e00ff */
[----:B------:R-:W-:-:S04]  /*12d0*/  VIADDMNMX.U32 R2, R3, 0x20, R2, PT ;  /* 0x0000002003027846 */ /* 0x000fc80003800002 */
[----:B------:R-:W-:-:S04]  /*12e0*/  SHF.L.U32 R2, R43, R2, RZ ;  /* 0x000000022b027219 */ /* 0x000fc800000006ff */
[----:B------:R-:W-:-:S04]  /*12f0*/  LOP3.LUT R41, R41, R2, RZ, 0x30, !PT ;  /* 0x0000000229297212 */ /* 0x000fc800078e30ff */
[----:B------:R-:W-:-:S04]  /*1300*/  SHF.L.U32 R0, R41, R0, RZ ;  /* 0x0000000029007219 */ /* 0x000fc800000006ff */
[----:B------:R-:W-:-:S07]  /*1310*/  LOP3.LUT R5, R0, R5, RZ, 0xfc, !PT ;  /* 0x0000000500057212 */ /* 0x000fce00078efcff */
.L_x_1055:
[----:B------:R-:W-:Y:S02]  /*1320*/  IMAD R5, R5, 0x4, R40 ;  /* 0x0000000405057824 */ /* 0x000fe400078e0228 */
[----:B------:R-:W-:Y:S02]  /*1330*/  IMAD.MOV.U32 R0, RZ, RZ, RZ ;  /* 0x000000ffff007224 */ /* 0x000fe400078e00ff */
[----:B------:R-:W-:Y:S01]  /*1340*/  IMAD.U32 R2, RZ, RZ, UR4 ;  /* 0x00000004ff027e24 */ /* 0x000fe2000f8e00ff */
[----:B------:R1:W-:Y:S01]  /*1350*/  ATOMS.POPC.INC.32 RZ, [R5+URZ] ;  /* 0x0000000005ff7f8c */ /* 0x0003e2000d8000ff */
[----:B0-----:R-:W-:Y:S02]  /*1360*/  IMAD.MOV.U32 R3, RZ, RZ, RZ ;  /* 0x000000ffff037224 */ /* 0x001fe400078e00ff */
[----:B------:R-:W-:Y:S01]  /*1370*/  IMAD.U32 R41, RZ, RZ, UR5 ;  /* 0x00000005ff297e24 */ /* 0x000fe2000f8e00ff */
[----:B------:R-:W-:Y:S06]  /*1380*/  BRA.U UP1, `(.L_x_1056) ;  /* 0x0000000101207547 */ /* 0x000fec000b800000 */
        /* <DEDUP_REMOVED lines=8> */
.L_x_1056:
[----:B------:R-:W-:-:S04]  /*1410*/  ISETP.NE.AND P0, PT, R2, RZ, PT ;  /* 0x000000ff0200720c */ /* 0x000fc80003f05270 */
[----:B------:R-:W-:-:S13]  /*1420*/  ISETP.GT.U32.OR P0, PT, R41, 0x1f, !P0 ;  /* 0x0000001f2900780c */ /* 0x000fda0004704470 */
[----:B------:R-:W-:Y:S05]  /*1430*/  @P0 BRA `(.L_x_1057) ;  /* 0x0000000000200947 */ /* 0x000fea0003800000 */
[----:B-1----:R-:W-:Y:S01]  /*1440*/  IMAD.MOV R5, RZ, RZ, -R41 ;  /* 0x000000ffff057224 */ /* 0x002fe200078e0a29 */
[----:B-----5:R-:W-:Y:S01]  /*1450*/  SHF.R.U32.HI R41, RZ, R41, R32 ;  /* 0x00000029ff297219 */ /* 0x020fe20000011620 */
[----:B------:R-:W-:-:S03]  /*1460*/  IMAD.U32 R43, RZ, RZ, UR18 ;  /* 0x00000012ff2b7e24 */ /* 0x000fc6000f8e00ff */
[----:B------:R-:W-:-:S04]  /*1470*/  VIADDMNMX.U32 R2, R5, 0x20, R2, PT ;  /* 0x0000002005027846 */ /* 0x000fc80003800002 */
[----:B------:R-:W-:-:S04]  /*1480*/  SHF.L.U32 R2, R43, R2, RZ ;  /* 0x000000022b027219 */ /* 0x000fc800000006ff */
[----:B------:R-:W-:-:S04]  /*1490*/  LOP3.LUT R41, R41, R2, RZ, 0x30, !PT ;  /* 0x0000000229297212 */ /* 0x000fc800078e30ff */
[----:B------:R-:W-:-:S04]  /*14a0*/  SHF.L.U32 R0, R41, R0, RZ ;  /* 0x0000000029007219 */ /* 0x000fc800000006ff */
[----:B------:R-:W-:-:S07]  /*14b0*/  LOP3.LUT R3, R0, R3, RZ, 0xfc, !PT ;  /* 0x0000000300037212 */ /* 0x000fce00078efcff */
.L_x_1057:
[----:B------:R-:W-:Y:S02]  /*14c0*/  IMAD R3, R3, 0x4, R40 ;  /* 0x0000000403037824 */ /* 0x000fe400078e0228 */
[----:B------:R-:W-:Y:S02]  /*14d0*/  IMAD.MOV.U32 R0, RZ, RZ, RZ ;  /* 0x000000ffff007224 */ /* 0x000fe400078e00ff */
[----:B------:R-:W-:Y:S01]  /*14e0*/  IMAD.U32 R2, RZ, RZ, UR4 ;  /* 0x00000004ff027e24 */ /* 0x000fe2000f8e00ff */
[----:B------:R0:W-:Y:S01]  /*14f0*/  ATOMS.POPC.INC.32 RZ, [R3+URZ] ;  /* 0x0000000003ff7f8c */ /* 0x0001e2000d8000ff */
[----:B-1----:R-:W-:Y:S02]  /*1500*/  IMAD.MOV.U32 R5, RZ, RZ, RZ ;  /* 0x000000ffff057224 */ /* 0x002fe400078e00ff */
        /* <DEDUP_REMOVED lines=11> */
.L_x_1058:
        /* <DEDUP_REMOVED lines=11> */
.L_x_1059:
        /* <DEDUP_REMOVED lines=15> */
.L_x_1060:
        /* <DEDUP_REMOVED lines=11> */
.L_x_1061:
        /* <DEDUP_REMOVED lines=16> */
.L_x_1062:
        /* <DEDUP_REMOVED lines=11> */
.L_x_1063:
        /* <DEDUP_REMOVED lines=15> */
.L_x_1064:
        /* <DEDUP_REMOVED lines=11> */
.L_x_1065:
        /* <DEDUP_REMOVED lines=16> */
.L_x_1066:
        /* <DEDUP_REMOVED lines=11> */
.L_x_1067:
        /* <DEDUP_REMOVED lines=15> */
.L_x_1068:
        /* <DEDUP_REMOVED lines=11> */
.L_x_1069:
        /* <DEDUP_REMOVED lines=16> */
.L_x_1070:
        /* <DEDUP_REMOVED lines=11> */
.L_x_1071:
        /* <DEDUP_REMOVED lines=15> */
.L_x_1072:
        /* <DEDUP_REMOVED lines=11> */
.L_x_1073:
        /* <DEDUP_REMOVED lines=16> */
.L_x_1074:
        /* <DEDUP_REMOVED lines=11> */
.L_x_1075:
        /* <DEDUP_REMOVED lines=15> */
.L_x_1076:
        /* <DEDUP_REMOVED lines=11> */
.L_x_1077:
        /* <DEDUP_REMOVED lines=16> */
.L_x_1078:
        /* <DEDUP_REMOVED lines=11> */
.L_x_1079:
        /* <DEDUP_REMOVED lines=15> */
.L_x_1080:
        /* <DEDUP_REMOVED lines=11> */
.L_x_1081:
[----:B------:R-:W-:Y:S01]  /*28a0*/  ISETP.GT.U32.AND P1, PT, R39, 0xff, PT ;  /* 0x000000ff2700780c */ /* 0x000fe20003f24070 */
[----:B------:R-:W-:Y:S01]  /*28b0*/  IMAD R3, R3, 0x4, R40 ;  /* 0x0000000403037824 */ /* 0x000fe200078e0228 */
[----:B------:R-:W-:Y:S01]  /*28c0*/  BSSY.RECONVERGENT B0, `(.L_x_1082) ;  /* 0x000002b000007945 */ /* 0x000fe20003800200 */
[----:B------:R-:W-:Y:S01]  /*28d0*/  LEA R41, R39, UR7, 0x2 ;  /* 0x0000000727297c11 */ /* 0x000fe2000f8e10ff */
[----:B------:R-:W-:Y:S01]  /*28e0*/  IMAD.MOV.U32 R0, RZ, RZ, RZ ;  /* 0x000000ffff007224 */ /* 0x000fe200078e00ff */
[----:B------:R-:W-:Y:S01]  /*28f0*/  P2R R62, PR, RZ, 0x2 ;  /* 0x00000002ff3e7803 */ /* 0x000fe20000000000 */
[----:B------:R0:W-:Y:S01]  /*2900*/  ATOMS.POPC.INC.32 RZ, [R3+URZ] ;  /* 0x0000000003ff7f8c */ /* 0x0001e2000d8000ff */
[----:B------:R-:W-:Y:S01]  /*2910*/  IMAD.U32 R59, RZ, RZ, UR9 ;  /* 0x00000009ff3b7e24 */ /* 0x000fe2000f8e00ff */
[----:B------:R-:W-:Y:S06]  /*2920*/  BAR.SYNC.DEFER_BLOCKING 0x0 ;  /* 0x0000000000007b1d */ /* 0x000fec0000010000 */
[----:B0-----:R-:W-:Y:S05]  /*2930*/  @P1 BRA `(.L_x_1083) ;  /* 0x00000000008c1947 */ /* 0x001fea0003800000 */
[----:B------:R-:W-:Y:S04]  /*2940*/  LDS R0, [R41] ;  /* 0x0000000029007984 */ /* 0x000fe80000000800 */
[----:B------:R-:W0:Y:S04]  /*2950*/  LDS R3, [R41+0x400] ;  /* 0x0004000029037984 */ /* 0x000e280000000800 */
[----:B-1----:R-:W1:Y:S04]  /*2960*/  LDS R5, [R41+0x800] ;  /* 0x0008000029057984 */ /* 0x002e680000000800 */
[----:B------:R-:W3:Y:S04]  /*2970*/  LDS R43, [R41+0xc00] ;  /* 0x000c0000292b7984 */ /* 0x000ee80000000800 */
[----:B------:R-:W4:Y:S04]  /*2980*/  LDS R45, [R41+0x1000] ;  /* 0x00100000292d7984 */ /* 0x000f280000000800 */
[----:B------:R-:W2:Y:S04]  /*2990*/  LDS R47, [R41+0x1400] ;  /* 0x00140000292f7984 */ /* 0x000ea80000000800 */
[----:B------:R-:W2:Y:S04]  /*29a0*/  LDS R49, [R41+0x1800] ;  /* 0x0018000029317984 */ /* 0x000ea80000000800 */
[----:B------:R-:W2:Y:S04]  /*29b0*/  LDS R51, [R41+0x1c00] ;  /* 0x001c000029337984 */ /* 0x000ea80000000800 */
[----:B------:R-:W2:Y:S04]  /*29c0*/  LDS R53, [R41+0x2000] ;  /* 0x0020000029357984 */ /* 0x000ea80000000800 */
[----:B------:R-:W2:Y:S04]  /*29d0*/  LDS R55, [R41+0x2400] ;  /* 0x0024000029377984 */ /* 0x000ea80000000800 */
[----:B------:R-:W2:Y:S01]  /*29e0*/  LDS R57, [R41+0x2800] ;  /* 0x0028000029397984 */ /* 0x000ea20000000800 */
[----:B0-----:R-:W-:-:S03]  /*29f0*/  IMAD.IADD R2, R0, 0x1, R3 ;  /* 0x0000000100027824 */ /* 0x001fc600078e0203 */
[----:B------:R-:W-:Y:S01]  /*2a00*/  STS [R41], RZ ;  /* 0x000000ff29007388 */ /* 0x000fe20000000800 */
[----:B-1----:R-:W-:-:S03]  /*2a10*/  IMAD.IADD R4, R2, 0x1, R5 ;  /* 0x0000000102047824 */ /* 0x002fc600078e0205 */
[----:B------:R-:W0:Y:S01]  /*2a20*/  LDS R3, [R41+0x2c00] ;  /* 0x002c000029037984 */ /* 0x000e220000000800 */
[----:B---3--:R-:W-:-:S03]  /*2a30*/  IMAD.IADD R44, R4, 0x1, R43 ;  /* 0x00000001042c7824 */ /* 0x008fc600078e022b */
[----:B------:R-:W-:Y:S01]  /*2a40*/  STS [R41+0x800], R2 ;  /* 0x0008000229007388 */ /* 0x000fe20000000800 */
[----:B----4-:R-:W-:-:S03]  /*2a50*/  IMAD.IADD R46, R44, 0x1, R45 ;  /* 0x000000012c2e7824 */ /* 0x010fc600078e022d */
[----:B------:R-:W-:Y:S01]  /*2a60*/  STS [R41+0xc00], R4 ;  /* 0x000c000429007388 */ /* 0x000fe20000000800 */
[----:B--2---:R-:W-:-:S03]  /*2a70*/  IMAD.IADD R48, R46, 0x1, R47 ;  /* 0x000000012e307824 */ /* 0x004fc600078e022f */
[----:B------:R-:W-:Y:S01]  /*2a80*/  STS [R41+0x1000], R44 ;  /* 0x0010002c29007388 */ /* 0x000fe20000000800 */
[----:B------:R-:W-:-:S03]  /*2a90*/  IMAD.IADD R50, R48, 0x1, R49 ;  /* 0x0000000130327824 */ /* 0x000fc600078e0231 */
        /* <DEDUP_REMOVED lines=8> */
[----:B------:R-:W-:Y:S04]  /*2b20*/  STS [R41+0x2400], R54 ;  /* 0x0024003629007388 */ /* 0x000fe80000000800 */
[----:B------:R-:W-:Y:S04]  /*2b30*/  STS [R41+0x2800], R56 ;  /* 0x0028003829007388 */ /* 0x000fe80000000800 */
[----:B------:R-:W-:Y:S04]  /*2b40*/  STS [R41+0x2c00], R58 ;  /* 0x002c003a29007388 */ /* 0x000fe80000000800 */
[----:B------:R0:W-:Y:S02]  /*2b50*/  STS [R41+0x400], R0 ;  /* 0x0004000029007388 */ /* 0x0001e40000000800 */
[----:B0-----:R-:W-:-:S07]  /*2b60*/  IMAD.IADD R0, R58, 0x1, R3 ;  /* 0x000000013a007824 */ /* 0x001fce00078e0203 */
.L_x_1083:
[----:B------:R-:W-:Y:S05]  /*2b70*/  BSYNC.RECONVERGENT B0 ;  /* 0x0000000000007941 */ /* 0x000fea0003800200 */
.L_x_1082:
[C---:B------:R-:W-:Y:S01]  /*2b80*/  ISETP.NE.AND P0, PT, R0.reuse, 0x1680, PT ;  /* 0x000016800000780c */ /* 0x040fe20003f05270 */
[----:B------:R-:W-:Y:S01]  /*2b90*/  IMAD R3, R59, 0x100, R39 ;  /* 0x000001003b037824 */ /* 0x000fe200078e0227 */
[----:B------:R-:W-:Y:S01]  /*2ba0*/  @!P1 LOP3.LUT R43, R0, 0x40000000, RZ, 0xfc, !PT ;  /* 0x40000000002b9812 */ /* 0x000fe200078efcff */
[----:B-1----:R-:W0:Y:S01]  /*2bb0*/  LDC.64 R4, c[0x0][0x390] ;  /* 0x0000e400ff047b82 */ /* 0x002e220000000a00 */
[----:B------:R-:W-:Y:S01]  /*2bc0*/  ISETP.LT.U32.AND P0, PT, R39, 0x100, !P0 ;  /* 0x000001002700780c */ /* 0x000fe20004701070 */
[----:B--2---:R-:W-:-:S05]  /*2bd0*/  IMAD.WIDE R6, R3, 0x4, R6 ;  /* 0x0000000403067825 */ /* 0x004fca00078e0206 */
[----:B------:R1:W-:Y:S01]  /*2be0*/  @!P1 STG.E.STRONG.SYS desc[UR10][R6.64], R43 ;  /* 0x0000002b06009986 */ /* 0x0003e2000c11590a */
[----:B------:R-:W2:Y:S01]  /*2bf0*/  LDC.64 R2, c[0x0][0x398] ;  /* 0x0000e600ff027b82 */ /* 0x000ea20000000a00 */
[----:B0-----:R-:W-:-:S04]  /*2c00*/  IMAD.WIDE.U32 R4, R39, 0x4, R4 ;  /* 0x0000000427047825 */ /* 0x001fc800078e0004 */
[----:B--2---:R-:W-:-:S03]  /*2c10*/  IMAD.WIDE.U32 R2, R39, 0x4, R2 ;  /* 0x0000000427027825 */ /* 0x004fc600078e0002 */
[----:B------:R-:W-:Y:S06]  /*2c20*/  BAR.RED.OR.DEFER_BLOCKING 0x0, P0 ;  /* 0x0000000000007b1d */ /* 0x000fec0000014800 */
[----:B------:R-:W0:Y:S02]  /*2c30*/  B2R.RESULT RZ, P0 ;  /* 0x0000000000ff731c */ /* 0x000e240000004000 */
[----:B01----:R-:W-:Y:S05]  /*2c40*/  @!P0 BRA `(.L_x_1084) ;  /* 0x0000000c00088947 */ /* 0x003fea0003800000 */
[----:B------:R-:W-:Y:S02]  /*2c50*/  IMAD.MOV.U32 R40, RZ, RZ, RZ ;  /* 0x000000ffff287224 */ /* 0x000fe400078e00ff */
[----:B------:R-:W-:Y:S02]  /*2c60*/  IMAD.U32 R42, RZ, RZ, UR4 ;  /* 0x00000004ff2a7e24 */ /* 0x000fe4000f8e00ff */
[----:B------:R-:W-:Y:S02]  /*2c70*/  IMAD.MOV.U32 R43, RZ, RZ, RZ ;  /* 0x000000ffff2b7224 */ /* 0x000fe400078e00ff */
        /* <DEDUP_REMOVED lines=10> */
.L_x_1085:
        /* <DEDUP_REMOVED lines=11> */
.L_x_1086:
[----:B------:R-:W-:Y:S01]  /*2dd0*/  ISETP.GT.U32.AND P0, PT, R39, R43, PT ;  /* 0x0000002b2700720c */ /* 0x000fe20003f04070 */
[----:B------:R-:W-:Y:S03]  /*2de0*/  BSSY B1, `(.L_x_1087) ;  /* 0x0000028000017945 */ /* 0x000fe60003800000 */
[----:B------:R-:W-:Y:S01]  /*2df0*/  SEL R49, RZ, 0x1680, !P0 ;  /* 0x00001680ff317807 */ /* 0x000fe20004000000 */
[----:B------:R-:W-:Y:S08]  /*2e00*/  @P1 BRA `(.L_x_1088) ;  /* 0x0000000000941947 */ /* 0x000ff00003800000 */
[----:B------:R-:W2:Y:S01]  /*2e10*/  LDG.E R2, desc[UR10][R2.64] ;  /* 0x0000000a02027981 */ /* 0x000ea2000c1e1900 */
[----:B------:R-:W-:Y:S01]  /*2e20*/  UISETP.GE.AND UP0, UPT, UR9, 0x1, UPT ;  /* 0x000000010900788c */ /* 0x000fe2000bf06270 */
[----:B------:R-:W-:Y:S02]  /*2e30*/  IMAD.MOV.U32 R45, RZ, RZ, R0 ;  /* 0x000000ffff2d7224 */ /* 0x000fe400078e0000 */
[----:B--2---:R-:W-:-:S05]  /*2e40*/  IMAD.IADD R40, R2, 0x1, -R49 ;  /* 0x0000000102287824 */ /* 0x004fca00078e0a31 */
[----:B------:R0:W-:Y:S01]  /*2e50*/  STS [R41+0xb400], R40 ;  /* 0x00b4002829007388 */ /* 0x0001e20000000800 */
[----:B------:R-:W-:Y:S05]  /*2e60*/  BRA.U !UP0, `(.L_x_1089) ;  /* 0x00000001086c7547 */ /* 0x000fea000b800000 */
[----:B------:R-:W-:Y:S01]  /*2e70*/  BSSY B0, `(.L_x_1090) ;  /* 0x0000019000007945 */ /* 0x000fe20003800000 */
[----:B0-----:R-:W-:Y:S02]  /*2e80*/  IMAD.MOV.U32 R40, RZ, RZ, -0x1 ;  /* 0xffffffffff287424 */ /* 0x001fe400078e00ff */
[----:B------:R-:W-:Y:S02]  /*2e90*/  IMAD.U32 R42, RZ, RZ, UR9 ;  /* 0x00000009ff2a7e24 */ /* 0x000fe4000f8e00ff */
[----:B------:R-:W-:-:S07]  /*2ea0*/  IMAD.MOV.U32 R45, RZ, RZ, R0 ;  /* 0x000000ffff2d7224 */ /* 0x000fce00078e0000 */
.L_x_1094:
[----:B------:R-:W0:Y:S01]  /*2eb0*/  LDC.64 R2, c[0x0][0x380] ;  /* 0x0000e000ff027b82 */ /* 0x000e220000000a00 */
[----:B------:R-:W-:Y:S01]  /*2ec0*/  VIADD R51, R42, 0xffffffff ;  /* 0xffffffff2a337836 */ /* 0x000fe20000000000 */
[----:B------:R-:W-:Y:S03]  /*2ed0*/  BSSY B2, `(.L_x_1091) ;  /* 0x0000008000027945 */ /* 0x000fe60003800000 */
[----:B------:R-:W-:-:S04]  /*2ee0*/  IMAD R47, R51, 0x100, R39 ;  /* 0x00000100332f7824 */ /* 0x000fc800078e0227 */
[----:B0-----:R-:W-:-:S07]  /*2ef0*/  IMAD.WIDE R2, R47, 0x4, R2 ;  /* 0x000000042f027825 */ /* 0x001fce00078e0202 */
.L_x_1092:
[----:B------:R-:W-:Y:S05]  /*2f00*/  YIELD ;  /* 0x0000000000007946 */ /* 0x000fea0003800000 */
[----:B------:R0:W-:Y:S06]  /*2f10*/  MEMBAR.SC.CTA ;  /* 0x0000000000007992 */ /* 0x0001ec0000000000 */
[----:B0-----:R-:W2:Y:S02]  /*2f20*/  LDG.E.STRONG.SYS R44, desc[UR10][R2.64] ;  /* 0x0000000a022c7981 */ /* 0x001ea4000c1f5900 */
[----:B--2---:R-:W-:-:S13]  /*2f30*/  ISETP.NE.AND P0, PT, R44, RZ, PT ;  /* 0x000000ff2c00720c */ /* 0x004fda0003f05270 */
[----:B------:R-:W-:Y:S05]  /*2f40*/  @!P0 BRA `(.L_x_1092) ;  /* 0xfffffffc00ec8947 */ /* 0x000fea000383ffff */
[----:B------:R-:W-:Y:S05]  /*2f50*/  BSYNC B2 ;  /* 0x0000000000027941 */ /* 0x000fea0003800000 */
.L_x_1091:
[----:B------:R-:W-:Y:S01]  /*2f60*/  BSSY.RECONVERGENT B2, `(.L_x_1093) ;  /* 0x0000006000027945 */ /* 0x000fe20003800200 */
[C---:B------:R-:W-:Y:S02]  /*2f70*/  ISETP.GT.AND P0, PT, R44.reuse, -0x1, PT ;  /* 0xffffffff2c00780c */ /* 0x040fe40003f04270 */
[----:B------:R-:W-:Y:S01]  /*2f80*/  LOP3.LUT R44, R44, 0x3fffffff, RZ, 0xc0, !PT ;  /* 0x3fffffff2c2c7812 */ /* 0x000fe200078ec0ff */
[----:B------:R-:W-:Y:S05]  /*2f90*/  WARPSYNC.EXCLUSIVE R40 ;  /* 0x0000000028007348 */ /* 0x000fea0003a00000 */
[----:B------:R-:W-:-:S05]  /*2fa0*/  IMAD.IADD R45, R44, 0x1, R45 ;  /* 0x000000012c2d7824 */ /* 0x000fca00078e022d */
[----:B------:R-:W-:-:S07]  /*2fb0*/  VOTE.ANY R40, PT, P0 ;  /* 0x0000000000287806 */ /* 0x000fce00000e0100 */
[----:B------:R-:W-:Y:S05]  /*2fc0*/  BSYNC.RECONVERGENT B2 ;  /* 0x0000000000027941 */ /* 0x000fea0003800200 */
.L_x_1093:
[----:B------:R-:W-:Y:S01]  /*2fd0*/  ISETP.GT.U32.AND P1, PT, R42, 0x1, PT ;  /* 0x000000012a00780c */ /* 0x000fe20003f24070 */
[----:B------:R-:W-:-:S12]  /*2fe0*/  IMAD.MOV.U32 R42, RZ, RZ, R51 ;  /* 0x000000ffff2a7224 */ /* 0x000fd800078e0033 */
[----:B------:R-:W-:Y:S05]  /*2ff0*/  @P0 BRA P1, `(.L_x_1094) ;  /* 0xfffffffc00ac0947 */ /* 0x000fea000083ffff */
[----:B------:R-:W-:Y:S05]  /*3000*/  BSYNC B0 ;  /* 0x0000000000007941 */ /* 0x000fea0003800000 */
.L_x_1090:
[----:B------:R1:W2:Y:S02]  /*3010*/  LDS R40, [R41+0xb400] ;  /* 0x00b4000029287984 */ /* 0x0002a40000000800 */
.L_x_1089:
[----:B------:R-:W-:Y:S02]  /*3020*/  LOP3.LUT R3, R45, 0x80000000, RZ, 0xfc, !PT ;  /* 0x800000002d037812 */ /* 0x000fe400078efcff */
[----:B0-2---:R-:W-:-:S03]  /*3030*/  IADD3 R40, PT, PT, R40, R45, -R0 ;  /* 0x0000002d28287210 */ /* 0x005fc60007ffe800 */
[----:B------:R0:W-:Y:S04]  /*3040*/  STG.E.STRONG.SYS desc[UR10][R6.64], R3 ;  /* 0x0000000306007986 */ /* 0x0001e8000c11590a */
[----:B------:R0:W-:Y:S02]  /*3050*/  STS [R41+0xb400], R40 ;  /* 0x00b4002829007388 */ /* 0x0001e40000000800 */
.L_x_1088:
[----:B------:R-:W-:Y:S05]  /*3060*/  BSYNC B1 ;  /* 0x0000000000017941 */ /* 0x000fea0003800000 */
.L_x_1087:
[----:B0-----:R-:W0:Y:S01]  /*3070*/  LDC.64 R6, c[0x0][0x390] ;  /* 0x0000e400ff067b82 */ /* 0x001e220000000a00 */
[----:B------:R-:W-:Y:S05]  /*3080*/  WARPSYNC.ALL ;  /* 0x0000000000007948 */ /* 0x000fea0003800000 */
[----:B------:R-:W-:Y:S02]  /*3090*/  UMOV UR6, 0x400 ;  /* 0x0000040000067882 */ /* 0x000fe40000000000 */
[----:B------:R-:W2:Y:S08]  /*30a0*/  LDC R2, c[0x0][0x3c0] ;  /* 0x0000f000ff027b82 */ /* 0x000eb00000000800 */
[----:B------:R-:W3:Y:S01]  /*30b0*/  S2UR UR8, SR_CgaCtaId ;  /* 0x00000000000879c3 */ /* 0x000ee20000008800 */
[----:B0-----:R-:W-:-:S02]  /*30c0*/  ISETP.EQ.U32.AND P1, PT, R6, RZ, PT ;  /* 0x000000ff0600720c */ /* 0x001fc40003f22070 */
[----:B--2---:R-:W-:-:S04]  /*30d0*/  ISETP.LE.AND P0, PT, R2, UR12, PT ;  /* 0x0000000c02007c0c */ /* 0x004fc8000bf03270 */
[----:B------:R-:W-:-:S04]  /*30e0*/  ISETP.EQ.OR.EX P0, PT, R7, RZ, !P0, P1 ;  /* 0x000000ff0700720c */ /* 0x000fc80004702710 */
[----:B------:R-:W-:Y:S01]  /*30f0*/  ISETP.GT.U32.OR P0, PT, R39, 0xff, P0 ;  /* 0x000000ff2700780c */ /* 0x000fe20000704470 */
[----:B---3--:R-:W-:-:S06]  /*3100*/  ULEA UR6, UR8, UR6, 0x18 ;  /* 0x0000000608067291 */ /* 0x008fcc000f8ec0ff */
[----:B------:R-:W-:-:S06]  /*3110*/  LEA R43, R43, UR6, 0x2 ;  /* 0x000000062b2b7c11 */ /* 0x000fcc000f8e10ff */
[----:B------:R-:W0:Y:S02]  /*3120*/  @!P0 LDS R3, [R41+0xb400] ;  /* 0x00b4000029038984 */ /* 0x000e240000000800 */
[----:B0-----:R-:W-:-:S05]  /*3130*/  @!P0 IADD3 R3, PT, PT, R3, R49, R0 ;  /* 0x0000003103038210 */ /* 0x001fca0007ffe000 */
[----:B------:R0:W-:Y:S01]  /*3140*/  @!P0 STG.E desc[UR10][R4.64], R3 ;  /* 0x0000000304008986 */ /* 0x0001e2000c10190a */
[----:B------:R-:W-:Y:S01]  /*3150*/  BAR.SYNC.DEFER_BLOCKING 0x0 ;  /* 0x0000000000007b1d */ /* 0x000fe20000010000 */
[----:B------:R-:W-:-:S05]  /*3160*/  ISETP.LT.AND P0, PT, R2, UR12, PT ;  /* 0x0000000c02007c0c */ /* 0x000fca000bf01270 */
[----:B------:R-:W2:Y:S08]  /*3170*/  LDS R43, [R43+0xb400] ;  /* 0x00b400002b2b7984 */ /* 0x000eb00000000800 */
[----:B0-----:R-:W-:Y:S05]  /*3180*/  @P0 BRA `(.L_x_1095) ;  /* 0x00000000009c0947 */ /* 0x001fea0003800000 */
[----:B------:R-:W0:Y:S01]  /*3190*/  LDCU.64 UR20, c[0x0][0x3a0] ;  /* 0x00007400ff1477ac */ /* 0x000e220008000a00 */
[C---:B------:R-:W-:Y:S02]  /*31a0*/  LOP3.LUT R0, R39.reuse, 0x1f, RZ, 0xc0, !PT ;  /* 0x0000001f27007812 */ /* 0x040fe400078ec0ff */
[----:B------:R-:W-:-:S05]  /*31b0*/  LOP3.LUT R39, R39, 0x3e0, RZ, 0xc0, !PT ;  /* 0x000003e027277812 */ /* 0x000fca00078ec0ff */
[----:B------:R-:W-:-:S05]  /*31c0*/  IMAD R0, R39, 0xf, R0 ;  /* 0x0000000f27007824 */ /* 0x000fca00078e0200 */
[----:B--2---:R-:W-:-:S05]  /*31d0*/  IADD3 R0, P0, PT, R0, R43, RZ ;  /* 0x0000002b00007210 */ /* 0x004fca0007f1e0ff */
[----:B------:R-:W-:Y:S01]  /*31e0*/  IMAD.X R3, RZ, RZ, RZ, P0 ;  /* 0x000000ffff037224 */ /* 0x000fe200000e06ff */
[----:B0-----:R-:W-:-:S04]  /*31f0*/  LEA R2, P0, R0, UR20, 0x3 ;  /* 0x0000001400027c11 */ /* 0x001fc8000f8018ff */
[----:B------:R-:W-:-:S05]  /*3200*/  LEA.HI.X R3, R0, UR21, R3, 0x3, P0 ;  /* 0x0000001500037c11 */ /* 0x000fca00080f1c03 */
[----:B-----5:R-:W-:Y:S04]  /*3210*/  STG.E desc[UR10][R2.64], R36 ;  /* 0x0000002402007986 */ /* 0x020fe8000c10190a */
[----:B------:R-:W-:Y:S04]  /*3220*/  STG.E desc[UR10][R2.64+0x4], R37 ;  /* 0x0000042502007986 */ /* 0x000fe8000c10190a */
        /* <DEDUP_REMOVED lines=27> */
[----:B------:R-:W-:Y:S01]  /*33e0*/  STG.E desc[UR10][R2.64+0xe04], R9 ;  /* 0x000e040902007986 */ /* 0x000fe2000c10190a */
[----:B------:R-:W-:Y:S05]  /*33f0*/  EXIT ;  /* 0x000000000000794d */ /* 0x000fea0003800000 */
.L_x_1095:
[C---:B------:R-:W-:Y:S01]  /*3400*/  LOP3.LUT R0, R39.reuse, 0x1f, RZ, 0xc0, !PT ;  /* 0x0000001f27007812 */ /* 0x040fe200078ec0ff */
[----:B------:R-:W0:Y:S01]  /*3410*/  LDCU.64 UR20, c[0x0][0x3a0] ;  /* 0x00007400ff1477ac */ /* 0x000e220008000a00 */
[----:B------:R-:W-:Y:S01]  /*3420*/  LOP3.LUT R39, R39, 0x3e0, RZ, 0xc0, !PT ;  /* 0x000003e027277812 */ /* 0x000fe200078ec0ff */
[----:B------:R-:W-:-:S04]  /*3430*/  IMAD.U32 R3, RZ, RZ, UR9 ;  /* 0x00000009ff037e24 */ /* 0x000fc8000f8e00ff */
[----:B------:R-:W-:Y:S02]  /*3440*/  IMAD R39, R39, 0xf, R0 ;  /* 0x0000000f27277824 */ /* 0x000fe400078e0200 */
[----:B------:R-:W-:Y:S02]  /*3450*/  IMAD R0, R3, -0x1680, R2 ;  /* 0xffffe98003007824 */ /* 0x000fe400078e0202 */
[C---:B------:R-:W-:Y:S01]  /*3460*/  VIADD R3, R39.reuse, 0x20 ;  /* 0x0000002027037836 */ /* 0x040fe20000000000 */
[C---:B--2---:R-:W-:Y:S01]  /*3470*/  IADD3 R43, P0, PT, R39.reuse, R43, RZ ;  /* 0x0000002b272b7210 */ /* 0x044fe20007f1e0ff */
[C---:B------:R-:W-:Y:S01]  /*3480*/  VIADD R5, R39.reuse, 0x40 ;  /* 0x0000004027057836 */ /* 0x040fe20000000000 */
[CC--:B------:R-:W-:Y:S01]  /*3490*/  ISETP.GE.AND P3, PT, R39.reuse, R0.reuse, PT ;  /* 0x000000002700720c */ /* 0x0c0fe20003f66270 */
[----:B------:R-:W-:Y:S01]  /*34a0*/  VIADD R7, R39, 0xa0 ;  /* 0x000000a027077836 */ /* 0x000fe20000000000 */
[-C--:B------:R-:W-:Y:S01]  /*34b0*/  ISETP.GE.AND P4, PT, R3, R0.reuse, PT ;  /* 0x000000000300720c */ /* 0x080fe20003f86270 */
[----:B------:R-:W-:Y:S01]  /*34c0*/  VIADD R3, R39, 0x60 ;  /* 0x0000006027037836 */ /* 0x000fe20000000000 */
[-C--:B------:R-:W-:Y:S01]  /*34d0*/  ISETP.GE.AND P5, PT, R5, R0.reuse, PT ;  /* 0x000000000500720c */ /* 0x080fe20003fa6270 */
[----:B------:R-:W-:Y:S01]  /*34e0*/  IMAD.X R4, RZ, RZ, RZ, P0 ;  /* 0x000000ffff047224 */ /* 0x000fe200000e06ff */
[----:B0-----:R-:W-:Y:S01]  /*34f0*/  LEA R2, P0, R43, UR20, 0x3 ;  /* 0x000000142b027c11 */ /* 0x001fe2000f8018ff */
[----:B------:R-:W-:Y:S01]  /*3500*/  VIADD R5, R39, 0x80 ;  /* 0x0000008027057836 */ /* 0x000fe20000000000 */
[----:B------:R-:W-:Y:S01]  /*3510*/  ISETP.GE.AND P6, PT, R3, R0, PT ;  /* 0x000000000300720c */ /* 0x000fe20003fc6270 */
[----:B-1----:R-:W-:Y:S01]  /*3520*/  VIADD R41, R39, 0xc0 ;  /* 0x000000c027297836 */ /* 0x002fe20000000000 */
[----:B------:R-:W-:-:S02]  /*3530*/  LEA.HI.X R3, R43, UR21, R4, 0x3, P0 ;  /* 0x000000152b037c11 */ /* 0x000fc400080f1c04 */
[-C--:B------:R-:W-:Y:S01]  /*3540*/  ISETP.GE.AND P0, PT, R5, R0.reuse, PT ;  /* 0x000000000500720c */ /* 0x080fe20003f06270 */
[----:B------:R-:W-:Y:S01]  /*3550*/  VIADD R5, R39, 0xe0 ;  /* 0x000000e027057836 */ /* 0x000fe20000000000 */
[-C--:B------:R-:W-:Y:S01]  /*3560*/  ISETP.GE.AND P1, PT, R7, R0.reuse, PT ;  /* 0x000000000700720c */ /* 0x080fe20003f26270 */
[----:B-----5:R0:W-:Y:S01]  /*3570*/  @!P3 STG.E desc[UR10][R2.64], R36 ;  /* 0x000000240200b986 */ /* 0x0201e2000c10190a */
[----:B------:R-:W-:Y:S01]  /*3580*/  VIADD R7, R39, 0x100 ;  /* 0x0000010027077836 */ /* 0x000fe20000000000 */
[-C--:B------:R-:W-:Y:S02]  /*3590*/  ISETP.GE.AND P2, PT, R41, R0.reuse, PT ;  /* 0x000000002900720c */ /* 0x080fe40003f46270 */
[----:B------:R0:W-:Y:S01]  /*35a0*/  @!P3 STG.E desc[UR10][R2.64+0x4], R37 ;  /* 0x000004250200b986 */ /* 0x0001e2000c10190a */
[-C--:B------:R-:W-:Y:S01]  /*35b0*/  ISETP.GE.AND P3, PT, R5, R0.reuse, PT ;  /* 0x000000000500720c */ /* 0x080fe20003f66270 */
[----:B------:R-:W-:Y:S02]  /*35c0*/  VIADD R5, R39, 0x120 ;  /* 0x0000012027057836 */ /* 0x000fe40000000000 */
[----:B------:R0:W-:Y:S04]  /*35d0*/  @!P4 STG.E desc[UR10][R2.64+0x100], R34 ;  /* 0x000100220200c986 */ /* 0x0001e8000c10190a */
[----:B------:R0:W-:Y:S01]  /*35e0*/  @!P4 STG.E desc[UR10][R2.64+0x104], R35 ;  /* 0x000104230200c986 */ /* 0x0001e2000c10190a */
[----:B------:R-:W-:Y:S01]  /*35f0*/  ISETP.GE.AND P4, PT, R7, R0, PT ;  /* 0x000000000700720c */ /* 0x000fe20003f86270 */
[----:B------:R-:W-:-:S02]  /*3600*/  VIADD R7, R39, 0x140 ;  /* 0x0000014027077836 */ /* 0x000fc40000000000 */
[----:B------:R0:W-:Y:S04]  /*3610*/  @!P5 STG.E desc[UR10][R2.64+0x200], R32 ;  /* 0x000200200200d986 */ /* 0x0001e8000c10190a */
        /* <DEDUP_REMOVED lines=10> */
[C---:B------:R-:W-:Y:S02]  /*36c0*/  VIADD R5, R39.reuse, 0x1a0 ;  /* 0x000001a027057836 */ /* 0x040fe40000000000 */
[----:B------:R-:W-:Y:S01]  /*36d0*/  VIADD R39, R39, 0x1c0 ;  /* 0x000001c027277836 */ /* 0x000fe20000000000 */
[----:B------:R0:W-:Y:S04]  /*36e0*/  @!P1 STG.E desc[UR10][R2.64+0x500], R26 ;  /* 0x0005001a02009986 */ /* 0x0001e8000c10190a */
[----:B------:R0:W-:Y:S01]  /*36f0*/  @!P1 STG.E desc[UR10][R2.64+0x504], R27 ;  /* 0x0005041b02009986 */ /* 0x0001e2000c10190a */
[----:B------:R-:W-:-:S03]  /*3700*/  ISETP.GE.AND P1, PT, R7, R0, PT ;  /* 0x000000000700720c */ /* 0x000fc60003f26270 */
[----:B------:R0:W-:Y:S04]  /*3710*/  @!P2 STG.E desc[UR10][R2.64+0x600], R24 ;  /* 0x000600180200a986 */ /* 0x0001e8000c10190a */
[----:B------:R0:W-:Y:S01]  /*3720*/  @!P2 STG.E desc[UR10][R2.64+0x604], R25 ;  /* 0x000604190200a986 */ /* 0x0001e2000c10190a */
[----:B------:R-:W-:-:S03]  /*3730*/  ISETP.GE.AND P2, PT, R5, R0, PT ;  /* 0x000000000500720c */ /* 0x000fc60003f46270 */
[----:B------:R0:W-:Y:S04]  /*3740*/  @!P3 STG.E desc[UR10][R2.64+0x700], R22 ;  /* 0x000700160200b986 */ /* 0x0001e8000c10190a */
[----:B------:R0:W-:Y:S01]  /*3750*/  @!P3 STG.E desc[UR10][R2.64+0x704], R23 ;  /* 0x000704170200b986 */ /* 0x0001e2000c10190a */
[----:B------:R-:W-:-:S03]  /*3760*/  ISETP.GE.AND P3, PT, R39, R0, PT ;  /* 0x000000002700720c */ /* 0x000fc60003f66270 */
[----:B------:R0:W-:Y:S04]  /*3770*/  @!P4 STG.E desc[UR10][R2.64+0x800], R20 ;  /* 0x000800140200c986 */ /* 0x0001e8000c10190a */
        /* <DEDUP_REMOVED lines=10> */
[----:B------:R0:W-:Y:S01]  /*3820*/  @!P2 STG.E desc[UR10][R2.64+0xd04], R11 ;  /* 0x000d040b0200a986 */ /* 0x0001e2000c10190a */
[----:B------:R-:W-:Y:S05]  /*3830*/  @P3 EXIT ;  /* 0x000000000000394d */ /* 0x000fea0003800000 */
[----:B------:R-:W-:Y:S04]  /*3840*/  STG.E desc[UR10][R2.64+0xe00], R8 ;  /* 0x000e000802007986 */ /* 0x000fe8000c10190a */
[----:B------:R-:W-:Y:S01]  /*3850*/  STG.E desc[UR10][R2.64+0xe04], R9 ;  /* 0x000e040902007986 */ /* 0x000fe2000c10190a */
[----:B------:R-:W-:Y:S05]  /*3860*/  EXIT ;  /* 0x000000000000794d */ /* 0x000fea0003800000 */
.L_x_1084:
[----:B------:R-:W-:Y:S01]  /*3870*/  IMAD.MOV.U32 R38, RZ, RZ, RZ ;  /* 0x000000ffff267224 */ /* 0x000fe200078e00ff */
[C---:B------:R-:W-:Y:S01]  /*3880*/  ISETP.GT.U32.AND P0, PT, R39.reuse, 0x1f, PT ;  /* 0x0000001f2700780c */ /* 0x040fe20003f04070 */
[----:B------:R-:W-:Y:S05]  /*3890*/  WARPSYNC.ALL ;  /* 0x0000000000007948 */ /* 0x000fea0003800000 */
[----:B------:R-:W-:-:S05]  /*38a0*/  IMAD.HI.U32 R45, R39, 0x15555556, R38 ;  /* 0x15555556272d7827 */ /* 0x000fca00078e0026 */
[----:B------:R-:W-:-:S05]  /*38b0*/  LEA R45, R45, UR7, 0x2 ;  /* 0x000000072d2d7c11 */ /* 0x000fca000f8e10ff */
[----:B------:R0:W-:Y:S01]  /*38c0*/  STS [R45+0x3410], R0 ;  /* 0x003410002d007388 */ /* 0x0001e20000000800 */
[----:B------:R-:W-:Y:S06]  /*38d0*/  BAR.SYNC.DEFER_BLOCKING 0x0 ;  /* 0x0000000000007b1d */ /* 0x000fec0000010000 */
[----:B------:R-:W-:Y:S05]  /*38e0*/  @P0 BRA `(.L_x_1096) ;  /* 0x0000000000e00947 */ /* 0x000fea0003800000 */
[----:B------:R-:W-:Y:S01]  /*38f0*/  IMAD.MOV.U32 R43, RZ, RZ, 0x34 ;  /* 0x00000034ff2b7424 */ /* 0x000fe200078e00ff */
[----:B------:R-:W-:-:S03]  /*3900*/  UMOV UR6, 0xffffffff ;  /* 0xffffffff00067882 */ /* 0x000fc60000000000 */
[----:B------:R-:W-:-:S05]  /*3910*/  IMAD R43, R39, R43, UR7 ;  /* 0x00000007272b7e24 */ /* 0x000fca000f8e022b */
[----:B------:R-:W-:Y:S04]  /*3920*/  LDS R52, [R43+0x3410] ;  /* 0x003410002b347984 */ /* 0x000fe80000000800 */
[----:B------:R-:W-:Y:S04]  /*3930*/  LDS R53, [R43+0x3414] ;  /* 0x003414002b357984 */ /* 0x000fe80000000800 */
[----:B------:R-:W1:Y:S04]  /*3940*/  LDS R54, [R43+0x3418] ;  /* 0x003418002b367984 */ /* 0x000e680000000800 */
[----:B------:R-:W-:Y:S04]  /*3950*/  LDS R55, [R43+0x341c] ;  /* 0x00341c002b377984 */ /* 0x000fe80000000800 */
[----:B------:R-:W2:Y:S04]  /*3960*/  LDS R50, [R43+0x3420] ;  /* 0x003420002b327984 */ /* 0x000ea80000000800 */
[----:B------:R-:W-:Y:S04]  /*3970*/  LDS R51, [R43+0x3424] ;  /* 0x003424002b337984 */ /* 0x000fe80000000800 */
[----:B------:R-:W3:Y:S04]  /*3980*/  LDS R48, [R43+0x3428] ;  /* 0x003428002b307984 */ /* 0x000ee80000000800 */
[----:B------:R-:W-:Y:S04]  /*3990*/  LDS R49, [R43+0x342c] ;  /* 0x00342c002b317984 */ /* 0x000fe80000000800 */
[----:B------:R-:W4:Y:S04]  /*39a0*/  LDS R46, [R43+0x3430] ;  /* 0x003430002b2e7984 */ /* 0x000f280000000800 */
[----:B------:R-:W-:Y:S04]  /*39b0*/  LDS R47, [R43+0x3434] ;  /* 0x003434002b2f7984 */ /* 0x000fe80000000800 */
[----:B------:R-:W0:Y:S04]  /*39c0*/  LDS R44, [R43+0x3438] ;  /* 0x003438002b2c7984 */ /* 0x000e280000000800 */
[----:B------:R-:W0:Y:S01]  /*39d0*/  LDS R56, [R43+0x343c] ;  /* 0x00343c002b387984 */ /* 0x000e220000000800 */
[----:B-1----:R-:W-:-:S04]  /*39e0*/  IADD3 R57, PT, PT, R54, R53, R52 ;  /* 0x0000003536397210 */ /* 0x002fc80007ffe034 */
[----:B--2---:R-:W-:-:S04]  /*39f0*/  IADD3 R57, PT, PT, R50, R57, R55 ;  /* 0x0000003932397210 */ /* 0x004fc80007ffe037 */
[----:B---3--:R-:W-:-:S04]  /*3a00*/  IADD3 R57, PT, PT, R48, R57, R51 ;  /* 0x0000003930397210 */ /* 0x008fc80007ffe033 */
[----:B----4-:R-:W-:-:S04]  /*3a10*/  IADD3 R57, PT, PT, R46, R57, R49 ;  /* 0x000000392e397210 */ /* 0x010fc80007ffe031 */
        /* <DEDUP_REMOVED lines=12> */
.L_x_1234:
        /* <DEDUP_REMOVED lines=23> */
[----:B------:R1:W-:Y:S04]  /*3c50*/  STS [R43+0x3438], R47 ;  /* 0x0034382f2b007388 */ /* 0x0003e80000000800 */
[----:B------:R1:W-:Y:S02]  /*3c60*/  STS [R43+0x343c], R44 ;  /* 0x00343c2c2b007388 */ /* 0x0003e40000000800 */
.L_x_1096:
[----:B------:R-:W-:Y:S05]  /*3c70*/  WARPSYNC.ALL ;  /* 0x0000000000007948 */ /* 0x000fea0003800000 */
[----:B------:R-:W-:Y:S01]  /*3c80*/  BAR.SYNC.DEFER_BLOCKING 0x0 ;  /* 0x0000000000007b1d */ /* 0x000fe20000010000 */
[----:B------:R-:W-:Y:S01]  /*3c90*/  ISETP.NE.AND P0, PT, R62, RZ, PT ;  /* 0x000000ff3e00720c */ /* 0x000fe20003f05270 */
[----:B-1----:R-:W-:Y:S02]  /*3ca0*/  IMAD.MOV.U32 R43, RZ, RZ, RZ ;  /* 0x000000ffff2b7224 */ /* 0x002fe400078e00ff */
[----:B------:R-:W-:Y:S02]  /*3cb0*/  IMAD.U32 R49, RZ, RZ, UR4 ;  /* 0x00000004ff317e24 */ /* 0x000fe4000f8e00ff */
[----:B------:R-:W-:Y:S01]  /*3cc0*/  BSSY.RECONVERGENT B0, `(.L_x_1098) ;  /* 0x0000029000007945 */ /* 0x000fe20003800200 */
[----:B------:R-:W-:-:S02]  /*3cd0*/  IMAD.MOV.U32 R47, RZ, RZ, RZ ;  /* 0x000000ffff2f7224 */ /* 0x000fc400078e00ff */
[----:B------:R-:W-:Y:S01]  /*3ce0*/  IMAD.U32 R51, RZ, RZ, UR5 ;  /* 0x00000005ff337e24 */ /* 0x000fe2000f8e00ff */
[----:B0-----:R-:W0:Y:S04]  /*3cf0*/  LDS R45, [R45+0x3410] ;  /* 0x003410002d2d7984 */ /* 0x001e280000000800 */
[----:B------:R-:W-:Y:S05]  /*3d00*/  @P0 BRA `(.L_x_1099) ;  /* 0x0000000000900947 */ /* 0x000fea0003800000 */
[----:B------:R-:W0:Y:S04]  /*3d10*/  LDS R44, [R41] ;  /* 0x00000000292c7984 */ /* 0x000e280000000800 */
[----:B------:R-:W1:Y:S04]  /*3d20*/  LDS R46, [R41+0x400] ;  /* 0x00040000292e7984 */ /* 0x000e680000000800 */
[----:B------:R-:W2:Y:S04]  /*3d30*/  LDS R48, [R41+0x800] ;  /* 0x0008000029307984 */ /* 0x000ea80000000800 */
[----:B------:R-:W3:Y:S04]  /*3d40*/  LDS R50, [R41+0xc00] ;  /* 0x000c000029327984 */ /* 0x000ee80000000800 */
[----:B------:R-:W4:Y:S04]  /*3d50*/  LDS R52, [R41+0x1000] ;  /* 0x0010000029347984 */ /* 0x000f280000000800 */
[----:B------:R-:W4:Y:S04]  /*3d60*/  LDS R54, [R41+0x1400] ;  /* 0x0014000029367984 */ /* 0x000f280000000800 */
[----:B------:R-:W4:Y:S04]  /*3d70*/  LDS R56, [R41+0x1800] ;  /* 0x0018000029387984 */ /* 0x000f280000000800 */
[----:B------:R-:W4:Y:S04]  /*3d80*/  LDS R58, [R41+0x1c00] ;  /* 0x001c0000293a7984 */ /* 0x000f280000000800 */
[----:B------:R-:W4:Y:S04]  /*3d90*/  LDS R60, [R41+0x2000] ;  /* 0x00200000293c7984 */ /* 0x000f280000000800 */
[----:B------:R-:W4:Y:S04]  /*3da0*/  LDS R64, [R41+0x2400] ;  /* 0x0024000029407984 */ /* 0x000f280000000800 */
[----:B------:R-:W4:Y:S01]  /*3db0*/  LDS R66, [R41+0x2800] ;  /* 0x0028000029427984 */ /* 0x000f220000000800 */
[----:B0-----:R-:W-:-:S03]  /*3dc0*/  IMAD.IADD R44, R45, 0x1, R44 ;  /* 0x000000012d2c7824 */ /* 0x001fc600078e022c */
[----:B------:R-:W0:Y:S01]  /*3dd0*/  LDS R68, [R41+0x2c00] ;  /* 0x002c000029447984 */ /* 0x000e220000000800 */
[C---:B-1----:R-:W-:Y:S02]  /*3de0*/  IMAD.IADD R46, R45.reuse, 0x1, R46 ;  /* 0x000000012d2e7824 */ /* 0x042fe400078e022e */
[C---:B--2---:R-:W-:Y:S01]  /*3df0*/  IMAD.IADD R48, R45.reuse, 0x1, R48 ;  /* 0x000000012d307824 */ /* 0x044fe200078e0230 */
[----:B------:R1:W-:Y:S01]  /*3e00*/  STS [R41], R44 ;  /* 0x0000002c29007388 */ /* 0x0003e20000000800 */
[----:B---3--:R-:W-:-:S03]  /*3e10*/  IMAD.IADD R50, R45, 0x1, R50 ;  /* 0x000000012d327824 */ /* 0x008fc600078e0232 */
[----:B------:R1:W-:Y:S01]  /*3e20*/  STS [R41+0x400], R46 ;  /* 0x0004002e29007388 */ /* 0x0003e20000000800 */
[----:B----4-:R-:W-:-:S03]  /*3e30*/  IMAD.IADD R52, R45, 0x1, R52 ;  /* 0x000000012d347824 */ /* 0x010fc600078e0234 */
        /* <DEDUP_REMOVED lines=13> */
[----:B0-----:R-:W-:-:S03]  /*3f10*/  IMAD.IADD R68, R45, 0x1, R68 ;  /* 0x000000012d447824 */ /* 0x001fc600078e0244 */
[----:B------:R1:W-:Y:S04]  /*3f20*/  STS [R41+0x2400], R64 ;  /* 0x0024004029007388 */ /* 0x0003e80000000800 */
[----:B------:R1:W-:Y:S04]  /*3f30*/  STS [R41+0x2800], R66 ;  /* 0x0028004229007388 */ /* 0x0003e80000000800 */
[----:B------:R1:W-:Y:S02]  /*3f40*/  STS [R41+0x2c00], R68 ;  /* 0x002c004429007388 */ /* 0x0003e40000000800 */
.L_x_1099:
[----:B------:R-:W-:Y:S05]  /*3f50*/  BSYNC.RECONVERGENT B0 ;  /* 0x0000000000007941 */ /* 0x000fea0003800200 */
.L_x_1098:
[----:B------:R-:W-:Y:S06]  /*3f60*/  BAR.SYNC.DEFER_BLOCKING 0x0 ;  /* 0x0000000000007b1d */ /* 0x000fec0000010000 */
[----:B------:R-:W-:Y:S05]  /*3f70*/  BRA.U UP1, `(.L_x_1100) ;  /* 0x0000000101247547 */ /* 0x000fea000b800000 */
[----:B------:R-:W-:Y:S01]  /*3f80*/  ISETP.NE.AND P0, PT, RZ, UR17, PT ;  /* 0x00000011ff007c0c */ /* 0x000fe2000bf05270 */
[----:B------:R-:W-:Y:S02]  /*3f90*/  IMAD.MOV.U32 R47, RZ, RZ, RZ ;  /* 0x000000ffff2f7224 */ /* 0x000fe400078e00ff */
[----:B------:R-:W-:Y:S02]  /*3fa0*/  IMAD.MOV.U32 R49, RZ, RZ, RZ ;  /* 0x000000ffff317224 */ /* 0x000fe400078e00ff */
[----:B------:R-:W-:Y:S02]  /*3fb0*/  IMAD.MOV.U32 R43, RZ, RZ, RZ ;  /* 0x000000ffff2b7224 */ /* 0x000fe400078e00ff */
[----:B------:R-:W-:-:S06]  /*3fc0*/  IMAD.MOV.U32 R51, RZ, RZ, RZ ;  /* 0x000000ffff337224 */ /* 0x000fcc00078e00ff */
[----:B-1---5:R-:W-:Y:S01]  /*3fd0*/  @P0 SHF.R.U32.HI R44, RZ, UR16, R37 ;  /* 0x00000010ff2c0c19 */ /* 0x022fe20008011625 */
[----:B------:R-:W-:Y:S02]  /*3fe0*/  @P0 IMAD.U32 R49, RZ, RZ, UR15 ;  /* 0x0000000fff310e24 */ /* 0x000fe4000f8e00ff */
[----:B------:R-:W-:Y:S01]  /*3ff0*/  @P0 IMAD.U32 R43, RZ, RZ, UR13 ;  /* 0x0000000dff2b0e24 */ /* 0x000fe2000f8e00ff */
[----:B------:R-:W-:-:S07]  /*4000*/  @P0 LOP3.LUT R47, R44, UR14, RZ, 0x30, !PT ;  /* 0x0000000e2c2f0c12 */ /* 0x000fce000f8e30ff */
.L_x_1100:
[----:B------:R-:W-:-:S04]  /*4010*/  ISETP.NE.AND P0, PT, R49, RZ, PT ;  /* 0x000000ff3100720c */ /* 0x000fc80003f05270 */
[----:B------:R-:W-:-:S13]  /*4020*/  ISETP.GT.U32.OR P0, PT, R51, 0x1f, !P0 ;  /* 0x0000001f3300780c */ /* 0x000fda0004704470 */
[----:B------:R-:W-:Y:S05]  /*4030*/  @P0 BRA `(.L_x_1101) ;  /* 0x0000000000200947 */ /* 0x000fea0003800000 */
[----:B-1----:R-:W-:Y:S02]  /*4040*/  IMAD.MOV R44, RZ, RZ, -R51 ;  /* 0x000000ffff2c7224 */ /* 0x002fe400078e0a33 */
[----:B------:R-:W-:-:S03]  /*4050*/  IMAD.U32 R46, RZ, RZ, UR18 ;  /* 0x00000012ff2e7e24 */ /* 0x000fc6000f8e00ff */
[----:B------:R-:W-:Y:S02]  /*4060*/  VIADDMNMX.U32 R49, R44, 0x20, R49, PT ;  /* 0x000000202c317846 */ /* 0x000fe40003800031 */
[----:B-----5:R-:W-:Y:S02]  /*4070*/  SHF.R.U32.HI R44, RZ, R51, R36 ;  /* 0x00000033ff2c7219 */ /* 0x020fe40000011624 */
[----:B------:R-:W-:-:S04]  /*4080*/  SHF.L.U32 R49, R46, R49, RZ ;  /* 0x000000312e317219 */ /* 0x000fc800000006ff */
[----:B------:R-:W-:-:S04]  /*4090*/  LOP3.LUT R44, R44, R49, RZ, 0x30, !PT ;  /* 0x000000312c2c7212 */ /* 0x000fc800078e30ff */
[----:B------:R-:W-:-:S04]  /*40a0*/  SHF.L.U32 R44, R44, R43, RZ ;  /* 0x0000002b2c2c7219 */ /* 0x000fc800000006ff */
[----:B------:R-:W-:-:S07]  /*40b0*/  LOP3.LUT R47, R44, R47, RZ, 0xfc, !PT ;  /* 0x0000002f2c2f7212 */ /* 0x000fce00078efcff */
.L_x_1101:
[----:B------:R-:W-:Y:S01]  /*40c0*/  R2P PR, R47, 0x7f ;  /* 0x0000007f2f007804 */ /* 0x000fe20000000000 */
[----:B------:R-:W-:Y:S01]  /*40d0*/  BSSY.RECONVERGENT B0, `(.L_x_1102) ;  /* 0x0000024000007945 */ /* 0x000fe20003800200 */
[----:B------:R-:W-:-:S11]  /*40e0*/  IMAD.MOV.U32 R57, RZ, RZ, RZ ;  /* 0x000000ffff397224 */ /* 0x000fd600078e00ff */
[----:B------:R-:W-:Y:S02]  /*40f0*/  VOTE.ANY R43, PT, P0 ;  /* 0x00000000002b7806 */ /* 0x000fe400000e0100 */
[----:B-1----:R-:W-:Y:S02]  /*4100*/  VOTE.ANY R44, PT, P1 ;  /* 0x00000000002c7806 */ /* 0x002fe400008e0100 */
[----:B------:R-:W-:Y:S02]  /*4110*/  @!P0 LOP3.LUT R43, RZ, R43, RZ, 0x33, !PT ;  /* 0x0000002bff2b8212 */ /* 0x000fe400078e33ff */
[----:B------:R-:W-:Y:S02]  /*4120*/  VOTE.ANY R46, PT, P2 ;  /* 0x00000000002e7806 */ /* 0x000fe400010e0100 */
[----:B------:R-:W-:Y:S02]  /*4130*/  @!P1 LOP3.LUT R44, RZ, R44, RZ, 0x33, !PT ;  /* 0x0000002cff2c9212 */ /* 0x000fe400078e33ff */
[----:B------:R-:W-:-:S02]  /*4140*/  VOTE.ANY R48, PT, P3 ;  /* 0x0000000000307806 */ /* 0x000fc400018e0100 */
[----:B------:R-:W-:Y:S02]  /*4150*/  @!P2 LOP3.LUT R46, RZ, R46, RZ, 0x33, !PT ;  /* 0x0000002eff2ea212 */ /* 0x000fe400078e33ff */
[----:B------:R-:W-:Y:S02]  /*4160*/  LOP3.LUT R43, R44, R43, RZ, 0xc0, !PT ;  /* 0x0000002b2c2b7212 */ /* 0x000fe400078ec0ff */
[----:B------:R-:W-:Y:S02]  /*4170*/  @!P3 LOP3.LUT R48, RZ, R48, RZ, 0x33, !PT ;  /* 0x00000030ff30b212 */ /* 0x000fe400078e33ff */
[----:B------:R-:W-:Y:S02]  /*4180*/  LOP3.LUT R43, R46, R43, RZ, 0xc0, !PT ;  /* 0x0000002b2e2b7212 */ /* 0x000fe400078ec0ff */
[----:B------:R-:W-:Y:S02]  /*4190*/  VOTE.ANY R44, PT, P4 ;  /* 0x00000000002c7806 */ /* 0x000fe400020e0100 */
[----:B------:R-:W-:Y:S01]  /*41a0*/  LOP3.LUT R43, R48, R43, RZ, 0xc0, !PT ;  /* 0x0000002b302b7212 */ /* 0x000fe200078ec0ff */
[----:B------:R-:W-:Y:S01]  /*41b0*/  IMAD.U32 R48, RZ, RZ, UR4 ;  /* 0x00000004ff307e24 */ /* 0x000fe2000f8e00ff */
[----:B------:R-:W-:-:S02]  /*41c0*/  @!P4 LOP3.LUT R44, RZ, R44, RZ, 0x33, !PT ;  /* 0x0000002cff2cc212 */ /* 0x000fc400078e33ff */
[----:B------:R-:W-:Y:S02]  /*41d0*/  VOTE.ANY R46, PT, P5 ;  /* 0x00000000002e7806 */ /* 0x000fe400028e0100 */
[----:B------:R-:W-:Y:S01]  /*41e0*/  LOP3.LUT R43, R44, R43, RZ, 0xc0, !PT ;  /* 0x0000002b2c2b7212 */ /* 0x000fe200078ec0ff */
[----:B------:R-:W-:Y:S01]  /*41f0*/  IMAD.MOV.U32 R44, RZ, RZ, RZ ;  /* 0x000000ffff2c7224 */ /* 0x000fe200078e00ff */
[----:B------:R-:W-:Y:S02]  /*4200*/  LOP3.LUT P0, RZ, R47, 0x80, RZ, 0xc0, !PT ;  /* 0x000000802fff7812 */ /* 0x000fe4000780c0ff */
[----:B------:R-:W-:Y:S02]  /*4210*/  @!P5 LOP3.LUT R46, RZ, R46, RZ, 0x33, !PT ;  /* 0x0000002eff2ed212 */ /* 0x000fe400078e33ff */
[----:B------:R-:W-:Y:S02]  /*4220*/  VOTE.ANY R49, PT, P6 ;  /* 0x0000000000317806 */ /* 0x000fe400030e0100 */
[----:B------:R-:W-:-:S02]  /*4230*/  LOP3.LUT R46, R46, R43, RZ, 0xc0, !PT ;  /* 0x0000002b2e2e7212 */ /* 0x000fc400078ec0ff */
[----:B------:R-:W1:Y:S01]  /*4240*/  S2R R43, SR_LEMASK ;  /* 0x00000000002b7919 */ /* 0x000e620000003a00 */
[----:B------:R-:W-:-:S04]  /*4250*/  @!P6 LOP3.LUT R49, RZ, R49, RZ, 0x33, !PT ;  /* 0x00000031ff31e212 */ /* 0x000fc800078e33ff */
[----:B------:R-:W-:Y:S02]  /*4260*/  VOTE.ANY R51, PT, P0 ;  /* 0x0000000000337806 */ /* 0x000fe400000e0100 */
[----:B------:R-:W-:Y:S02]  /*4270*/  LOP3.LUT R46, R49, R46, RZ, 0xc0, !PT ;  /* 0x0000002e312e7212 */ /* 0x000fe400078ec0ff */
[----:B------:R-:W-:-:S04]  /*4280*/  @!P0 LOP3.LUT R51, RZ, R51, RZ, 0x33, !PT ;  /* 0x00000033ff338212 */ /* 0x000fc800078e33ff */
[----:B------:R-:W-:-:S04]  /*4290*/  LOP3.LUT R46, R51, R46, RZ, 0xc0, !PT ;  /* 0x0000002e332e7212 */ /* 0x000fc800078ec0ff */
[----:B------:R-:W2:Y:S01]  /*42a0*/  FLO.U32 R50, R46 ;  /* 0x0000002e00327300 */ /* 0x000ea200000e0000 */
[----:B-1----:R-:W-:Y:S02]  /*42b0*/  LOP3.LUT R54, R43, R46, RZ, 0xc0, !PT ;  /* 0x0000002e2b367212 */ /* 0x002fe400078ec0ff */
[----:B--2---:R-:W-:-:S05]  /*42c0*/  ISETP.NE.AND P0, PT, R42, R50, PT ;  /* 0x000000322a00720c */ /* 0x004fca0003f05270 */
[----:B------:R-:W1:Y:S08]  /*42d0*/  POPC R54, R54 ;  /* 0x0000003600367309 */ /* 0x000e700000000000 */
[----:B------:R-:W-:Y:S05]  /*42e0*/  @P0 BRA `(.L_x_1103) ;  /* 0x0000000000080947 */ /* 0x000fea0003800000 */
[----:B------:R-:W-:-:S05]  /*42f0*/  IMAD R47, R47, 0x4, R40 ;  /* 0x000000042f2f7824 */ /* 0x000fca00078e0228 */
[----:B-1----:R2:W3:Y:S02]  /*4300*/  ATOMS.ADD R57, [R47], R54 ;  /* 0x000000362f39738c */ /* 0x0024e40000000000 */
.L_x_1103:
[----:B------:R-:W-:Y:S05]  /*4310*/  BSYNC.RECONVERGENT B0 ;  /* 0x0000000000007941 */ /* 0x000fea0003800200 */
.L_x_1102:
[----:B---3--:R3:W4:Y:S01]  /*4320*/  SHFL.IDX PT, R57, R57, R50, 0x1f ;  /* 0x00001f3239397589 */ /* 0x00872200000e0000 */
[----:B--2---:R-:W-:Y:S02]  /*4330*/  IMAD.MOV.U32 R47, RZ, RZ, RZ ;  /* 0x000000ffff2f7224 */ /* 0x004fe400078e00ff */
        /* <DEDUP_REMOVED lines=10> */
.L_x_1104:
        /* <DEDUP_REMOVED lines=11> */
.L_x_1105:
[----:B------:R-:W-:Y:S01]  /*4490*/  R2P PR, R47, 0x7f ;  /* 0x0000007f2f007804 */ /* 0x000fe20000000000 */
[----:B------:R-:W-:Y:S01]  /*44a0*/  BSSY.RECONVERGENT B0, `(.L_x_1106) ;  /* 0x0000023000007945 */ /* 0x000fe20003800200 */
[----:B------:R-:W-:Y:S02]  /*44b0*/  IMAD.MOV.U32 R59, RZ, RZ, RZ ;  /* 0x000000ffff3b7224 */ /* 0x000fe400078e00ff */
[----:B------:R-:W-:Y:S02]  /*44c0*/  IMAD.MOV.U32 R46, RZ, RZ, RZ ;  /* 0x000000ffff2e7224 */ /* 0x000fe400078e00ff */
[----:B------:R-:W-:-:S07]  /*44d0*/  IMAD.U32 R48, RZ, RZ, UR4 ;  /* 0x00000004ff307e24 */ /* 0x000fce000f8e00ff */
[----:B------:R-:W-:Y:S02]  /*44e0*/  VOTE.ANY R44, PT, P0 ;  /* 0x00000000002c7806 */ /* 0x000fe400000e0100 */
[----:B------:R-:W-:Y:S02]  /*44f0*/  VOTE.ANY R49, PT, P1 ;  /* 0x0000000000317806 */ /* 0x000fe400008e0100 */
[----:B------:R-:W-:Y:S02]  /*4500*/  @!P0 LOP3.LUT R44, RZ, R44, RZ, 0x33, !PT ;  /* 0x0000002cff2c8212 */ /* 0x000fe400078e33ff */
[----:B------:R-:W-:Y:S02]  /*4510*/  VOTE.ANY R51, PT, P2 ;  /* 0x0000000000337806 */ /* 0x000fe400010e0100 */
[----:B------:R-:W-:Y:S02]  /*4520*/  @!P1 LOP3.LUT R49, RZ, R49, RZ, 0x33, !PT ;  /* 0x00000031ff319212 */ /* 0x000fe400078e33ff */
[----:B------:R-:W-:-:S02]  /*4530*/  @!P2 LOP3.LUT R51, RZ, R51, RZ, 0x33, !PT ;  /* 0x00000033ff33a212 */ /* 0x000fc400078e33ff */
[----:B------:R-:W-:Y:S02]  /*4540*/  LOP3.LUT R44, R49, R44, RZ, 0xc0, !PT ;  /* 0x0000002c312c7212 */ /* 0x000fe400078ec0ff */
[----:B------:R-:W-:Y:S02]  /*4550*/  VOTE.ANY R49, PT, P3 ;  /* 0x0000000000317806 */ /* 0x000fe400018e0100 */
[----:B------:R-:W-:Y:S02]  /*4560*/  LOP3.LUT R44, R51, R44, RZ, 0xc0, !PT ;  /* 0x0000002c332c7212 */ /* 0x000fe400078ec0ff */
[----:B------:R-:W-:Y:S02]  /*4570*/  LOP3.LUT P0, RZ, R47, 0x80, RZ, 0xc0, !PT ;  /* 0x000000802fff7812 */ /* 0x000fe4000780c0ff */
[----:B------:R-:W-:Y:S02]  /*4580*/  VOTE.ANY R51, PT, P4 ;  /* 0x0000000000337806 */ /* 0x000fe400020e0100 */
[----:B------:R-:W-:-:S02]  /*4590*/  @!P3 LOP3.LUT R49, RZ, R49, RZ, 0x33, !PT ;  /* 0x00000031ff31b212 */ /* 0x000fc400078e33ff */
[----:B------:R-:W-:Y:S02]  /*45a0*/  @!P4 LOP3.LUT R51, RZ, R51, RZ, 0x33, !PT ;  /* 0x00000033ff33c212 */ /* 0x000fe400078e33ff */
[----:B------:R-:W-:Y:S02]  /*45b0*/  LOP3.LUT R44, R49, R44, RZ, 0xc0, !PT ;  /* 0x0000002c312c7212 */ /* 0x000fe400078ec0ff */
[----:B------:R-:W-:Y:S02]  /*45c0*/  VOTE.ANY R49, PT, P5 ;  /* 0x0000000000317806 */ /* 0x000fe400028e0100 */
[----:B------:R-:W-:Y:S02]  /*45d0*/  LOP3.LUT R44, R51, R44, RZ, 0xc0, !PT ;  /* 0x0000002c332c7212 */ /* 0x000fe400078ec0ff */
[----:B------:R-:W-:Y:S02]  /*45e0*/  VOTE.ANY R51, PT, P6 ;  /* 0x0000000000337806 */ /* 0x000fe400030e0100 */
[----:B------:R-:W-:-:S02]  /*45f0*/  @!P5 LOP3.LUT R49, RZ, R49, RZ, 0x33, !PT ;  /* 0x00000031ff31d212 */ /* 0x000fc400078e33ff */
[----:B------:R-:W-:Y:S02]  /*4600*/  VOTE.ANY R53, PT, P0 ;  /* 0x0000000000357806 */ /* 0x000fe400000e0100 */
[----:B------:R-:W-:Y:S02]  /*4610*/  @!P6 LOP3.LUT R51, RZ, R51, RZ, 0x33, !PT ;  /* 0x00000033ff33e212 */ /* 0x000fe400078e33ff */
[----:B------:R-:W-:Y:S02]  /*4620*/  LOP3.LUT R44, R49, R44, RZ, 0xc0, !PT ;  /* 0x0000002c312c7212 */ /* 0x000fe400078ec0ff */
[----:B------:R-:W-:Y:S02]  /*4630*/  @!P0 LOP3.LUT R53, RZ, R53, RZ, 0x33, !PT ;  /* 0x00000035ff358212 */ /* 0x000fe400078e33ff */
[----:B------:R-:W-:-:S04]  /*4640*/  LOP3.LUT R44, R51, R44, RZ, 0xc0, !PT ;  /* 0x0000002c332c7212 */ /* 0x000fc800078ec0ff */
[----:B------:R-:W-:-:S04]  /*4650*/  LOP3.LUT R44, R53, R44, RZ, 0xc0, !PT ;  /* 0x0000002c352c7212 */ /* 0x000fc800078ec0ff */
[----:B---3--:R-:W2:Y:S01]  /*4660*/  FLO.U32 R50, R44 ;  /* 0x0000002c00327300 */ /* 0x008ea200000e0000 */
[----:B------:R-:W-:-:S07]  /*4670*/  LOP3.LUT R56, R43, R44, RZ, 0xc0, !PT ;  /* 0x0000002c2b387212 */ /* 0x000fce00078ec0ff */
[----:B------:R-:W3:Y:S01]  /*4680*/  POPC R56, R56 ;  /* 0x0000003800387309 */ /* 0x000ee20000000000 */
[----:B--2---:R-:W-:-:S13]  /*4690*/  ISETP.NE.AND P0, PT, R42, R50, PT ;  /* 0x000000322a00720c */ /* 0x004fda0003f05270 */
[----:B---3--:R-:W-:Y:S05]  /*46a0*/  @P0 BRA `(.L_x_1107) ;  /* 0x0000000000080947 */ /* 0x008fea0003800000 */
[----:B------:R-:W-:-:S05]  /*46b0*/  IMAD R47, R47, 0x4, R40 ;  /* 0x000000042f2f7824 */ /* 0x000fca00078e0228 */
[----:B------:R2:W3:Y:S02]  /*46c0*/  ATOMS.ADD R59, [R47], R56 ;  /* 0x000000382f3b738c */ /* 0x0004e40000000000 */
.L_x_1107:
[----:B------:R-:W-:Y:S05]  /*46d0*/  BSYNC.RECONVERGENT B0 ;  /* 0x0000000000007941 */ /* 0x000fea0003800200 */
.L_x_1106:
[----:B---3--:R3:W0:Y:S01]  /*46e0*/  SHFL.IDX PT, R59, R59, R50, 0x1f ;  /* 0x00001f323b3b7589 */ /* 0x00862200000e0000 */
[----:B--2---:R-:W-:Y:S02]  /*46f0*/  IMAD.MOV.U32 R47, RZ, RZ, RZ ;  /* 0x000000ffff2f7224 */ /* 0x004fe400078e00ff */
[----:B------:R-:W-:Y:S01]  /*4700*/  IMAD.U32 R49, RZ, RZ, UR5 ;  /* 0x00000005ff317e24 */ /* 0x000fe2000f8e00ff */
[----:B------:R-:W-:Y:S06]  /*4710*/  BRA.U UP1, `(.L_x_1108) ;  /* 0x00000001011c7547 */ /* 0x000fec000b800000 */
[----:B------:R-:W-:Y:S02]  /*4720*/  ISETP.NE.AND P0, PT, RZ, UR17, PT ;  /* 0x00000011ff007c0c */ /* 0x000fe4000bf05270 */
[----:B------:R-:W-:Y:S02]  /*4730*/  CS2R R46, SRZ ;  /* 0x00000000002e7805 */ /* 0x000fe4000001ff00 */
[----:B------:R-:W-:-:S09]  /*4740*/  CS2R R48, SRZ ;  /* 0x0000000000307805 */ /* 0x000fd2000001ff00 */
[----:B-----5:R-:W-:Y:S01]  /*4750*/  @P0 SHF.R.U32.HI R44, RZ, UR16, R33 ;  /* 0x00000010ff2c0c19 */ /* 0x020fe20008011621 */
[----:B------:R-:W-:Y:S02]  /*4760*/  @P0 IMAD.U32 R48, RZ, RZ, UR15 ;  /* 0x0000000fff300e24 */ /* 0x000fe4000f8e00ff */
[----:B------:R-:W-:Y:S01]  /*4770*/  @P0 IMAD.U32 R46, RZ, RZ, UR13 ;  /* 0x0000000dff2e0e24 */ /* 0x000fe2000f8e00ff */
[----:B------:R-:W-:-:S07]  /*4780*/  @P0 LOP3.LUT R47, R44, UR14, RZ, 0x30, !PT ;  /* 0x0000000e2c2f0c12 */ /* 0x000fce000f8e30ff */
.L_x_1108:
        /* <DEDUP_REMOVED lines=11> */
.L_x_1109:
        /* <DEDUP_REMOVED lines=36> */
.L_x_1111:
[----:B------:R-:W-:Y:S05]  /*4a80*/  BSYNC.RECONVERGENT B0 ;  /* 0x0000000000007941 */ /* 0x000fea0003800200 */
.L_x_1110:
        /* <DEDUP_REMOVED lines=11> */
.L_x_1112:
        /* <DEDUP_REMOVED lines=11> */
.L_x_1113:
        /* <DEDUP_REMOVED lines=36> */
.L_x_1115:
[----:B------:R-:W-:Y:S05]  /*4e30*/  BSYNC.RECONVERGENT B0 ;  /* 0x0000000000007941 */ /* 0x000fea0003800200 */
.L_x_1114:
        /* <DEDUP_REMOVED lines=11> */
.L_x_1116:
        /* <DEDUP_REMOVED lines=11> */
.L_x_1117:
[----:B------:R-:W-:Y:S01]  /*4fa0*/  R2P PR, R47, 0x7f ;  /* 0x0000007f2f007804 */ /* 0x000fe20000000000 */
[----:B------:R-:W-:Y:S01]  /*4fb0*/  BSSY.RECONVERGENT B0, `(.L_x_1118) ;  /* 0x0000023000007945 */ /* 0x000fe20003800200 */
[----:B------:R-:W-:-:S11]  /*4fc0*/  IMAD.MOV.U32 R48, RZ, RZ, RZ ;  /* 0x000000ffff307224 */ /* 0x000fd600078e00ff */
        /* <DEDUP_REMOVED lines=20> */
[----:B------:R-:W-:Y:S01]  /*5110*/  LOP3.LUT R44, R49, R44, RZ, 0xc0, !PT ;  /* 0x0000002c312c7212 */ /* 0x000fe200078ec0ff */
[----:B------:R-:W-:Y:S01]  /*5120*/  IMAD.U32 R49, RZ, RZ, UR4 ;  /* 0x00000004ff317e24 */ /* 0x000fe2000f8e00ff */
[----:B------:R-:W-:Y:S02]  /*5130*/  @!P0 LOP3.LUT R53, RZ, R53, RZ, 0x33, !PT ;  /* 0x00000035ff358212 */ /* 0x000fe400078e33ff */
[----:B------:R-:W-:Y:S01]  /*5140*/  LOP3.LUT R44, R51, R44, RZ, 0xc0, !PT ;  /* 0x0000002c332c7212 */ /* 0x000fe200078ec0ff */
[----:B------:R-:W-:-:S03]  /*5150*/  IMAD.MOV.U32 R51, RZ, RZ, RZ ;  /* 0x000000ffff337224 */ /* 0x000fc600078e00ff */
        /* <DEDUP_REMOVED lines=8> */
.L_x_1119:
[----:B------:R-:W-:Y:S05]  /*51e0*/  BSYNC.RECONVERGENT B0 ;  /* 0x0000000000007941 */ /* 0x000fea0003800200 */
.L_x_1118:
[----:B---3--:R3:W0:Y:S01]  /*51f0*/  SHFL.IDX PT, R51, R51, R50, 0x1f ;  /* 0x00001f3233337589 */ /* 0x00862200000e0000 */
        /* <DEDUP_REMOVED lines=11> */
.L_x_1120:
[----:B------:R-:W-:-:S04]  /*52b0*/  ISETP.NE.AND P0, PT, R49, RZ, PT ;  /* 0x000000ff3100720c */ /* 0x000fc80003f05270 */
[----:B------:R-:W-:-:S13]  /*52c0*/  ISETP.GT.U32.OR P0, PT, R53, 0x1f, !P0 ;  /* 0x0000001f3500780c */ /* 0x000fda0004704470 */
[----:B------:R-:W-:Y:S05]  /*52d0*/  @P0 BRA `(.L_x_1121) ;  /* 0x0000000000200947 */ /* 0x000fea0003800000 */
[----:B------:R-:W-:Y:S02]  /*52e0*/  IMAD.MOV R46, RZ, RZ, -R53 ;  /* 0x000000ffff2e7224 */ /* 0x000fe400078e0a35 */
[----:B---3--:R-:W-:-:S03]  /*52f0*/  IMAD.U32 R50, RZ, RZ, UR18 ;  /* 0x00000012ff327e24 */ /* 0x008fc6000f8e00ff */
[----:B------:R-:W-:Y:S02]  /*5300*/  VIADDMNMX.U32 R49, R46, 0x20, R49, PT ;  /* 0x000000202e317846 */ /* 0x000fe40003800031 */
[----:B-----5:R-:W-:Y:S02]  /*5310*/  SHF.R.U32.HI R46, RZ, R53, R26 ;  /* 0x00000035ff2e7219 */ /* 0x020fe4000001161a */
[----:B------:R-:W-:-:S04]  /*5320*/  SHF.L.U32 R49, R50, R49, RZ ;  /* 0x0000003132317219 */ /* 0x000fc800000006ff */
[----:B------:R-:W-:-:S04]  /*5330*/  LOP3.LUT R49, R46, R49, RZ, 0x30, !PT ;  /* 0x000000312e317212 */ /* 0x000fc800078e30ff */
[----:B------:R-:W-:-:S04]  /*5340*/  SHF.L.U32 R48, R49, R48, RZ ;  /* 0x0000003031307219 */ /* 0x000fc800000006ff */
[----:B------:R-:W-:-:S07]  /*5350*/  LOP3.LUT R47, R48, R47, RZ, 0xfc, !PT ;  /* 0x0000002f302f7212 */ /* 0x000fce00078efcff */
.L_x_1121:
[----:B------:R-:W-:Y:S01]  /*5360*/  R2P PR, R47, 0x7f ;  /* 0x0000007f2f007804 */ /* 0x000fe20000000000 */
[----:B------:R-:W-:Y:S01]  /*5370*/  BSSY.RECONVERGENT B0, `(.L_x_1122) ;  /* 0x0000023000007945 */ /* 0x000fe20003800200 */
[----:B---3--:R-:W-:Y:S02]  /*5380*/  IMAD.MOV.U32 R50, RZ, RZ, RZ ;  /* 0x000000ffff327224 */ /* 0x008fe400078e00ff */
[----:B------:R-:W-:-:S09]  /*5390*/  IMAD.U32 R52, RZ, RZ, UR4 ;  /* 0x00000004ff347e24 */ /* 0x000fd2000f8e00ff */
        /* <DEDUP_REMOVED lines=21> */
[----:B------:R-:W-:Y:S01]  /*54f0*/  IMAD.MOV.U32 R49, RZ, RZ, RZ ;  /* 0x000000ffff317224 */ /* 0x000fe200078e00ff */
[----:B------:R-:W-:Y:S02]  /*5500*/  @!P0 LOP3.LUT R55, RZ, R55, RZ, 0x33, !PT ;  /* 0x00000037ff378212 */ /* 0x000fe400078e33ff */
[----:B------:R-:W-:-:S04]  /*5510*/  LOP3.LUT R46, R53, R46, RZ, 0xc0, !PT ;  /* 0x0000002e352e7212 */ /* 0x000fc800078ec0ff */
[----:B------:R-:W-:-:S04]  /*5520*/  LOP3.LUT R48, R55, R46, RZ, 0xc0, !PT ;  /* 0x0000002e37307212 */ /* 0x000fc800078ec0ff */
[----:B------:R-:W2:Y:S01]  /*5530*/  FLO.U32 R55, R48 ;  /* 0x0000003000377300 */ /* 0x000ea200000e0000 */
[----:B------:R-:W-:-:S07]  /*5540*/  LOP3.LUT R46, R43, R48, RZ, 0xc0, !PT ;  /* 0x000000302b2e7212 */ /* 0x000fce00078ec0ff */
[----:B------:R-:W3:Y:S01]  /*5550*/  POPC R46, R46 ;  /* 0x0000002e002e7309 */ /* 0x000ee20000000000 */
[----:B--2---:R-:W-:-:S13]  /*5560*/  ISETP.NE.AND P0, PT, R42, R55, PT ;  /* 0x000000372a00720c */ /* 0x004fda0003f05270 */
[----:B---3--:R-:W-:Y:S05]  /*5570*/  @P0 BRA `(.L_x_1123) ;  /* 0x0000000000080947 */ /* 0x008fea0003800000 */
[----:B------:R-:W-:-:S05]  /*5580*/  IMAD R47, R47, 0x4, R40 ;  /* 0x000000042f2f7824 */ /* 0x000fca00078e0228 */
[----:B------:R2:W3:Y:S02]  /*5590*/  ATOMS.ADD R49, [R47], R46 ;  /* 0x0000002e2f31738c */ /* 0x0004e40000000000 */
.L_x_1123:
[----:B------:R-:W-:Y:S05]  /*55a0*/  BSYNC.RECONVERGENT B0 ;  /* 0x0000000000007941 */ /* 0x000fea0003800200 */
.L_x_1122:
[----:B---3--:R3:W0:Y:S01]  /*55b0*/  SHFL.IDX PT, R49, R49, R55, 0x1f ;  /* 0x00001f3731317589 */ /* 0x00862200000e0000 */
[----:B------:R-:W-:Y:S02]  /*55c0*/  IMAD.MOV.U32 R53, RZ, RZ, RZ ;  /* 0x000000ffff357224 */ /* 0x000fe400078e00ff */
[----:B--2---:R-:W-:Y:S01]  /*55d0*/  IMAD.U32 R47, RZ, RZ, UR5 ;  /* 0x00000005ff2f7e24 */ /* 0x004fe2000f8e00ff */
[----:B------:R-:W-:Y:S06]  /*55e0*/  BRA.U UP1, `(.L_x_1124) ;  /* 0x0000000101207547 */ /* 0x000fec000b800000 */
[----:B------:R-:W-:Y:S02]  /*55f0*/  ISETP.NE.AND P0, PT, RZ, UR17, PT ;  /* 0x00000011ff007c0c */ /* 0x000fe4000bf05270 */
[----:B------:R-:W-:Y:S01]  /*5600*/  CS2R R52, SRZ ;  /* 0x0000000000347805 */ /* 0x000fe2000001ff00 */
[----:B------:R-:W-:-:S10]  /*5610*/  IMAD.MOV.U32 R50, RZ, RZ, RZ ;  /* 0x000000ffff327224 */ /* 0x000fd400078e00ff */
[----:B-----5:R-:W-:Y:S01]  /*5620*/  @P0 SHF.R.U32.HI R47, RZ, UR16, R25 ;  /* 0x00000010ff2f0c19 */ /* 0x020fe20008011619 */
[----:B------:R-:W-:Y:S02]  /*5630*/  @P0 IMAD.U32 R52, RZ, RZ, UR15 ;  /* 0x0000000fff340e24 */ /* 0x000fe4000f8e00ff */
[----:B------:R-:W-:Y:S01]  /*5640*/  @P0 IMAD.U32 R50, RZ, RZ, UR13 ;  /* 0x0000000dff320e24 */ /* 0x000fe2000f8e00ff */
[----:B------:R-:W-:Y:S01]  /*5650*/  @P0 LOP3.LUT R53, R47, UR14, RZ, 0x30, !PT ;  /* 0x0000000e2f350c12 */ /* 0x000fe2000f8e30ff */
[----:B------:R-:W-:-:S07]  /*5660*/  IMAD.MOV.U32 R47, RZ, RZ, RZ ;  /* 0x000000ffff2f7224 */ /* 0x000fce00078e00ff */
.L_x_1124:
[----:B------:R-:W-:-:S04]  /*5670*/  ISETP.NE.AND P0, PT, R52, RZ, PT ;  /* 0x000000ff3400720c */ /* 0x000fc80003f05270 */
[----:B------:R-:W-:-:S13]  /*5680*/  ISETP.GT.U32.OR P0, PT, R47, 0x1f, !P0 ;  /* 0x0000001f2f00780c */ /* 0x000fda0004704470 */
[----:B------:R-:W-:Y:S05]  /*5690*/  @P0 BRA `(.L_x_1125) ;  /* 0x0000000000200947 */ /* 0x000fea0003800000 */
[----:B---3--:R-:W-:Y:S01]  /*56a0*/  IMAD.MOV R55, RZ, RZ, -R47 ;  /* 0x000000ffff377224 */ /* 0x008fe200078e0a2f */
[----:B-----5:R-:W-:-:S04]  /*56b0*/  SHF.R.U32.HI R47, RZ, R47, R24 ;  /* 0x0000002fff2f7219 */ /* 0x020fc80000011618 */
[----:B------:R-:W-:Y:S01]  /*56c0*/  VIADDMNMX.U32 R52, R55, 0x20, R52, PT ;  /* 0x0000002037347846 */ /* 0x000fe20003800034 */
[----:B------:R-:W-:-:S05]  /*56d0*/  IMAD.U32 R55, RZ, RZ, UR18 ;  /* 0x00000012ff377e24 */ /* 0x000fca000f8e00ff */
[----:B------:R-:W-:-:S04]  /*56e0*/  SHF.L.U32 R52, R55, R52, RZ ;  /* 0x0000003437347219 */ /* 0x000fc800000006ff */
[----:B------:R-:W-:-:S04]  /*56f0*/  LOP3.LUT R47, R47, R52, RZ, 0x30, !PT ;  /* 0x000000342f2f7212 */ /* 0x000fc800078e30ff */
[----:B------:R-:W-:-:S04]  /*5700*/  SHF.L.U32 R50, R47, R50, RZ ;  /* 0x000000322f327219 */ /* 0x000fc800000006ff */
[----:B------:R-:W-:-:S07]  /*5710*/  LOP3.LUT R53, R50, R53, RZ, 0xfc, !PT ;  /* 0x0000003532357212 */ /* 0x000fce00078efcff */
.L_x_1125:
[----:B------:R-:W-:Y:S01]  /*5720*/  R2P PR, R53, 0x7f ;  /* 0x0000007f35007804 */ /* 0x000fe20000000000 */
[----:B------:R-:W-:-:S12]  /*5730*/  BSSY.RECONVERGENT B0, `(.L_x_1126) ;  /* 0x0000022000007945 */ /* 0x000fd80003800200 */
        /* <DEDUP_REMOVED lines=23> */
[----:B------:R-:W-:Y:S01]  /*58b0*/  LOP3.LUT R47, R50, R47, RZ, 0xc0, !PT ;  /* 0x0000002f322f7212 */ /* 0x000fe200078ec0ff */
[----:B------:R-:W-:-:S03]  /*58c0*/  IMAD.MOV.U32 R50, RZ, RZ, RZ ;  /* 0x000000ffff327224 */ /* 0x000fc600078e00ff */
[----:B------:R-:W-:-:S04]  /*58d0*/  LOP3.LUT R52, R52, R47, RZ, 0xc0, !PT ;  /* 0x0000002f34347212 */ /* 0x000fc800078ec0ff */
[----:B------:R-:W2:Y:S01]  /*58e0*/  FLO.U32 R65, R52 ;  /* 0x0000003400417300 */ /* 0x000ea200000e0000 */
[----:B------:R-:W-:-:S07]  /*58f0*/  LOP3.LUT R47, R43, R52, RZ, 0xc0, !PT ;  /* 0x000000342b2f7212 */ /* 0x000fce00078ec0ff */
[----:B------:R-:W0:Y:S01]  /*5900*/  POPC R47, R47 ;  /* 0x0000002f002f7309 */ /* 0x000e220000000000 */
[----:B--2---:R-:W-:-:S13]  /*5910*/  ISETP.NE.AND P0, PT, R42, R65, PT ;  /* 0x000000412a00720c */ /* 0x004fda0003f05270 */
[----:B0-----:R-:W-:Y:S05]  /*5920*/  @P0 BRA `(.L_x_1127) ;  /* 0x0000000000080947 */ /* 0x001fea0003800000 */
[----:B------:R-:W-:-:S06]  /*5930*/  IMAD R50, R53, 0x4, R40 ;  /* 0x0000000435327824 */ /* 0x000fcc00078e0228 */
[----:B------:R0:W2:Y:S02]  /*5940*/  ATOMS.ADD R50, [R50], R47 ;  /* 0x0000002f3232738c */ /* 0x0000a40000000000 */
.L_x_1127:
[----:B------:R-:W-:Y:S05]  /*5950*/  BSYNC.RECONVERGENT B0 ;  /* 0x0000000000007941 */ /* 0x000fea0003800200 */
.L_x_1126:
[----:B--2---:R2:W0:Y:S01]  /*5960*/  SHFL.IDX PT, R50, R50, R65, 0x1f ;  /* 0x00001f4132327589 */ /* 0x00442200000e0000 */
[----:B------:R-:W-:Y:S02]  /*5970*/  IMAD.U32 R52, RZ, RZ, UR4 ;  /* 0x00000004ff347e24 */ /* 0x000fe4000f8e00ff */
[----:B------:R-:W-:Y:S02]  /*5980*/  IMAD.MOV.U32 R53, RZ, RZ, RZ ;  /* 0x000000ffff357224 */ /* 0x000fe400078e00ff */
[----:B---3--:R-:W-:Y:S01]  /*5990*/  IMAD.U32 R55, RZ, RZ, UR5 ;  /* 0x00000005ff377e24 */ /* 0x008fe2000f8e00ff */
        /* <DEDUP_REMOVED lines=9> */
.L_x_1128:
[----:B------:R-:W-:-:S04]  /*5a30*/  ISETP.NE.AND P0, PT, R52, RZ, PT ;  /* 0x000000ff3400720c */ /* 0x000fc80003f05270 */
[----:B------:R-:W-:-:S13]  /*5a40*/  ISETP.GT.U32.OR P0, PT, R55, 0x1f, !P0 ;  /* 0x0000001f3700780c */ /* 0x000fda0004704470 */
[----:B------:R-:W-:Y:S05]  /*5a50*/  @P0 BRA `(.L_x_1129) ;  /* 0x0000000000200947 */ /* 0x000fea0003800000 */
[----:B--2---:R-:W-:Y:S01]  /*5a60*/  IMAD.MOV R65, RZ, RZ, -R55 ;  /* 0x000000ffff417224 */ /* 0x004fe200078e0a37 */
[----:B-----5:R-:W-:-:S04]  /*5a70*/  SHF.R.U32.HI R55, RZ, R55, R22 ;  /* 0x00000037ff377219 */ /* 0x020fc80000011616 */
[----:B------:R-:W-:Y:S01]  /*5a80*/  VIADDMNMX.U32 R52, R65, 0x20, R52, PT ;  /* 0x0000002041347846 */ /* 0x000fe20003800034 */
[----:B------:R-:W-:-:S05]  /*5a90*/  IMAD.U32 R65, RZ, RZ, UR18 ;  /* 0x00000012ff417e24 */ /* 0x000fca000f8e00ff */
[----:B------:R-:W-:-:S04]  /*5aa0*/  SHF.L.U32 R52, R65, R52, RZ ;  /* 0x0000003441347219 */ /* 0x000fc800000006ff */
[----:B------:R-:W-:-:S04]  /*5ab0*/  LOP3.LUT R55, R55, R52, RZ, 0x30, !PT ;  /* 0x0000003437377212 */ /* 0x000fc800078e30ff */
[----:B------:R-:W-:-:S04]  /*5ac0*/  SHF.L.U32 R48, R55, R48, RZ ;  /* 0x0000003037307219 */ /* 0x000fc800000006ff */
[----:B------:R-:W-:-:S07]  /*5ad0*/  LOP3.LUT R53, R48, R53, RZ, 0xfc, !PT ;  /* 0x0000003530357212 */ /* 0x000fce00078efcff */
.L_x_1129:
[----:B------:R-:W-:Y:S01]  /*5ae0*/  R2P PR, R53, 0x7f ;  /* 0x0000007f35007804 */ /* 0x000fe20000000000 */
[----:B------:R-:W-:Y:S01]  /*5af0*/  BSSY.RECONVERGENT B0, `(.L_x_1130) ;  /* 0x0000021000007945 */ /* 0x000fe20003800200 */
[----:B------:R-:W-:-:S11]  /*5b00*/  IMAD.MOV.U32 R64, RZ, RZ, RZ ;  /* 0x000000ffff407224 */ /* 0x000fd600078e00ff */
[----:B------:R-:W-:Y:S02]  /*5b10*/  VOTE.ANY R48, PT, P0 ;  /* 0x0000000000307806 */ /* 0x000fe400000e0100 */
[----:B------:R-:W-:Y:S02]  /*5b20*/  VOTE.ANY R55, PT, P1 ;  /* 0x0000000000377806 */ /* 0x000fe400008e0100 */
[----:B------:R-:W-:Y:S02]  /*5b30*/  @!P0 LOP3.LUT R48, RZ, R48, RZ, 0x33, !PT ;  /* 0x00000030ff308212 */ /* 0x000fe400078e33ff */
[----:B------:R-:W-:Y:S02]  /*5b40*/  @!P1 LOP3.LUT R55, RZ, R55, RZ, 0x33, !PT ;  /* 0x00000037ff379212 */ /* 0x000fe400078e33ff */
[----:B--2---:R-:W-:Y:S02]  /*5b50*/  VOTE.ANY R65, PT, P2 ;  /* 0x0000000000417806 */ /* 0x004fe400010e0100 */
[----:B------:R-:W-:-:S02]  /*5b60*/  LOP3.LUT R48, R55, R48, RZ, 0xc0, !PT ;  /* 0x0000003037307212 */ /* 0x000fc400078ec0ff */
[----:B------:R-:W-:Y:S02]  /*5b70*/  @!P2 LOP3.LUT R65, RZ, R65, RZ, 0x33, !PT ;  /* 0x00000041ff41a212 */ /* 0x000fe400078e33ff */
[----:B------:R-:W-:Y:S02]  /*5b80*/  VOTE.ANY R55, PT, P3 ;  /* 0x0000000000377806 */ /* 0x000fe400018e0100 */
[----:B------:R-:W-:Y:S02]  /*5b90*/  LOP3.LUT R48, R65, R48, RZ, 0xc0, !PT ;  /* 0x0000003041307212 */ /* 0x000fe400078ec0ff */
[----:B------:R-:W-:Y:S02]  /*5ba0*/  @!P3 LOP3.LUT R55, RZ, R55, RZ, 0x33, !PT ;  /* 0x00000037ff37b212 */ /* 0x000fe400078e33ff */
[----:B------:R-:W-:Y:S02]  /*5bb0*/  LOP3.LUT P0, RZ, R53, 0x80, RZ, 0xc0, !PT ;  /* 0x0000008035ff7812 */ /* 0x000fe4000780c0ff */
[----:B------:R-:W-:-:S02]  /*5bc0*/  LOP3.LUT R48, R55, R48, RZ, 0xc0, !PT ;  /* 0x0000003037307212 */ /* 0x000fc400078ec0ff */
[----:B------:R-:W-:Y:S02]  /*5bd0*/  VOTE.ANY R55, PT, P4 ;  /* 0x0000000000377806 */ /* 0x000fe400020e0100 */
[----:B------:R-:W-:Y:S02]  /*5be0*/  VOTE.ANY R65, PT, P5 ;  /* 0x0000000000417806 */ /* 0x000fe400028e0100 */
[----:B------:R-:W-:Y:S02]  /*5bf0*/  @!P4 LOP3.LUT R55, RZ, R55, RZ, 0x33, !PT ;  /* 0x00000037ff37c212 */ /* 0x000fe400078e33ff */
[----:B------:R-:W-:Y:S02]  /*5c00*/  @!P5 LOP3.LUT R65, RZ, R65, RZ, 0x33, !PT ;  /* 0x00000041ff41d212 */ /* 0x000fe400078e33ff */
[----:B------:R-:W-:Y:S02]  /*5c10*/  LOP3.LUT R48, R55, R48, RZ, 0xc0, !PT ;  /* 0x0000003037307212 */ /* 0x000fe400078ec0ff */
[----:B------:R-:W-:-:S02]  /*5c20*/  VOTE.ANY R55, PT, P6 ;  /* 0x0000000000377806 */ /* 0x000fc400030e0100 */
[----:B------:R-:W-:Y:S02]  /*5c30*/  LOP3.LUT R48, R65, R48, RZ, 0xc0, !PT ;  /* 0x0000003041307212 */ /* 0x000fe400078ec0ff */
[----:B------:R-:W-:Y:S02]  /*5c40*/  @!P6 LOP3.LUT R55, RZ, R55, RZ, 0x33, !PT ;  /* 0x00000037ff37e212 */ /* 0x000fe400078e33ff */
[----:B------:R-:W-:Y:S02]  /*5c50*/  VOTE.ANY R65, PT, P0 ;  /* 0x0000000000417806 */ /* 0x000fe400000e0100 */
[----:B------:R-:W-:Y:S02]  /*5c60*/  LOP3.LUT R48, R55, R48, RZ, 0xc0, !PT ;  /* 0x0000003037307212 */ /* 0x000fe400078ec0ff */
[----:B------:R-:W-:-:S04]  /*5c70*/  @!P0 LOP3.LUT R65, RZ, R65, RZ, 0x33, !PT ;  /* 0x00000041ff418212 */ /* 0x000fc800078e33ff */
        /* <DEDUP_REMOVED lines=8> */
.L_x_1131:
[----:B------:R-:W-:Y:S05]  /*5d00*/  BSYNC.RECONVERGENT B0 ;  /* 0x0000000000007941 */ /* 0x000fea0003800200 */
.L_x_1130:
[----:B--23--:R2:W3:Y:S01]  /*5d10*/  SHFL.IDX PT, R53, R64, R69, 0x1f ;  /* 0x00001f4540357589 */ /* 0x00c4e200000e0000 */
[----:B------:R-:W-:Y:S02]  /*5d20*/  IMAD.MOV.U32 R52, RZ, RZ, RZ ;  /* 0x000000ffff347224 */ /* 0x000fe400078e00ff */
[----:B------:R-:W-:Y:S02]  /*5d30*/  IMAD.U32 R65, RZ, RZ, UR4 ;  /* 0x00000004ff417e24 */ /* 0x000fe4000f8e00ff */
[----:B------:R-:W-:Y:S02]  /*5d40*/  IMAD.MOV.U32 R55, RZ, RZ, RZ ;  /* 0x000000ffff377224 */ /* 0x000fe400078e00ff */
[----:B------:R-:W-:Y:S01]  /*5d50*/  IMAD.U32 R67, RZ, RZ, UR5 ;  /* 0x00000005ff437e24 */ /* 0x000fe2000f8e00ff */
[----:B------:R-:W-:Y:S06]  /*5d60*/  BRA.U UP1, `(.L_x_1132) ;  /* 0x0000000101247547 */ /* 0x000fec000b800000 */
[----:B------:R-:W-:Y:S01]  /*5d70*/  ISETP.NE.AND P0, PT, RZ, UR17, PT ;  /* 0x00000011ff007c0c */ /* 0x000fe2000bf05270 */
[----:B------:R-:W-:Y:S02]  /*5d80*/  IMAD.MOV.U32 R55, RZ, RZ, RZ ;  /* 0x000000ffff377224 */ /* 0x000fe400078e00ff */
[----:B------:R-:W-:Y:S02]  /*5d90*/  IMAD.MOV.U32 R65, RZ, RZ, RZ ;  /* 0x000000ffff417224 */ /* 0x000fe400078e00ff */
[----:B------:R-:W-:-:S08]  /*5da0*/  IMAD.MOV.U32 R67, RZ, RZ, RZ ;  /* 0x000000ffff437224 */ /* 0x000fd000078e00ff */
[----:B-----5:R-:W-:Y:S01]  /*5db0*/  @P0 SHF.R.U32.HI R52, RZ, UR16, R21 ;  /* 0x00000010ff340c19 */ /* 0x020fe20008011615 */
[----:B------:R-:W-:-:S03]  /*5dc0*/  @P0 IMAD.U32 R65, RZ, RZ, UR15 ;  /* 0x0000000fff410e24 */ /* 0x000fc6000f8e00ff */
[----:B------:R-:W-:Y:S01]  /*5dd0*/  @P0 LOP3.LUT R55, R52, UR14, RZ, 0x30, !PT ;  /* 0x0000000e34370c12 */ /* 0x000fe2000f8e30ff */
[----:B------:R-:W-:Y:S02]  /*5de0*/  IMAD.MOV.U32 R52, RZ, RZ, RZ ;  /* 0x000000ffff347224 */ /* 0x000fe400078e00ff */
[----:B------:R-:W-:-:S07]  /*5df0*/  @P0 IMAD.U32 R52, RZ, RZ, UR13 ;  /* 0x0000000dff340e24 */ /* 0x000fce000f8e00ff */
.L_x_1132:
[----:B------:R-:W-:-:S04]  /*5e00*/  ISETP.NE.AND P0, PT, R65, RZ, PT ;  /* 0x000000ff4100720c */ /* 0x000fc80003f05270 */
[----:B------:R-:W-:-:S13]  /*5e10*/  ISETP.GT.U32.OR P0, PT, R67, 0x1f, !P0 ;  /* 0x0000001f4300780c */ /* 0x000fda0004704470 */
[----:B------:R-:W-:Y:S05]  /*5e20*/  @P0 BRA `(.L_x_1133) ;  /* 0x0000000000200947 */ /* 0x000fea0003800000 */
[----:B--2---:R-:W-:-:S05]  /*5e30*/  IMAD.MOV R64, RZ, RZ, -R67 ;  /* 0x000000ffff407224 */ /* 0x004fca00078e0a43 */
[----:B------:R-:W-:Y:S01]  /*5e40*/  VIADDMNMX.U32 R65, R64, 0x20, R65, PT ;  /* 0x0000002040417846 */ /* 0x000fe20003800041 */
[----:B------:R-:W-:-:S05]  /*5e50*/  IMAD.U32 R64, RZ, RZ, UR18 ;  /* 0x00000012ff407e24 */ /* 0x000fca000f8e00ff */
[----:B------:R-:W-:Y:S02]  /*5e60*/  SHF.L.U32 R65, R64, R65, RZ ;  /* 0x0000004140417219 */ /* 0x000fe400000006ff */
[----:B-----5:R-:W-:-:S04]  /*5e70*/  SHF.R.U32.HI R64, RZ, R67, R20 ;  /* 0x00000043ff407219 */ /* 0x020fc80000011614 */
[----:B------:R-:W-:-:S04]  /*5e80*/  LOP3.LUT R65, R64, R65, RZ, 0x30, !PT ;  /* 0x0000004140417212 */ /* 0x000fc800078e30ff */
[----:B------:R-:W-:-:S04]  /*5e90*/  SHF.L.U32 R52, R65, R52, RZ ;  /* 0x0000003441347219 */ /* 0x000fc800000006ff */
[----:B------:R-:W-:-:S07]  /*5ea0*/  LOP3.LUT R55, R52, R55, RZ, 0xfc, !PT ;  /* 0x0000003734377212 */ /* 0x000fce00078efcff */
.L_x_1133:
[----:B------:R-:W-:Y:S01]  /*5eb0*/  R2P PR, R55, 0x7f ;  /* 0x0000007f37007804 */ /* 0x000fe20000000000 */
[----:B------:R-:W-:Y:S01]  /*5ec0*/  BSSY.RECONVERGENT B0, `(.L_x_1134) ;  /* 0x0000021000007945 */ /* 0x000fe20003800200 */
[----:B------:R-:W-:-:S11]  /*5ed0*/  IMAD.MOV.U32 R66, RZ, RZ, RZ ;  /* 0x000000ffff427224 */ /* 0x000fd600078e00ff */
[----:B------:R-:W-:Y:S02]  /*5ee0*/  VOTE.ANY R52, PT, P0 ;  /* 0x0000000000347806 */ /* 0x000fe400000e0100 */
[----:B------:R-:W-:Y:S02]  /*5ef0*/  VOTE.ANY R65, PT, P1 ;  /* 0x0000000000417806 */ /* 0x000fe400008e0100 */
[----:B------:R-:W-:Y:S02]  /*5f00*/  @!P0 LOP3.LUT R52, RZ, R52, RZ, 0x33, !PT ;  /* 0x00000034ff348212 */ /* 0x000fe400078e33ff */
[----:B------:R-:W-:Y:S02]  /*5f10*/  @!P1 LOP3.LUT R65, RZ, R65, RZ, 0x33, !PT ;  /* 0x00000041ff419212 */ /* 0x000fe400078e33ff */
[----:B------:R-:W-:Y:S02]  /*5f20*/  LOP3.LUT P0, RZ, R55, 0x80, RZ, 0xc0, !PT ;  /* 0x0000008037ff7812 */ /* 0x000fe4000780c0ff */
[----:B------:R-:W-:-:S02]  /*5f30*/  LOP3.LUT R52, R65, R52, RZ, 0xc0, !PT ;  /* 0x0000003441347212 */ /* 0x000fc400078ec0ff */
        /* <DEDUP_REMOVED lines=17> */
[----:B--2---:R-:W-:-:S04]  /*6050*/  LOP3.LUT R64, R65, R52, RZ, 0xc0, !PT ;  /* 0x0000003441407212 */ /* 0x004fc800078ec0ff */
[----:B------:R-:W2:Y:S01]  /*6060*/  FLO.U32 R71, R64 ;  /* 0x0000004000477300 */ /* 0x000ea200000e0000 */
[----:B------:R-:W-:-:S07]  /*6070*/  LOP3.LUT R52, R43, R64, RZ, 0xc0, !PT ;  /* 0x000000402b347212 */ /* 0x000fce00078ec0ff */
[----:B------:R-:W0:Y:S01]  /*6080*/  POPC R52, R52 ;  /* 0x0000003400347309 */ /* 0x000e220000000000 */
[----:B--2---:R-:W-:-:S13]  /*6090*/  ISETP.NE.AND P0, PT, R42, R71, PT ;  /* 0x000000472a00720c */ /* 0x004fda0003f05270 */
[----:B0-----:R-:W-:Y:S05]  /*60a0*/  @P0 BRA `(.L_x_1135) ;  /* 0x0000000000080947 */ /* 0x001fea0003800000 */
[----:B------:R-:W-:-:S05]  /*60b0*/  IMAD R55, R55, 0x4, R40 ;  /* 0x0000000437377824 */ /* 0x000fca00078e0228 */
[----:B------:R0:W2:Y:S02]  /*60c0*/  ATOMS.ADD R66, [R55], R52 ;  /* 0x000000343742738c */ /* 0x0000a40000000000 */
.L_x_1135:
[----:B------:R-:W-:Y:S05]  /*60d0*/  BSYNC.RECONVERGENT B0 ;  /* 0x0000000000007941 */ /* 0x000fea0003800200 */
.L_x_1134:
[----:B0-2---:R0:W2:Y:S01]  /*60e0*/  SHFL.IDX PT, R55, R66, R71, 0x1f ;  /* 0x00001f4742377589 */ /* 0x0050a200000e0000 */
[----:B------:R-:W-:Y:S01]  /*60f0*/  CS2R R64, SRZ ;  /* 0x0000000000407805 */ /* 0x000fe2000001ff00 */
[----:B------:R-:W-:Y:S02]  /*6100*/  IMAD.U32 R67, RZ, RZ, UR4 ;  /* 0x00000004ff437e24 */ /* 0x000fe4000f8e00ff */
        /* <DEDUP_REMOVED lines=11> */
.L_x_1136:
[----:B------:R-:W-:Y:S01]  /*61c0*/  ISETP.NE.AND P0, PT, R67, RZ, PT ;  /* 0x000000ff4300720c */ /* 0x000fe20003f05270 */
[----:B-1--4-:R-:W-:-:S03]  /*61d0*/  IMAD.IADD R54, R54, 0x1, R57 ;  /* 0x0000000136367824 */ /* 0x012fc600078e0239 */
[----:B------:R-:W-:-:S13]  /*61e0*/  ISETP.GT.U32.OR P0, PT, R69, 0x1f, !P0 ;  /* 0x0000001f4500780c */ /* 0x000fda0004704470 */
[----:B------:R-:W-:Y:S05]  /*61f0*/  @P0 BRA `(.L_x_1137) ;  /* 0x0000000000200947 */ /* 0x000fea0003800000 */
[----:B0-----:R-:W-:-:S05]  /*6200*/  IMAD.MOV R66, RZ, RZ, -R69 ;  /* 0x000000ffff427224 */ /* 0x001fca00078e0a45 */
[----:B------:R-:W-:Y:S01]  /*6210*/  VIADDMNMX.U32 R67, R66, 0x20, R67, PT ;  /* 0x0000002042437846 */ /* 0x000fe20003800043 */
[----:B------:R-:W-:-:S05]  /*6220*/  IMAD.U32 R66, RZ, RZ, UR18 ;  /* 0x00000012ff427e24 */ /* 0x000fca000f8e00ff */
[----:B------:R-:W-:Y:S02]  /*6230*/  SHF.L.U32 R67, R66, R67, RZ ;  /* 0x0000004342437219 */ /* 0x000fe400000006ff */
[----:B-----5:R-:W-:-:S04]  /*6240*/  SHF.R.U32.HI R66, RZ, R69, R18 ;  /* 0x00000045ff427219 */ /* 0x020fc80000011612 */
[----:B------:R-:W-:-:S04]  /*6250*/  LOP3.LUT R67, R66, R67, RZ, 0x30, !PT ;  /* 0x0000004342437212 */ /* 0x000fc800078e30ff */
[----:B------:R-:W-:-:S04]  /*6260*/  SHF.L.U32 R64, R67, R64, RZ ;  /* 0x0000004043407219 */ /* 0x000fc800000006ff */
[----:B------:R-:W-:-:S07]  /*6270*/  LOP3.LUT R65, R64, R65, RZ, 0xfc, !PT ;  /* 0x0000004140417212 */ /* 0x000fce00078efcff */
.L_x_1137:
[----:B------:R-:W-:Y:S01]  /*6280*/  R2P PR, R65, 0x7f ;  /* 0x0000007f41007804 */ /* 0x000fe20000000000 */
[----:B------:R-:W-:-:S12]  /*6290*/  BSSY.RECONVERGENT B0, `(.L_x_1138) ;  /* 0x0000022000007945 */ /* 0x000fd80003800200 */
        /* <DEDUP_REMOVED lines=24> */
[----:B------:R-:W-:Y:S02]  /*6420*/  IMAD.IADD R57, R56, 0x1, R59 ;  /* 0x0000000138397824 */ /* 0x000fe400078e023b */
[----:B------:R-:W-:Y:S01]  /*6430*/  IMAD.MOV.U32 R59, RZ, RZ, RZ ;  /* 0x000000ffff3b7224 */ /* 0x000fe200078e00ff */
[----:B------:R-:W1:Y:S01]  /*6440*/  FLO.U32 R68, R64 ;  /* 0x0000004000447300 */ /* 0x000e6200000e0000 */
[----:B0-----:R-:W-:-:S07]  /*6450*/  LOP3.LUT R66, R43, R64, RZ, 0xc0, !PT ;  /* 0x000000402b427212 */ /* 0x001fce00078ec0ff */
[----:B------:R0:W4:Y:S01]  /*6460*/  POPC R56, R66 ;  /* 0x0000004200387309 */ /* 0x0001220000000000 */
[----:B-1----:R-:W-:-:S13]  /*6470*/  ISETP.NE.AND P0, PT, R42, R68, PT ;  /* 0x000000442a00720c */ /* 0x002fda0003f05270 */
[----:B0---4-:R-:W-:Y:S05]  /*6480*/  @P0 BRA `(.L_x_1139) ;  /* 0x0000000000080947 */ /* 0x011fea0003800000 */
[----:B------:R-:W-:-:S06]  /*6490*/  IMAD R59, R65, 0x4, R40 ;  /* 0x00000004413b7824 */ /* 0x000fcc00078e0228 */
[----:B------:R0:W1:Y:S02]  /*64a0*/  ATOMS.ADD R59, [R59], R56 ;  /* 0x000000383b3b738c */ /* 0x0000640000000000 */
.L_x_1139:
[----:B------:R-:W-:Y:S05]  /*64b0*/  BSYNC.RECONVERGENT B0 ;  /* 0x0000000000007941 */ /* 0x000fea0003800200 */
.L_x_1138:
[----:B-1----:R1:W4:Y:S01]  /*64c0*/  SHFL.IDX PT, R59, R59, R68, 0x1f ;  /* 0x00001f443b3b7589 */ /* 0x00232200000e0000 */
[----:B------:R-:W-:Y:S01]  /*64d0*/  CS2R R64, SRZ ;  /* 0x0000000000407805 */ /* 0x000fe2000001ff00 */
[----:B------:R-:W-:Y:S02]  /*64e0*/  IMAD.U32 R66, RZ, RZ, UR4 ;  /* 0x00000004ff427e24 */ /* 0x000fe4000f8e00ff */
[----:B------:R-:W-:Y:S01]  /*64f0*/  IMAD.U32 R67, RZ, RZ, UR5 ;  /* 0x00000005ff437e24 */ /* 0x000fe2000f8e00ff */
[----:B------:R-:W-:Y:S06]  /*6500*/  BRA.U UP1, `(.L_x_1140) ;  /* 0x0000000101207547 */ /* 0x000fec000b800000 */
[----:B------:R-:W-:Y:S01]  /*6510*/  ISETP.NE.AND P0, PT, RZ, UR17, PT ;  /* 0x00000011ff007c0c */ /* 0x000fe2000bf05270 */
[----:B------:R-:W-:Y:S01]  /*6520*/  IMAD.MOV.U32 R65, RZ, RZ, RZ ;  /* 0x000000ffff417224 */ /* 0x000fe200078e00ff */
[----:B------:R-:W-:-:S11]  /*6530*/  CS2R R66, SRZ ;  /* 0x0000000000427805 */ /* 0x000fd6000001ff00 */
[----:B-----5:R-:W-:Y:S01]  /*6540*/  @P0 SHF.R.U32.HI R64, RZ, UR16, R17 ;  /* 0x00000010ff400c19 */ /* 0x020fe20008011611 */
[----:B------:R-:W-:-:S03]  /*6550*/  @P0 IMAD.U32 R66, RZ, RZ, UR15 ;  /* 0x0000000fff420e24 */ /* 0x000fc6000f8e00ff */
[----:B------:R-:W-:Y:S01]  /*6560*/  @P0 LOP3.LUT R65, R64, UR14, RZ, 0x30, !PT ;  /* 0x0000000e40410c12 */ /* 0x000fe2000f8e30ff */
[----:B------:R-:W-:Y:S02]  /*6570*/  IMAD.MOV.U32 R64, RZ, RZ, RZ ;  /* 0x000000ffff407224 */ /* 0x000fe400078e00ff */
[----:B------:R-:W-:-:S07]  /*6580*/  @P0 IMAD.U32 R64, RZ, RZ, UR13 ;  /* 0x0000000dff400e24 */ /* 0x000fce000f8e00ff */
.L_x_1140:
[----:B------:R-:W-:Y:S01]  /*6590*/  ISETP.NE.AND P0, PT, R66, RZ, PT ;  /* 0x000000ff4200720c */ /* 0x000fe20003f05270 */
[----:B------:R-:W-:-:S03]  /*65a0*/  IMAD.IADD R58, R58, 0x1, R61 ;  /* 0x000000013a3a7824 */ /* 0x000fc600078e023d */
[----:B------:R-:W-:-:S13]  /*65b0*/  ISETP.GT.U32.OR P0, PT, R67, 0x1f, !P0 ;  /* 0x0000001f4300780c */ /* 0x000fda0004704470 */
[----:B------:R-:W-:Y:S05]  /*65c0*/  @P0 BRA `(.L_x_1141) ;  /* 0x0000000000200947 */ /* 0x000fea0003800000 */
[----:B------:R-:W-:Y:S01]  /*65d0*/  IMAD.MOV R61, RZ, RZ, -R67 ;  /* 0x000000ffff3d7224 */ /* 0x000fe200078e0a43 */
[----:B-----5:R-:W-:-:S04]  /*65e0*/  SHF.R.U32.HI R67, RZ, R67, R16 ;  /* 0x00000043ff437219 */ /* 0x020fc80000011610 */
[----:B------:R-:W-:Y:S01]  /*65f0*/  VIADDMNMX.U32 R66, R61, 0x20, R66, PT ;  /* 0x000000203d427846 */ /* 0x000fe20003800042 */
[----:B------:R-:W-:-:S05]  /*6600*/  IMAD.U32 R61, RZ, RZ, UR18 ;  /* 0x00000012ff3d7e24 */ /* 0x000fca000f8e00ff */
[----:B------:R-:W-:-:S04]  /*6610*/  SHF.L.U32 R66, R61, R66, RZ ;  /* 0x000000423d427219 */ /* 0x000fc800000006ff */
[----:B------:R-:W-:-:S04]  /*6620*/  LOP3.LUT R67, R67, R66, RZ, 0x30, !PT ;  /* 0x0000004243437212 */ /* 0x000fc800078e30ff */
[----:B------:R-:W-:-:S04]  /*6630*/  SHF.L.U32 R64, R67, R64, RZ ;  /* 0x0000004043407219 */ /* 0x000fc800000006ff */
[----:B------:R-:W-:-:S07]  /*6640*/  LOP3.LUT R65, R64, R65, RZ, 0xfc, !PT ;  /* 0x0000004140417212 */ /* 0x000fce00078efcff */
.L_x_1141:
        /* <DEDUP_REMOVED lines=28> */
[----:B-1----:R-:W1:Y:S01]  /*6810*/  FLO.U32 R68, R64 ;  /* 0x0000004000447300 */ /* 0x002e6200000e0000 */
[----:B------:R-:W-:-:S07]  /*6820*/  LOP3.LUT R66, R43, R64, RZ, 0xc0, !PT ;  /* 0x000000402b427212 */ /* 0x000fce00078ec0ff */
[----:B------:R0:W0:Y:S01]  /*6830*/  POPC R60, R66 ;  /* 0x00000042003c7309 */ /* 0x0000220000000000 */
[----:B-1----:R-:W-:-:S13]  /*6840*/  ISETP.NE.AND P0, PT, R42, R68, PT ;  /* 0x000000442a00720c */ /* 0x002fda0003f05270 */
[----:B0-----:R-:W-:Y:S05]  /*6850*/  @P0 BRA `(.L_x_1143) ;  /* 0x0000000000080947 */ /* 0x001fea0003800000 */
[----:B------:R-:W-:-:S06]  /*6860*/  IMAD R63, R65, 0x4, R40 ;  /* 0x00000004413f7824 */ /* 0x000fcc00078e0228 */
[----:B------:R0:W1:Y:S02]  /*6870*/  ATOMS.ADD R63, [R63], R60 ;  /* 0x0000003c3f3f738c */ /* 0x0000640000000000 */
.L_x_1143:
[----:B------:R-:W-:Y:S05]  /*6880*/  BSYNC.RECONVERGENT B0 ;  /* 0x0000000000007941 */ /* 0x000fea0003800200 */
.L_x_1142:
[----:B-1----:R1:W0:Y:S01]  /*6890*/  SHFL.IDX PT, R63, R63, R68, 0x1f ;  /* 0x00001f443f3f7589 */ /* 0x00222200000e0000 */
        /* <DEDUP_REMOVED lines=12> */
.L_x_1144:
        /* <DEDUP_REMOVED lines=12> */
.L_x_1145:
[----:B------:R-:W-:Y:S01]  /*6a20*/  R2P PR, R65, 0x7f ;  /* 0x0000007f41007804 */ /* 0x000fe20000000000 */
[----:B------:R-:W-:Y:S01]  /*6a30*/  BSSY.RECONVERGENT B0, `(.L_x_1146) ;  /* 0x0000022000007945 */ /* 0x000fe20003800200 */
[----:B------:R-:W-:Y:S02]  /*6a40*/  IMAD.IADD R49, R46, 0x1, R49 ;  /* 0x000000012e317824 */ /* 0x000fe400078e0231 */
[----:B------:R-:W-:-:S09]  /*6a50*/  IMAD.MOV.U32 R46, RZ, RZ, RZ ;  /* 0x000000ffff2e7224 */ /* 0x000fd200078e00ff */
        /* <DEDUP_REMOVED lines=24> */
[----:B------:R-:W0:Y:S01]  /*6be0*/  FLO.U32 R71, R64 ;  /* 0x0000004000477300 */ /* 0x000e2200000e0000 */
[----:B------:R-:W-:-:S07]  /*6bf0*/  LOP3.LUT R44, R43, R64, RZ, 0xc0, !PT ;  /* 0x000000402b2c7212 */ /* 0x000fce00078ec0ff */
[----:B------:R-:W1:Y:S01]  /*6c00*/  POPC R44, R44 ;  /* 0x0000002c002c7309 */ /* 0x000e620000000000 */
[----:B0-----:R-:W-:-:S13]  /*6c10*/  ISETP.NE.AND P0, PT, R42, R71, PT ;  /* 0x000000472a00720c */ /* 0x001fda0003f05270 */
[----:B-1----:R-:W-:Y:S05]  /*6c20*/  @P0 BRA `(.L_x_1147) ;  /* 0x0000000000080947 */ /* 0x002fea0003800000 */
[----:B------:R-:W-:-:S05]  /*6c30*/  IMAD R65, R65, 0x4, R40 ;  /* 0x0000000441417824 */ /* 0x000fca00078e0228 */
[----:B------:R0:W1:Y:S02]  /*6c40*/  ATOMS.ADD R46, [R65], R44 ;  /* 0x0000002c412e738c */ /* 0x0000640000000000 */
.L_x_1147:
[----:B------:R-:W-:Y:S05]  /*6c50*/  BSYNC.RECONVERGENT B0 ;  /* 0x0000000000007941 */ /* 0x000fea0003800200 */
.L_x_1146:
[----:B01----:R0:W1:Y:S01]  /*6c60*/  SHFL.IDX PT, R65, R46, R71, 0x1f ;  /* 0x00001f472e417589 */ /* 0x00306200000e0000 */
        /* <DEDUP_REMOVED lines=9> */
[----:B0----5:R-:W-:Y:S01]  /*6d00*/  @P0 SHF.R.U32.HI R46, RZ, UR16, R13 ;  /* 0x00000010ff2e0c19 */ /* 0x021fe2000801160d */
[----:B------:R-:W-:Y:S02]  /*6d10*/  @P0 IMAD.U32 R66, RZ, RZ, UR15 ;  /* 0x0000000fff420e24 */ /* 0x000fe4000f8e00ff */
[----:B------:R-:W-:Y:S01]  /*6d20*/  @P0 IMAD.U32 R64, RZ, RZ, UR13 ;  /* 0x0000000dff400e24 */ /* 0x000fe2000f8e00ff */
[----:B------:R-:W-:-:S07]  /*6d30*/  @P0 LOP3.LUT R67, R46, UR14, RZ, 0x30, !PT ;  /* 0x0000000e2e430c12 */ /* 0x000fce000f8e30ff */
.L_x_1148:
[----:B------:R-:W-:-:S04]  /*6d40*/  ISETP.NE.AND P0, PT, R66, RZ, PT ;  /* 0x000000ff4200720c */ /* 0x000fc80003f05270 */
[----:B------:R-:W-:-:S13]  /*6d50*/  ISETP.GT.U32.OR P0, PT, R69, 0x1f, !P0 ;  /* 0x0000001f4500780c */ /* 0x000fda0004704470 */
[----:B------:R-:W-:Y:S05]  /*6d60*/  @P0 BRA `(.L_x_1149) ;  /* 0x0000000000200947 */ /* 0x000fea0003800000 */
[----:B0-----:R-:W-:Y:S01]  /*6d70*/  IMAD.MOV R71, RZ, RZ, -R69 ;  /* 0x000000ffff477224 */ /* 0x001fe200078e0a45 */
[----:B-----5:R-:W-:-:S04]  /*6d80*/  SHF.R.U32.HI R69, RZ, R69, R12 ;  /* 0x00000045ff457219 */ /* 0x020fc8000001160c */
[----:B------:R-:W-:Y:S01]  /*6d90*/  VIADDMNMX.U32 R66, R71, 0x20, R66, PT ;  /* 0x0000002047427846 */ /* 0x000fe20003800042 */
[----:B------:R-:W-:-:S05]  /*6da0*/  IMAD.U32 R71, RZ, RZ, UR18 ;  /* 0x00000012ff477e24 */ /* 0x000fca000f8e00ff */
[----:B------:R-:W-:-:S04]  /*6db0*/  SHF.L.U32 R66, R71, R66, RZ ;  /* 0x0000004247427219 */ /* 0x000fc800000006ff */
[----:B------:R-:W-:-:S04]  /*6dc0*/  LOP3.LUT R69, R69, R66, RZ, 0x30, !PT ;  /* 0x0000004245457212 */ /* 0x000fc800078e30ff */
[----:B------:R-:W-:-:S04]  /*6dd0*/  SHF.L.U32 R64, R69, R64, RZ ;  /* 0x0000004045407219 */ /* 0x000fc800000006ff */
[----:B------:R-:W-:-:S07]  /*6de0*/  LOP3.LUT R67, R64, R67, RZ, 0xfc, !PT ;  /* 0x0000004340437212 */ /* 0x000fce00078efcff */
.L_x_1149:
[----:B------:R-:W-:Y:S01]  /*6df0*/  R2P PR, R67, 0x7f ;  /* 0x0000007f43007804 */ /* 0x000fe20000000000 */
[----:B------:R-:W-:Y:S01]  /*6e00*/  BSSY.RECONVERGENT B0, `(.L_x_1150) ;  /* 0x0000021000007945 */ /* 0x000fe20003800200 */
[----:B------:R-:W-:-:S11]  /*6e10*/  IMAD.MOV.U32 R66, RZ, RZ, RZ ;  /* 0x000000ffff427224 */ /* 0x000fd600078e00ff */
[----:B0-----:R-:W-:Y:S02]  /*6e20*/  VOTE.ANY R46, PT, P0 ;  /* 0x00000000002e7806 */ /* 0x001fe400000e0100 */
        /* <DEDUP_REMOVED lines=30> */
.L_x_1151:
[----:B------:R-:W-:Y:S05]  /*7010*/  BSYNC.RECONVERGENT B0 ;  /* 0x0000000000007941 */ /* 0x000fea0003800200 */
.L_x_1150:
[----:B------:R-:W-:Y:S01]  /*7020*/  IMAD.IADD R50, R47, 0x1, R50 ;  /* 0x000000012f327824 */ /* 0x000fe200078e0232 */
[----:B------:R-:W2:Y:S01]  /*7030*/  LDCU UR6, c[0x0][0x3c8] ;  /* 0x00007900ff0677ac */ /* 0x000ea20008000800 */
[----:B-1----:R1:W1:Y:S01]  /*7040*/  SHFL.IDX PT, R47, R66, R71, 0x1f ;  /* 0x00001f47422f7589 */ /* 0x00226200000e0000 */
[----:B---3--:R-:W-:Y:S02]  /*7050*/  IMAD.IADD R53, R48, 0x1, R53 ;  /* 0x0000000130357824 */ /* 0x008fe400078e0235 */
[----:B------:R-:W-:Y:S02]  /*7060*/  IMAD.MOV.U32 R48, RZ, RZ, RZ ;  /* 0x000000ffff307224 */ /* 0x000fe400078e00ff */
[----:B0-----:R-:W-:Y:S02]  /*7070*/  IMAD.MOV.U32 R67, RZ, RZ, RZ ;  /* 0x000000ffff437224 */ /* 0x001fe400078e00ff */
[----:B------:R-:W-:Y:S02]  /*7080*/  IMAD.U32 R69, RZ, RZ, UR5 ;  /* 0x00000005ff457e24 */ /* 0x000fe4000f8e00ff */
[----:B--2---:R-:W-:Y:S01]  /*7090*/  IMAD.U32 R64, RZ, RZ, UR6 ;  /* 0x00000006ff407e24 */ /* 0x004fe2000f8e00ff */
        /* <DEDUP_REMOVED lines=10> */
.L_x_1152:
[----:B------:R-:W-:-:S04]  /*7140*/  ISETP.NE.AND P0, PT, R64, RZ, PT ;  /* 0x000000ff4000720c */ /* 0x000fc80003f05270 */
[----:B------:R-:W-:-:S13]  /*7150*/  ISETP.GT.U32.OR P0, PT, R69, 0x1f, !P0 ;  /* 0x0000001f4500780c */ /* 0x000fda0004704470 */
[----:B------:R-:W-:Y:S05]  /*7160*/  @P0 BRA `(.L_x_1153) ;  /* 0x0000000000200947 */ /* 0x000fea0003800000 */
[----:B-1----:R-:W-:Y:S01]  /*7170*/  IMAD.MOV R71, RZ, RZ, -R69 ;  /* 0x000000ffff477224 */ /* 0x002fe200078e0a45 */
[----:B-----5:R-:W-:-:S04]  /*7180*/  SHF.R.U32.HI R69, RZ, R69, R10 ;  /* 0x00000045ff457219 */ /* 0x020fc8000001160a */
[----:B------:R-:W-:Y:S01]  /*7190*/  VIADDMNMX.U32 R64, R71, 0x20, R64, PT ;  /* 0x0000002047407846 */ /* 0x000fe20003800040 */
[----:B------:R-:W-:-:S05]  /*71a0*/  IMAD.U32 R71, RZ, RZ, UR18 ;  /* 0x00000012ff477e24 */ /* 0x000fca000f8e00ff */
[----:B------:R-:W-:-:S04]  /*71b0*/  SHF.L.U32 R64, R71, R64, RZ ;  /* 0x0000004047407219 */ /* 0x000fc800000006ff */
[----:B------:R-:W-:-:S04]  /*71c0*/  LOP3.LUT R69, R69, R64, RZ, 0x30, !PT ;  /* 0x0000004045457212 */ /* 0x000fc800078e30ff */
[----:B------:R-:W-:-:S04]  /*71d0*/  SHF.L.U32 R48, R69, R48, RZ ;  /* 0x0000003045307219 */ /* 0x000fc800000006ff */
[----:B------:R-:W-:-:S07]  /*71e0*/  LOP3.LUT R67, R48, R67, RZ, 0xfc, !PT ;  /* 0x0000004330437212 */ /* 0x000fce00078efcff */
.L_x_1153:
[----:B------:R-:W-:Y:S01]  /*71f0*/  R2P PR, R67, 0x7f ;  /* 0x0000007f43007804 */ /* 0x000fe20000000000 */
[----:B------:R-:W-:Y:S01]  /*7200*/  BSSY.RECONVERGENT B0, `(.L_x_1154) ;  /* 0x0000021000007945 */ /* 0x000fe20003800200 */
[----:B-1----:R-:W-:-:S11]  /*7210*/  IMAD.MOV.U32 R66, RZ, RZ, RZ ;  /* 0x000000ffff427224 */ /* 0x002fd600078e00ff */
        /* <DEDUP_REMOVED lines=31> */
.L_x_1155:
[----:B------:R-:W-:Y:S05]  /*7410*/  BSYNC.RECONVERGENT B0 ;  /* 0x0000000000007941 */ /* 0x000fea0003800200 */
.L_x_1154:
[----:B01----:R0:W1:Y:S01]  /*7420*/  SHFL.IDX PT, R67, R66, R73, 0x1f ;  /* 0x00001f4942437589 */ /* 0x00306200000e0000 */
[----:B------:R-:W2:Y:S01]  /*7430*/  LDCU UR6, c[0x0][0x3c8] ;  /* 0x00007900ff0677ac */ /* 0x000ea20008000800 */
[----:B------:R-:W-:Y:S02]  /*7440*/  IMAD.IADD R55, R52, 0x1, R55 ;  /* 0x0000000134377824 */ /* 0x000fe400078e0237 */
[----:B----4-:R-:W-:Y:S02]  /*7450*/  IMAD.IADD R59, R56, 0x1, R59 ;  /* 0x00000001383b7824 */ /* 0x010fe400078e023b */
[----:B------:R-:W-:Y:S02]  /*7460*/  IMAD.MOV.U32 R52, RZ, RZ, RZ ;  /* 0x000000ffff347224 */ /* 0x000fe400078e00ff */
[----:B------:R-:W-:Y:S02]  /*7470*/  IMAD.MOV.U32 R69, RZ, RZ, RZ ;  /* 0x000000ffff457224 */ /* 0x000fe400078e00ff */
[----:B------:R-:W-:-:S02]  /*7480*/  IMAD.U32 R71, RZ, RZ, UR5 ;  /* 0x00000005ff477e24 */ /* 0x000fc4000f8e00ff */
[----:B--2---:R-:W-:Y:S01]  /*7490*/  IMAD.U32 R56, RZ, RZ, UR6 ;  /* 0x00000006ff387e24 */ /* 0x004fe2000f8e00ff */
[----:B0-----:R-:W-:Y:S06]  /*74a0*/  BRA.U UP1, `(.L_x_1156) ;  /* 0x0000000101247547 */ /* 0x001fec000b800000 */
        /* <DEDUP_REMOVED lines=9> */
.L_x_1156:
[----:B------:R-:W-:-:S04]  /*7540*/  ISETP.NE.AND P0, PT, R56, RZ, PT ;  /* 0x000000ff3800720c */ /* 0x000fc80003f05270 */
        /* <DEDUP_REMOVED lines=10> */
.L_x_1157:
        /* <DEDUP_REMOVED lines=28> */
[----:B------:R-:W2:Y:S01]  /*77b0*/  POPC R43, R43 ;  /* 0x0000002b002b7309 */ /* 0x000ea20000000000 */
[----:B0-----:R-:W-:Y:S01]  /*77c0*/  ISETP.NE.AND P0, PT, R42, R71, PT ;  /* 0x000000472a00720c */ /* 0x001fe20003f05270 */
[----:B------:R-:W-:-:S12]  /*77d0*/  IMAD.MOV.U32 R42, RZ, RZ, RZ ;  /* 0x000000ffff2a7224 */ /* 0x000fd800078e00ff */
[----:B--2---:R-:W-:Y:S05]  /*77e0*/  @P0 BRA `(.L_x_1159) ;  /* 0x0000000000080947 */ /* 0x004fea0003800000 */
[----:B------:R-:W-:-:S05]  /*77f0*/  IMAD R40, R69, 0x4, R40 ;  /* 0x0000000445287824 */ /* 0x000fca00078e0228 */
[----:B------:R0:W2:Y:S02]  /*7800*/  ATOMS.ADD R42, [R40], R43 ;  /* 0x0000002b282a738c */ /* 0x0000a40000000000 */
.L_x_1159:
[----:B------:R-:W-:Y:S05]  /*7810*/  BSYNC.RECONVERGENT B0 ;  /* 0x0000000000007941 */ /* 0x000fea0003800200 */
.L_x_1158:
[----:B------:R-:W-:Y:S01]  /*7820*/  BAR.SYNC.DEFER_BLOCKING 0x0 ;  /* 0x0000000000007b1d */ /* 0x000fe20000010000 */
[----:B------:R-:W-:Y:S01]  /*7830*/  LEA R54, R54, UR7, 0x3 ;  /* 0x0000000736367c11 */ /* 0x000fe2000f8e18ff */
[----:B------:R-:W-:Y:S01]  /*7840*/  IMAD.IADD R63, R60, 0x1, R63 ;  /* 0x000000013c3f7824 */ /* 0x000fe200078e023f */
[----:B------:R-:W-:Y:S01]  /*7850*/  LEA R57, R57, UR7, 0x3 ;  /* 0x0000000739397c11 */ /* 0x000fe2000f8e18ff */
[----:B------:R-:W-:Y:S01]  /*7860*/  IMAD.IADD R65, R44, 0x1, R65 ;  /* 0x000000012c417824 */ /* 0x000fe200078e0241 */
[----:B------:R-:W-:Y:S01]  /*7870*/  LEA R58, R58, UR7, 0x3 ;  /* 0x000000073a3a7c11 */ /* 0x000fe2000f8e18ff */
[----:B------:R-:W-:Y:S01]  /*7880*/  IMAD.IADD R47, R46, 0x1, R47 ;  /* 0x000000012e2f7824 */ /* 0x000fe200078e022f */
[----:B------:R-:W-:Y:S01]  /*7890*/  LEA R61, R61, UR7, 0x3 ;  /* 0x000000073d3d7c11 */ /* 0x000fe2000f8e18ff */
[----:B--2---:R-:W2:Y:S01]  /*78a0*/  SHFL.IDX PT, R42, R42, R71, 0x1f ;  /* 0x00001f472a2a7589 */ /* 0x004ea200000e0000 */
[----:B------:R-:W-:Y:S01]  /*78b0*/  LEA R51, R51, UR7, 0x3 ;  /* 0x0000000733337c11 */ /* 0x000fe2000f8e18ff */
[----:B-1----:R-:W-:Y:S01]  /*78c0*/  IMAD.IADD R67, R48, 0x1, R67 ;  /* 0x0000000130437824 */ /* 0x002fe200078e0243 */
[----:B------:R-:W-:Y:S01]  /*78d0*/  LEA R49, R49, UR7, 0x3 ;  /* 0x0000000731317c11 */ /* 0x000fe2000f8e18ff */
[----:B------:R-:W-:Y:S01]  /*78e0*/  BSSY B1, `(.L_x_1160) ;  /* 0x0000041000017945 */ /* 0x000fe20003800000 */
[----:B------:R-:W-:-:S02]  /*78f0*/  LEA R50, R50, UR7, 0x3 ;  /* 0x0000000732327c11 */ /* 0x000fc4000f8e18ff */
[----:B------:R-:W-:Y:S02]  /*7900*/  LEA R53, R53, UR7, 0x3 ;  /* 0x0000000735357c11 */ /* 0x000fe4000f8e18ff */
[----:B------:R-:W-:Y:S02]  /*7910*/  LEA R55, R55, UR7, 0x3 ;  /* 0x0000000737377c11 */ /* 0x000fe4000f8e18ff */
[----:B------:R-:W-:Y:S02]  /*7920*/  LEA R59, R59, UR7, 0x3 ;  /* 0x000000073b3b7c11 */ /* 0x000fe4000f8e18ff */
[----:B------:R-:W-:Y:S01]  /*7930*/  ISETP.NE.AND P0, PT, R62, RZ, PT ;  /* 0x000000ff3e00720c */ /* 0x000fe20003f05270 */
[----:B-----5:R-:W-:Y:S04]  /*7940*/  STS.64 [R54+-0x8], R36 ;  /* 0xfffff82436007388 */ /* 0x020fe80000000a00 */
[----:B------:R-:W-:Y:S04]  /*7950*/  STS.64 [R57+-0x8], R34 ;  /* 0xfffff82239007388 */ /* 0x000fe80000000a00 */
[----:B------:R-:W-:Y:S01]  /*7960*/  STS.64 [R58+-0x8], R32 ;  /* 0xfffff8203a007388 */ /* 0x000fe20000000a00 */
[----:B--2---:R-:W-:-:S03]  /*7970*/  IMAD.IADD R42, R43, 0x1, R42 ;  /* 0x000000012b2a7824 */ /* 0x004fc600078e022a */
[----:B------:R1:W-:Y:S02]  /*7980*/  STS.64 [R61+-0x8], R30 ;  /* 0xfffff81e3d007388 */ /* 0x0003e40000000a00 */
[----:B------:R-:W-:Y:S02]  /*7990*/  LEA R42, R42, UR7, 0x3 ;  /* 0x000000072a2a7c11 */ /* 0x000fe4000f8e18ff */
[----:B------:R2:W-:Y:S04]  /*79a0*/  STS.64 [R51+-0x8], R28 ;  /* 0xfffff81c33007388 */ /* 0x0005e80000000a00 */
[----:B------:R3:W-:Y:S04]  /*79b0*/  STS.64 [R49+-0x8], R26 ;  /* 0xfffff81a31007388 */ /* 0x0007e80000000a00 */
[----:B------:R3:W-:Y:S01]  /*79c0*/  STS.64 [R50+-0x8], R24 ;  /* 0xfffff81832007388 */ /* 0x0007e20000000a00 */
[----:B-1----:R-:W-:-:S02]  /*79d0*/  LEA R30, R47, UR7, 0x3 ;  /* 0x000000072f1e7c11 */ /* 0x002fc4000f8e18ff */
[----:B------:R-:W-:Y:S01]  /*79e0*/  LEA R31, R67, UR7, 0x3 ;  /* 0x00000007431f7c11 */ /* 0x000fe2000f8e18ff */
[----:B------:R3:W-:Y:S01]  /*79f0*/  STS.64 [R53+-0x8], R22 ;  /* 0xfffff81635007388 */ /* 0x0007e20000000a00 */
[----:B--2---:R-:W-:Y:S02]  /*7a00*/  LEA R28, R63, UR7, 0x3 ;  /* 0x000000073f1c7c11 */ /* 0x004fe4000f8e18ff */
[----:B------:R-:W-:Y:S01]  /*7a10*/  LEA R29, R65, UR7, 0x3 ;  /* 0x00000007411d7c11 */ /* 0x000fe2000f8e18ff */
[----:B------:R3:W-:Y:S04]  /*7a20*/  STS.64 [R55+-0x8], R20 ;  /* 0xfffff81437007388 */ /* 0x0007e80000000a00 */
[----:B------:R3:W-:Y:S04]  /*7a30*/  STS.64 [R59+-0x8], R18 ;  /* 0xfffff8123b007388 */ /* 0x0007e80000000a00 */
[----:B------:R3:W-:Y:S04]  /*7a40*/  STS.64 [R28+-0x8], R16 ;  /* 0xfffff8101c007388 */ /* 0x0007e80000000a00 */
[----:B------:R3:W-:Y:S04]  /*7a50*/  STS.64 [R29+-0x8], R14 ;  /* 0xfffff80e1d007388 */ /* 0x0007e80000000a00 */
[----:B------:R3:W-:Y:S04]  /*7a60*/  STS.64 [R30+-0x8], R12 ;  /* 0xfffff80c1e007388 */ /* 0x0007e80000000a00 */
[----:B------:R3:W-:Y:S04]  /*7a70*/  STS.64 [R31+-0x8], R10 ;  /* 0xfffff80a1f007388 */ /* 0x0007e80000000a00 */
[----:B------:R3:W-:Y:S01]  /*7a80*/  STS.64 [R42+-0x8], R8 ;  /* 0xfffff8082a007388 */ /* 0x0007e20000000a00 */
[----:B------:R-:W-:Y:S05]  /*7a90*/  @P0 BRA `(.L_x_1161) ;  /* 0x0000000000940947 */ /* 0x000fea0003800000 */
[----:B------:R-:W2:Y:S01]  /*7aa0*/  LDG.E R2, desc[UR10][R2.64] ;  /* 0x0000000a02027981 */ /* 0x000ea2000c1e1900 */
[----:B------:R-:W-:Y:S01]  /*7ab0*/  UISETP.GE.AND UP0, UPT, UR9, 0x1, UPT ;  /* 0x000000010900788c */ /* 0x000fe2000bf06270 */
[----:B---3--:R-:W-:Y:S02]  /*7ac0*/  IMAD.MOV.U32 R9, RZ, RZ, R0 ;  /* 0x000000ffff097224 */ /* 0x008fe400078e0000 */
[----:B--2---:R-:W-:-:S05]  /*7ad0*/  IMAD.IADD R8, R2, 0x1, -R45 ;  /* 0x0000000102087824 */ /* 0x004fca00078e0a2d */
[----:B------:R1:W-:Y:S01]  /*7ae0*/  STS [R41+0xb400], R8 ;  /* 0x00b4000829007388 */ /* 0x0003e20000000800 */
[----:B------:R-:W-:Y:S05]  /*7af0*/  BRA.U !UP0, `(.L_x_1162) ;  /* 0x00000001086c7547 */ /* 0x000fea000b800000 */
[----:B------:R-:W-:Y:S01]  /*7b00*/  BSSY B0, `(.L_x_1163) ;  /* 0x0000019000007945 */ /* 0x000fe20003800000 */
[----:B-1----:R-:W-:Y:S02]  /*7b10*/  IMAD.MOV.U32 R8, RZ, RZ, -0x1 ;  /* 0xffffffffff087424 */ /* 0x002fe400078e00ff */
[----:B------:R-:W-:Y:S02]  /*7b20*/  IMAD.U32 R10, RZ, RZ, UR9 ;  /* 0x00000009ff0a7e24 */ /* 0x000fe4000f8e00ff */
[----:B------:R-:W-:-:S07]  /*7b30*/  IMAD.MOV.U32 R9, RZ, RZ, R0 ;  /* 0x000000ffff097224 */ /* 0x000fce00078e0000 */
.L_x_1167:
[----:B------:R-:W1:Y:S01]  /*7b40*/  LDC.64 R2, c[0x0][0x380] ;  /* 0x0000e000ff027b82 */ /* 0x000e620000000a00 */
[----:B------:R-:W-:Y:S01]  /*7b50*/  VIADD R13, R10, 0xffffffff ;  /* 0xffffffff0a0d7836 */ /* 0x000fe20000000000 */
[----:B------:R-:W-:Y:S03]  /*7b60*/  BSSY B2, `(.L_x_1164) ;  /* 0x0000008000027945 */ /* 0x000fe60003800000 */
[----:B------:R-:W-:-:S04]  /*7b70*/  IMAD R11, R13, 0x100, R39 ;  /* 0x000001000d0b7824 */ /* 0x000fc800078e0227 */
[----:B-1----:R-:W-:-:S07]  /*7b80*/  IMAD.WIDE R2, R11, 0x4, R2 ;  /* 0x000000040b027825 */ /* 0x002fce00078e0202 */
.L_x_1165:
[----:B------:R-:W-:Y:S05]  /*7b90*/  YIELD ;  /* 0x0000000000007946 */ /* 0x000fea0003800000 */
[----:B------:R1:W-:Y:S06]  /*7ba0*/  MEMBAR.SC.CTA ;  /* 0x0000000000007992 */ /* 0x0003ec0000000000 */
[----:B-1----:R-:W2:Y:S02]  /*7bb0*/  LDG.E.STRONG.SYS R11, desc[UR10][R2.64] ;  /* 0x0000000a020b7981 */ /* 0x002ea4000c1f5900 */
[----:B--2---:R-:W-:-:S13]  /*7bc0*/  ISETP.NE.AND P0, PT, R11, RZ, PT ;  /* 0x000000ff0b00720c */ /* 0x004fda0003f05270 */
[----:B------:R-:W-:Y:S05]  /*7bd0*/  @!P0 BRA `(.L_x_1165) ;  /* 0xfffffffc00ec8947 */ /* 0x000fea000383ffff */
[----:B------:R-:W-:Y:S05]  /*7be0*/  BSYNC B2 ;  /* 0x0000000000027941 */ /* 0x000fea0003800000 */
.L_x_1164:
[----:B------:R-:W-:Y:S01]  /*7bf0*/  BSSY.RECONVERGENT B2, `(.L_x_1166) ;  /* 0x0000006000027945 */ /* 0x000fe20003800200 */
[C---:B------:R-:W-:Y:S02]  /*7c00*/  ISETP.GT.AND P0, PT, R11.reuse, -0x1, PT ;  /* 0xffffffff0b00780c */ /* 0x040fe40003f04270 */
[----:B------:R-:W-:Y:S01]  /*7c10*/  LOP3.LUT R2, R11, 0x3fffffff, RZ, 0xc0, !PT ;  /* 0x3fffffff0b027812 */ /* 0x000fe200078ec0ff */
[----:B------:R-:W-:Y:S05]  /*7c20*/  WARPSYNC.EXCLUSIVE R8 ;  /* 0x0000000008007348 */ /* 0x000fea0003a00000 */
[----:B------:R-:W-:-:S05]  /*7c30*/  IMAD.IADD R9, R2, 0x1, R9 ;  /* 0x0000000102097824 */ /* 0x000fca00078e0209 */
[----:B------:R-:W-:-:S07]  /*7c40*/  VOTE.ANY R8, PT, P0 ;  /* 0x0000000000087806 */ /* 0x000fce00000e0100 */
[----:B------:R-:W-:Y:S05]  /*7c50*/  BSYNC.RECONVERGENT B2 ;  /* 0x0000000000027941 */ /* 0x000fea0003800200 */
.L_x_1166:
[----:B------:R-:W-:Y:S01]  /*7c60*/  ISETP.GT.U32.AND P1, PT, R10, 0x1, PT ;  /* 0x000000010a00780c */ /* 0x000fe20003f24070 */
[----:B------:R-:W-:-:S12]  /*7c70*/  IMAD.MOV.U32 R10, RZ, RZ, R13 ;  /* 0x000000ffff0a7224 */ /* 0x000fd800078e000d */
[----:B------:R-:W-:Y:S05]  /*7c80*/  @P0 BRA P1, `(.L_x_1167) ;  /* 0xfffffffc00ac0947 */ /* 0x000fea000083ffff */
[----:B------:R-:W-:Y:S05]  /*7c90*/  BSYNC B0 ;  /* 0x0000000000007941 */ /* 0x000fea0003800000 */
.L_x_1163:
[----:B------:R2:W3:Y:S02]  /*7ca0*/  LDS R8, [R41+0xb400] ;  /* 0x00b4000029087984 */ /* 0x0004e40000000800 */
.L_x_1162:
[----:B------:R-:W-:Y:S02]  /*7cb0*/  LOP3.LUT R3, R9, 0x80000000, RZ, 0xfc, !PT ;  /* 0x8000000009037812 */ /* 0x000fe400078efcff */
[----:B-1-3--:R-:W-:-:S03]  /*7cc0*/  IADD3 R8, PT, PT, R8, R9, -R0 ;  /* 0x0000000908087210 */ /* 0x00afc60007ffe800 */
[----:B------:R1:W-:Y:S04]  /*7cd0*/  STG.E.STRONG.SYS desc[UR10][R6.64], R3 ;  /* 0x0000000306007986 */ /* 0x0003e8000c11590a */
[----:B------:R1:W-:Y:S02]  /*7ce0*/  STS [R41+0xb400], R8 ;  /* 0x00b4000829007388 */ /* 0x0003e40000000800 */
.L_x_1161:
[----:B------:R-:W-:Y:S05]  /*7cf0*/  BSYNC B1 ;  /* 0x0000000000017941 */ /* 0x000fea0003800000 */
.L_x_1160:
[----:B-1----:R-:W1:Y:S01]  /*7d00*/  LDC.64 R2, c[0x0][0x390] ;  /* 0x0000e400ff027b82 */ /* 0x002e620000000a00 */
[----:B------:R-:W-:-:S04]  /*7d10*/  UIMAD UR6, UR9, 0x1680, URZ ;  /* 0x00001680090678a4 */ /* 0x000fc8000f8e02ff */
[----:B------:R-:W-:-:S03]  /*7d20*/  UIADD3 UR6, UPT, UPT, UR6, 0x1680, URZ ;  /* 0x0000168006067890 */ /* 0x000fc6000fffe0ff */
[----:B---3--:R-:W3:Y:S01]  /*7d30*/  LDC R8, c[0x0][0x3c0] ;  /* 0x0000f000ff087b82 */ /* 0x008ee20000000800 */
[----:B-1----:R-:W-:Y:S02]  /*7d40*/  ISETP.EQ.U32.AND P1, PT, R2, RZ, PT ;  /* 0x000000ff0200720c */ /* 0x002fe40003f22070 */
[----:B---3--:R-:W-:-:S04]  /*7d50*/  ISETP.LE.AND P0, PT, R8, UR6, PT ;  /* 0x0000000608007c0c */ /* 0x008fc8000bf03270 */
[----:B------:R-:W-:Y:S02]  /*7d60*/  ISETP.EQ.OR.EX P0, PT, R3, RZ, !P0, P1 ;  /* 0x000000ff0300720c */ /* 0x000fe40004702710 */
[----:B------:R-:W-:Y:S01]  /*7d70*/  ISETP.LT.AND P1, PT, R8, UR6, PT ;  /* 0x0000000608007c0c */ /* 0x000fe2000bf21270 */
[----:B------:R-:W-:Y:S05]  /*7d80*/  WARPSYNC.ALL ;  /* 0x0000000000007948 */ /* 0x000fea0003800000 */
[----:B------:R-:W-:-:S13]  /*7d90*/  ISETP.GT.U32.OR P0, PT, R39, 0xff, P0 ;  /* 0x000000ff2700780c */ /* 0x000fda0000704470 */
[----:B------:R-:W1:Y:S02]  /*7da0*/  @!P0 LDS R2, [R41+0xb400] ;  /* 0x00b4000029028984 */ /* 0x000e640000000800 */
[----:B-1----:R-:W-:-:S05]  /*7db0*/  @!P0 IADD3 R45, PT, PT, R2, R45, R0 ;  /* 0x0000002d022d8210 */ /* 0x002fca0007ffe000 */
[----:B------:R1:W-:Y:S01]  /*7dc0*/  @!P0 STG.E desc[UR10][R4.64], R45 ;  /* 0x0000002d04008986 */ /* 0x0003e2000c10190a */
[----:B------:R-:W-:Y:S06]  /*7dd0*/  BAR.SYNC.DEFER_BLOCKING 0x0 ;  /* 0x0000000000007b1d */ /* 0x000fec0000010000 */
[----:B------:R-:W-:Y:S05]  /*7de0*/  @P1 BRA `(.L_x_1168) ;  /* 0x0000001c00d41947 */ /* 0x000fea0003800000 */
[----:B--2---:R-:W-:Y:S01]  /*7df0*/  IMAD R41, R39, 0x4, R41 ;  /* 0x0000000427297824 */ /* 0x004fe200078e0229 */
[----:B------:R-:W2:Y:S01]  /*7e00*/  LDCU UR8, c[0x0][0x3c4] ;  /* 0x00007880ff0877ac */ /* 0x000ea20008000800 */
[----:B------:R-:W-:Y:S02]  /*7e10*/  IMAD.MOV.U32 R0, RZ, RZ, RZ ;  /* 0x000000ffff007224 */ /* 0x000fe400078e00ff */
[----:B------:R-:W-:Y:S01]  /*7e20*/  IMAD.MOV.U32 R3, RZ, RZ, RZ ;  /* 0x000000ffff037224 */ /* 0x000fe200078e00ff */
[----:B------:R3:W4:Y:S01]  /*7e30*/  LDS.64 R6, [R41] ;  /* 0x0000000029067984 */ /* 0x0007220000000a00 */
[----:B------:R-:W5:Y:S01]  /*7e40*/  LDCU UR6, c[0x0][0x3c8] ;  /* 0x00007900ff0677ac */ /* 0x000f620008000800 */
[----:B-1----:R-:W-:Y:S01]  /*7e50*/  IMAD.U32 R5, RZ, RZ, UR5 ;  /* 0x00000005ff057e24 */ /* 0x002fe2000f8e00ff */
[----:B--2---:R-:W-:Y:S01]  /*7e60*/  UISETP.GT.U32.AND UP0, UPT, UR8, 0x1f, UPT ;  /* 0x0000001f0800788c */ /* 0x004fe2000bf04070 */
[----:B-----5:R-:W-:-:S08]  /*7e70*/  IMAD.U32 R2, RZ, RZ, UR6 ;  /* 0x00000006ff027e24 */ /* 0x020fd0000f8e00ff */
[----:B---3--:R-:W-:Y:S05]  /*7e80*/  BRA.U UP0, `(.L_x_1169) ;  /* 0x0000000100247547 */ /* 0x008fea000b800000 */
[----:B------:R-:W1:Y:S01]  /*7e90*/  LDC R0, c[0x0][0x3c8] ;  /* 0x0000f200ff007b82 */ /* 0x000e620000000800 */
[----:B------:R-:W-:Y:S01]  /*7ea0*/  CS2R R2, SRZ ;  /* 0x0000000000027805 */ /* 0x000fe2000001ff00 */
[----:B------:R-:W-:Y:S01]  /*7eb0*/  IMAD.MOV.U32 R5, RZ, RZ, RZ ;  /* 0x000000ffff057224 */ /* 0x000fe200078e00ff */
[----:B-1----:R-:W-:Y:S01]  /*7ec0*/  ISETP.NE.AND P0, PT, R0, RZ, PT ;  /* 0x000000ff0000720c */ /* 0x002fe20003f05270 */
[----:B------:R-:W-:-:S12]  /*7ed0*/  IMAD.MOV.U32 R0, RZ, RZ, RZ ;  /* 0x000000ffff007224 */ /* 0x000fd800078e00ff */
[----:B----4-:R-:W-:Y:S01]  /*7ee0*/  @P0 SHF.R.U32.HI R4, RZ, UR8, R7 ;  /* 0x00000008ff040c19 */ /* 0x010fe20008011607 */
[----:B------:R-:W-:Y:S02]  /*7ef0*/  @P0 IMAD.U32 R2, RZ, RZ, UR15 ;  /* 0x0000000fff020e24 */ /* 0x000fe4000f8e00ff */
[----:B------:R-:W-:Y:S01]  /*7f00*/  @P0 IMAD.U32 R0, RZ, RZ, UR13 ;  /* 0x0000000dff000e24 */ /* 0x000fe2000f8e00ff */
[----:B------:R-:W-:-:S07]  /*7f10*/  @P0 LOP3.LUT R3, R4, UR14, RZ, 0x30, !PT ;  /* 0x0000000e04030c12 */ /* 0x000fce000f8e30ff */
.L_x_1169:
[----:B------:R-:W-:-:S04]  /*7f20*/  ISETP.NE.AND P0, PT, R2, RZ, PT ;  /* 0x000000ff0200720c */ /* 0x000fc80003f05270 */
[----:B------:R-:W-:-:S13]  /*7f30*/  ISETP.GT.U32.OR P0, PT, R5, 0x1f, !P0 ;  /* 0x0000001f0500780c */ /* 0x000fda0004704470 */
[----:B------:R-:W-:Y:S05]  /*7f40*/  @P0 BRA `(.L_x_1170) ;  /* 0x0000000000200947 */ /* 0x000fea0003800000 */
[----:B------:R-:W-:Y:S01]  /*7f50*/  IMAD.MOV R9, RZ, RZ, -R5 ;  /* 0x000000ffff097224 */ /* 0x000fe200078e0a05 */
[----:B----4-:R-:W-:Y:S01]  /*7f60*/  SHF.R.U32.HI R5, RZ, R5, R6 ;  /* 0x00000005ff057219 */ /* 0x010fe20000011606 */
[----:B------:R-:W-:-:S03]  /*7f70*/  IMAD.MOV.U32 R11, RZ, RZ, -0x1 ;  /* 0xffffffffff0b7424 */ /* 0x000fc600078e00ff */
[----:B------:R-:W-:-:S04]  /*7f80*/  VIADDMNMX.U32 R2, R9, 0x20, R2, PT ;  /* 0x0000002009027846 */ /* 0x000fc80003800002 */
[----:B------:R-:W-:-:S04]  /*7f90*/  SHF.L.U32 R2, R11, R2, RZ ;  /* 0x000000020b027219 */ /* 0x000fc800000006ff */
[----:B------:R-:W-:-:S04]  /*7fa0*/  LOP3.LUT R5, R5, R2, RZ, 0x30, !PT ;  /* 0x0000000205057212 */ /* 0x000fc800078e30ff */
[----:B------:R-:W-:-:S04]  /*7fb0*/  SHF.L.U32 R0, R5, R0, RZ ;  /* 0x0000000005007219 */ /* 0x000fc800000006ff */
[----:B------:R-:W-:-:S07]  /*7fc0*/  LOP3.LUT R3, R0, R3, RZ, 0xfc, !PT ;  /* 0x0000000300037212 */ /* 0x000fce00078efcff */
.L_x_1170:
[----:B------:R-:W-:Y:S01]  /*7fd0*/  LEA R0, R3, UR7, 0x2 ;  /* 0x0000000703007c11 */ /* 0x000fe2000f8e10ff */
[----:B------:R-:W-:Y:S01]  /*7fe0*/  IMAD.MOV.U32 R10, RZ, RZ, RZ ;  /* 0x000000ffff0a7224 */ /* 0x000fe200078e00ff */
[----:B------:R-:W1:Y:S01]  /*7ff0*/  LDC.64 R2, c[0x0][0x3a0] ;  /* 0x0000e800ff027b82 */ /* 0x000e620000000a00 */
[----:B------:R-:W-:Y:S02]  /*8000*/  IMAD.MOV.U32 R12, RZ, RZ, RZ ;  /* 0x000000ffff0c7224 */ /* 0x000fe400078e00ff */
[----:B------:R-:W2:Y:S01]  /*8010*/  LDS R5, [R0+0xb400] ;  /* 0x00b4000000057984 */ /* 0x000ea20000000800 */
[----:B------:R-:W-:Y:S02]  /*8020*/  IMAD.U32 R13, RZ, RZ, UR5 ;  /* 0x00000005ff0d7e24 */ /* 0x000fe4000f8e00ff */
[----:B------:R-:W-:Y:S02]  /*8030*/  IMAD.U32 R11, RZ, RZ, UR6 ;  /* 0x00000006ff0b7e24 */ /* 0x000fe4000f8e00ff */
[----:B--2---:R-:W-:-:S04]  /*8040*/  IMAD.IADD R5, R5, 0x1, R39 ;  /* 0x0000000105057824 */ /* 0x004fc800078e0227 */
[----:B-1----:R-:W-:-:S05]  /*8050*/  IMAD.WIDE.U32 R4, R5, 0x8, R2 ;  /* 0x0000000805047825 */ /* 0x002fca00078e0002 */
[----:B----4-:R1:W-:Y:S04]  /*8060*/  STG.E desc[UR10][R4.64], R6 ;  /* 0x0000000604007986 */ /* 0x0103e8000c10190a */
[----:B------:R1:W-:Y:S01]  /*8070*/  STG.E desc[UR10][R4.64+0x4], R7 ;  /* 0x0000040704007986 */ /* 0x0003e2000c10190a */
[----:B------:R-:W-:-:S03]  /*8080*/  NOP ;  /* 0x0000000000007918 */ /* 0x000fc60000000000 */
[----:B------:R1:W2:Y:S01]  /*8090*/  LDS.64 R8, [R41+0xc00] ;  /* 0x000c000029087984 */ /* 0x0002a20000000a00 */
[----:B------:R-:W-:Y:S05]  /*80a0*/  BRA.U UP0, `(.L_x_1171) ;  /* 0x0000000100207547 */ /* 0x000fea000b800000 */
[----:B------:R-:W3:Y:S01]  /*80b0*/  LDC R0, c[0x0][0x3c8] ;  /* 0x0000f200ff007b82 */ /* 0x000ee20000000800 */
[----:B------:R-:W-:Y:S02]  /*80c0*/  CS2R R12, SRZ ;  /* 0x00000000000c7805 */ /* 0x000fe4000001ff00 */
[----:B------:R-:W-:Y:S02]  /*80d0*/  CS2R R10, SRZ ;  /* 0x00000000000a7805 */ /* 0x000fe4000001ff00 */
[----:B---3--:R-:W-:-:S13]  /*80e0*/  ISETP.NE.AND P0, PT, R0, RZ, PT ;  /* 0x000000ff0000720c */ /* 0x008fda0003f05270 */
[----:B--2---:R-:W-:Y:S01]  /*80f0*/  @P0 SHF.R.U32.HI R0, RZ, UR8, R9 ;  /* 0x00000008ff000c19 */ /* 0x004fe20008011609 */
[----:B------:R-:W-:Y:S02]  /*8100*/  @P0 IMAD.U32 R11, RZ, RZ, UR15 ;  /* 0x0000000fff0b0e24 */ /* 0x000fe4000f8e00ff */
[----:B------:R-:W-:Y:S01]  /*8110*/  @P0 IMAD.U32 R10, RZ, RZ, UR13 ;  /* 0x0000000dff0a0e24 */ /* 0x000fe2000f8e00ff */
[----:B------:R-:W-:-:S07]  /*8120*/  @P0 LOP3.LUT R12, R0, UR14, RZ, 0x30, !PT ;  /* 0x0000000e000c0c12 */ /* 0x000fce000f8e30ff */
.L_x_1171:
[----:B------:R-:W-:-:S04]  /*8130*/  ISETP.NE.AND P0, PT, R11, RZ, PT ;  /* 0x000000ff0b00720c */ /* 0x000fc80003f05270 */
[----:B------:R-:W-:-:S13]  /*8140*/  ISETP.GT.U32.OR P0, PT, R13, 0x1f, !P0 ;  /* 0x0000001f0d00780c */ /* 0x000fda0004704470 */
[----:B------:R-:W-:Y:S05]  /*8150*/  @P0 BRA `(.L_x_1172) ;  /* 0x0000000000200947 */ /* 0x000fea0003800000 */
[----:B------:R-:W-:Y:S02]  /*8160*/  IMAD.MOV R0, RZ, RZ, -R13 ;  /* 0x000000ffff007224 */ /* 0x000fe400078e0a0d */
[----:B-1----:R-:W-:-:S03]  /*8170*/  IMAD.MOV.U32 R4, RZ, RZ, -0x1 ;  /* 0xffffffffff047424 */ /* 0x002fc600078e00ff */
[----:B------:R-:W-:Y:S02]  /*8180*/  VIADDMNMX.U32 R11, R0, 0x20, R11, PT ;  /* 0x00000020000b7846 */ /* 0x000fe4000380000b */
[----:B--2---:R-:W-:Y:S02]  /*8190*/  SHF.R.U32.HI R0, RZ, R13, R8 ;  /* 0x0000000dff007219 */ /* 0x004fe40000011608 */
[----:B------:R-:W-:-:S04]  /*81a0*/  SHF.L.U32 R11, R4, R11, RZ ;  /* 0x0000000b040b7219 */ /* 0x000fc800000006ff */
[----:B------:R-:W-:-:S04]  /*81b0*/  LOP3.LUT R11, R0, R11, RZ, 0x30, !PT ;  /* 0x0000000b000b7212 */ /* 0x000fc800078e30ff */
[----:B------:R-:W-:-:S04]  /*81c0*/  SHF.L.U32 R11, R11, R10, RZ ;  /* 0x0000000a0b0b7219 */ /* 0x000fc800000006ff */
[----:B------:R-:W-:-:S07]  /*81d0*/  LOP3.LUT R12, R11, R12, RZ, 0xfc, !PT ;  /* 0x0000000c0b0c7212 */ /* 0x000fce00078efcff */
.L_x_1172:
[----:B------:R-:W-:Y:S01]  /*81e0*/  LEA R12, R12, UR7, 0x2 ;  /* 0x000000070c0c7c11 */ /* 0x000fe2000f8e10ff */
[----:B------:R-:W-:Y:S02]  /*81f0*/  IMAD.MOV.U32 R0, RZ, RZ, RZ ;  /* 0x000000ffff007224 */ /* 0x000fe400078e00ff */
[----:B------:R-:W-:Y:S02]  /*8200*/  IMAD.MOV.U32 R11, RZ, RZ, RZ ;  /* 0x000000ffff0b7224 */ /* 0x000fe400078e00ff */
[----:B-1----:R-:W1:Y:S01]  /*8210*/  LDS R5, [R12+0xb400] ;  /* 0x00b400000c057984 */ /* 0x002e620000000800 */
[----:B------:R-:W-:Y:S02]  /*8220*/  IMAD.U32 R13, RZ, RZ, UR5 ;  /* 0x00000005ff0d7e24 */ /* 0x000fe4000f8e00ff */
[----:B------:R-:W-:Y:S01]  /*8230*/  IMAD.U32 R10, RZ, RZ, UR6 ;  /* 0x00000006ff0a7e24 */ /* 0x000fe2000f8e00ff */
[----:B-1----:R-:W-:-:S05]  /*8240*/  IADD3 R5, PT, PT, R39, 0x180, R5 ;  /* 0x0000018027057810 */ /* 0x002fca0007ffe005 */
[----:B------:R-:W-:-:S05]  /*8250*/  IMAD.WIDE.U32 R4, R5, 0x8, R2 ;  /* 0x0000000805047825 */ /* 0x000fca00078e0002 */
[----:B--2---:R1:W-:Y:S04]  /*8260*/  STG.E desc[UR10][R4.64], R8 ;  /* 0x0000000804007986 */ /* 0x0043e8000c10190a */
[----:B------:R1:W-:Y:S01]  /*8270*/  STG.E desc[UR10][R4.64+0x4], R9 ;  /* 0x0000040904007986 */ /* 0x0003e2000c10190a */
[----:B------:R-:W-:-:S03]  /*8280*/  NOP ;  /* 0x0000000000007918 */ /* 0x000fc60000000000 */
[----:B------:R1:W2:Y:S01]  /*8290*/  LDS.64 R6, [R41+0x1800] ;  /* 0x0018000029067984 */ /* 0x0002a20000000a00 */
[----:B------:R-:W-:Y:S05]  /*82a0*/  BRA.U UP0, `(.L_x_1173) ;  /* 0x0000000100247547 */ /* 0x000fea000b800000 */
[----:B------:R-:W3:Y:S01]  /*82b0*/  LDC R0, c[0x0][0x3c8] ;  /* 0x0000f200ff007b82 */ /* 0x000ee20000000800 */
[----:B------:R-:W-:Y:S01]  /*82c0*/  CS2R R10, SRZ ;  /* 0x00000000000a7805 */ /* 0x000fe2000001ff00 */
[----:B------:R-:W-:Y:S01]  /*82d0*/  IMAD.MOV.U32 R13, RZ, RZ, RZ ;  /* 0x000000ffff0d7224 */ /* 0x000fe200078e00ff */
[----:B---3--:R-:W-:Y:S01]  /*82e0*/  ISETP.NE.AND P0, PT, R0, RZ, PT ;  /* 0x000000ff0000720c */ /* 0x008fe20003f05270 */
[----:B------:R-:W-:-:S12]  /*82f0*/  IMAD.MOV.U32 R0, RZ, RZ, RZ ;  /* 0x000000ffff007224 */ /* 0x000fd800078e00ff */
[----:B-12---:R-:W-:Y:S01]  /*8300*/  @P0 SHF.R.U32.HI R4, RZ, UR8, R7 ;  /* 0x00000008ff040c19 */ /* 0x006fe20008011607 */
[----:B------:R-:W-:Y:S02]  /*8310*/  @P0 IMAD.U32 R10, RZ, RZ, UR15 ;  /* 0x0000000fff0a0e24 */ /* 0x000fe4000f8e00ff */
[----:B------:R-:W-:Y:S01]  /*8320*/  @P0 IMAD.U32 R0, RZ, RZ, UR13 ;  /* 0x0000000dff000e24 */ /* 0x000fe2000f8e00ff */
[----:B------:R-:W-:-:S07]  /*8330*/  @P0 LOP3.LUT R11, R4, UR14, RZ, 0x30, !PT ;  /* 0x0000000e040b0c12 */ /* 0x000fce000f8e30ff */
.L_x_1173:
[----:B------:R-:W-:-:S04]  /*8340*/  ISETP.NE.AND P0, PT, R10, RZ, PT ;  /* 0x000000ff0a00720c */ /* 0x000fc80003f05270 */
[----:B------:R-:W-:-:S13]  /*8350*/  ISETP.GT.U32.OR P0, PT, R13, 0x1f, !P0 ;  /* 0x0000001f0d00780c */ /* 0x000fda0004704470 */
[----:B------:R-:W-:Y:S05]  /*8360*/  @P0 BRA `(.L_x_1174) ;  /* 0x0000000000200947 */ /* 0x000fea0003800000 */
[----:B-1----:R-:W-:Y:S01]  /*8370*/  IMAD.MOV R5, RZ, RZ, -R13 ;  /* 0x000000ffff057224 */ /* 0x002fe200078e0a0d */
[----:B--2---:R-:W-:Y:S01]  /*8380*/  SHF.R.U32.HI R13, RZ, R13, R6 ;  /* 0x0000000dff0d7219 */ /* 0x004fe20000011606 */
[----:B------:R-:W-:-:S03]  /*8390*/  IMAD.MOV.U32 R9, RZ, RZ, -0x1 ;  /* 0xffffffffff097424 */ /* 0x000fc600078e00ff */
[----:B------:R-:W-:-:S04]  /*83a0*/  VIADDMNMX.U32 R10, R5, 0x20, R10, PT ;  /* 0x00000020050a7846 */ /* 0x000fc8000380000a */
[----:B------:R-:W-:-:S04]  /*83b0*/  SHF.L.U32 R10, R9, R10, RZ ;  /* 0x0000000a090a7219 */ /* 0x000fc800000006ff */
[----:B------:R-:W-:-:S04]  /*83c0*/  LOP3.LUT R13, R13, R10, RZ, 0x30, !PT ;  /* 0x0000000a0d0d7212 */ /* 0x000fc800078e30ff */
[----:B------:R-:W-:-:S04]  /*83d0*/  SHF.L.U32 R0, R13, R0, RZ ;  /* 0x000000000d007219 */ /* 0x000fc800000006ff */
[----:B------:R-:W-:-:S07]  /*83e0*/  LOP3.LUT R11, R0, R11, RZ, 0xfc, !PT ;  /* 0x0000000b000b7212 */ /* 0x000fce00078efcff */
.L_x_1174:
[----:B------:R-:W-:Y:S01]  /*83f0*/  LEA R11, R11, UR7, 0x2 ;  /* 0x000000070b0b7c11 */ /* 0x000fe2000f8e10ff */
[----:B------:R-:W-:Y:S02]  /*8400*/  IMAD.MOV.U32 R0, RZ, RZ, RZ ;  /* 0x000000ffff007224 */ /* 0x000fe400078e00ff */
[----:B------:R-:W-:Y:S02]  /*8410*/  IMAD.MOV.U32 R12, RZ, RZ, RZ ;  /* 0x000000ffff0c7224 */ /* 0x000fe400078e00ff */
[----:B------:R-:W-:Y:S01]  /*8420*/  IMAD.U32 R13, RZ, RZ, UR5 ;  /* 0x00000005ff0d7e24 */ /* 0x000fe2000f8e00ff */
[----:B------:R-:W1:Y:S01]  /*8430*/  LDS R11, [R11+0xb400] ;  /* 0x00b400000b0b7984 */ /* 0x000e620000000800 */
        /* <DEDUP_REMOVED lines=17> */
.L_x_1175:
        /* <DEDUP_REMOVED lines=11> */
.L_x_1176:
        /* <DEDUP_REMOVED lines=22> */
.L_x_1177:
        /* <DEDUP_REMOVED lines=11> */
.L_x_1178:
        /* <DEDUP_REMOVED lines=22> */
.L_x_1179:
        /* <DEDUP_REMOVED lines=11> */
.L_x_1180:
        /* <DEDUP_REMOVED lines=22> */
.L_x_1181:
        /* <DEDUP_REMOVED lines=11> */
.L_x_1182:
        /* <DEDUP_REMOVED lines=22> */
.L_x_1183:
        /* <DEDUP_REMOVED lines=11> */
.L_x_1184:
        /* <DEDUP_REMOVED lines=22> */
.L_x_1185:
        /* <DEDUP_REMOVED lines=11> */
.L_x_1186:
        /* <DEDUP_REMOVED lines=22> */
.L_x_1187:
        /* <DEDUP_REMOVED lines=11> */
.L_x_1188:
        /* <DEDUP_REMOVED lines=22> */
.L_x_1189:
        /* <DEDUP_REMOVED lines=11> */
.L_x_1190:
        /* <DEDUP_REMOVED lines=22> */
.L_x_1191:
        /* <DEDUP_REMOVED lines=11> */
.L_x_1192:
        /* <DEDUP_REMOVED lines=22> */
.L_x_1193:
        /* <DEDUP_REMOVED lines=11> */
.L_x_1194:
        /* <DEDUP_REMOVED lines=22> */
.L_x_1195:
        /* <DEDUP_REMOVED lines=11> */
.L_x_1196:
[----:B------:R-:W-:Y:S01]  /*9aa0*/  LEA R12, R12, UR7, 0x2 ;  /* 0x000000070c0c7c11 */ /* 0x000fe2000f8e10ff */
[----:B------:R-:W-:Y:S01]  /*9ab0*/  IMAD.MOV.U32 R0, RZ, RZ, RZ ;  /* 0x000000ffff007224 */ /* 0x000fe200078e00ff */
[----:B------:R-:W-:-:S03]  /*9ac0*/  UMOV UR6, URZ ;  /* 0x000000ff00067c82 */ /* 0x000fc60008000000 */
[----:B-1----:R-:W1:Y:S02]  /*9ad0*/  LDS R5, [R12+0xb400] ;  /* 0x00b400000c057984 */ /* 0x002e640000000800 */
[----:B-1----:R-:W-:-:S05]  /*9ae0*/  IADD3 R5, PT, PT, R39, 0x1380, R5 ;  /* 0x0000138027057810 */ /* 0x002fca0007ffe005 */
[----:B------:R-:W-:-:S05]  /*9af0*/  IMAD.WIDE.U32 R4, R5, 0x8, R2 ;  /* 0x0000000805047825 */ /* 0x000fca00078e0002 */
[----:B--2---:R1:W-:Y:S04]  /*9b00*/  STG.E desc[UR10][R4.64], R8 ;  /* 0x0000000804007986 */ /* 0x0043e8000c10190a */
[----:B------:R1:W-:Y:S01]  /*9b10*/  STG.E desc[UR10][R4.64+0x4], R9 ;  /* 0x0000040904007986 */ /* 0x0003e2000c10190a */
[----:B------:R-:W-:-:S03]  /*9b20*/  NOP ;  /* 0x0000000000007918 */ /* 0x000fc60000000000 */
[----:B0-----:R-:W0:Y:S01]  /*9b30*/  LDS.64 R40, [R41+0xa800] ;  /* 0x00a8000029287984 */ /* 0x001e220000000a00 */
[----:B------:R-:W-:Y:S05]  /*9b40*/  BRA.U UP0, `(.L_x_1197) ;  /* 0x00000001002c7547 */ /* 0x000fea000b800000 */
[----:B------:R-:W2:Y:S01]  /*9b50*/  LDCU UR4, c[0x0][0x3c8] ;  /* 0x00007900ff0477ac */ /* 0x000ea20008000800 */
[----:B------:R-:W-:Y:S01]  /*9b60*/  IMAD.MOV.U32 R0, RZ, RZ, RZ ;  /* 0x000000ffff007224 */ /* 0x000fe200078e00ff */
[----:B------:R-:W-:Y:S01]  /*9b70*/  UMOV UR6, URZ ;  /* 0x000000ff00067c82 */ /* 0x000fe20008000000 */
[----:B------:R-:W-:Y:S01]  /*9b80*/  UMOV UR5, URZ ;  /* 0x000000ff00057c82 */ /* 0x000fe20008000000 */
[----:B--2---:R-:W-:-:S03]  /*9b90*/  UISETP.NE.AND UP0, UPT, UR4, URZ, UPT ;  /* 0x000000ff0400728c */ /* 0x004fc6000bf05270 */
[----:B------:R-:W-:-:S03]  /*9ba0*/  UMOV UR4, URZ ;  /* 0x000000ff00047c82 */ /* 0x000fc60008000000 */
[----:B------:R-:W-:-:S05]  /*9bb0*/  PLOP3.LUT P0, PT, PT, PT, UP0, 0x80, 0x8 ;  /* 0x000000000008781c */ /* 0x000fca0003f0f008 */
[----:B------:R-:W-:Y:S01]  /*9bc0*/  @UP0 UMOV UR4, UR15 ;  /* 0x0000000f00040c82 */ /* 0x000fe20008000000 */
[----:B------:R-:W-:-:S07]  /*9bd0*/  @UP0 UMOV UR6, UR13 ;  /* 0x0000000d00060c82 */ /* 0x000fce0008000000 */
[----:B01----:R-:W-:-:S04]  /*9be0*/  @P0 SHF.R.U32.HI R4, RZ, UR8, R41 ;  /* 0x00000008ff040c19 */ /* 0x003fc80008011629 */
[----:B------:R-:W-:-:S07]  /*9bf0*/  @P0 LOP3.LUT R0, R4, UR14, RZ, 0x30, !PT ;  /* 0x0000000e04000c12 */ /* 0x000fce000f8e30ff */
.L_x_1197:
[----:B------:R-:W-:-:S04]  /*9c00*/  UISETP.NE.AND UP0, UPT, UR4, URZ, UPT ;  /* 0x000000ff0400728c */ /* 0x000fc8000bf05270 */
[----:B------:R-:W-:-:S09]  /*9c10*/  UISETP.GT.U32.OR UP0, UPT, UR5, 0x1f, !UP0 ;  /* 0x0000001f0500788c */ /* 0x000fd2000c704470 */
[----:B------:R-:W-:Y:S05]  /*9c20*/  BRA.U UP0, `(.L_x_1198) ;  /* 0x0000000100247547 */ /* 0x000fea000b800000 */
[----:B-1----:R-:W-:Y:S02]  /*9c30*/  IMAD R4, RZ, RZ, -UR5 ;  /* 0x80000005ff047e24 */ /* 0x002fe4000f8e02ff */
[----:B------:R-:W-:Y:S02]  /*9c40*/  IMAD.MOV.U32 R5, RZ, RZ, 0x20 ;  /* 0x00000020ff057424 */ /* 0x000fe400078e00ff */
[----:B------:R-:W-:-:S03]  /*9c50*/  IMAD.MOV.U32 R7, RZ, RZ, -0x1 ;  /* 0xffffffffff077424 */ /* 0x000fc600078e00ff */
[----:B------:R-:W-:Y:S02]  /*9c60*/  VIADDMNMX.U32 R4, R4, R5, UR4, PT ;  /* 0x0000000404047e46 */ /* 0x000fe4000b800005 */
[----:B0-----:R-:W-:Y:S02]  /*9c70*/  SHF.R.U32.HI R5, RZ, UR5, R40 ;  /* 0x00000005ff057c19 */ /* 0x001fe40008011628 */
[----:B------:R-:W-:-:S04]  /*9c80*/  SHF.L.U32 R4, R7, R4, RZ ;  /* 0x0000000407047219 */ /* 0x000fc800000006ff */
[----:B------:R-:W-:-:S04]  /*9c90*/  LOP3.LUT R4, R5, R4, RZ, 0x30, !PT ;  /* 0x0000000405047212 */ /* 0x000fc800078e30ff */
[----:B------:R-:W-:-:S04]  /*9ca0*/  SHF.L.U32 R5, R4, UR6, RZ ;  /* 0x0000000604057c19 */ /* 0x000fc800080006ff */
[----:B------:R-:W-:-:S07]  /*9cb0*/  LOP3.LUT R0, R5, R0, RZ, 0xfc, !PT ;  /* 0x0000000005007212 */ /* 0x000fce00078efcff */
.L_x_1198:
[----:B------:R-:W-:-:S05]  /*9cc0*/  LEA R0, R0, UR7, 0x2 ;  /* 0x0000000700007c11 */ /* 0x000fca000f8e10ff */
[----:B-1----:R-:W1:Y:S02]  /*9cd0*/  LDS R5, [R0+0xb400] ;  /* 0x00b4000000057984 */ /* 0x002e640000000800 */
[----:B-1----:R-:W-:-:S05]  /*9ce0*/  IADD3 R5, PT, PT, R39, 0x1500, R5 ;  /* 0x0000150027057810 */ /* 0x002fca0007ffe005 */
[----:B------:R-:W-:-:S05]  /*9cf0*/  IMAD.WIDE.U32 R2, R5, 0x8, R2 ;  /* 0x0000000805027825 */ /* 0x000fca00078e0002 */
[----:B0-----:R-:W-:Y:S04]  /*9d00*/  STG.E desc[UR10][R2.64], R40 ;  /* 0x0000002802007986 */ /* 0x001fe8000c10190a */
[----:B------:R-:W-:Y:S01]  /*9d10*/  STG.E desc[UR10][R2.64+0x4], R41 ;  /* 0x0000042902007986 */ /* 0x000fe2000c10190a */
[----:B------:R-:W-:Y:S01]  /*9d20*/  NOP ;  /* 0x0000000000007918 */ /* 0x000fe20000000000 */
[----:B------:R-:W-:Y:S05]  /*9d30*/  EXIT ;  /* 0x000000000000794d */ /* 0x000fea0003800000 */
.L_x_1168:
        /* <DEDUP_REMOVED lines=19> */
.L_x_1199:
[----:B------:R-:W-:Y:S01]  /*9e70*/  ISETP.NE.AND P0, PT, R2, RZ, PT ;  /* 0x000000ff0200720c */ /* 0x000fe20003f05270 */
[----:B------:R-:W-:-:S03]  /*9e80*/  IMAD.U32 R13, RZ, RZ, UR9 ;  /* 0x00000009ff0d7e24 */ /* 0x000fc6000f8e00ff */
        /* <DEDUP_REMOVED lines=10> */
.L_x_1200:
[----:B------:R-:W-:Y:S01]  /*9f30*/  LEA R0, R3, UR7, 0x2 ;  /* 0x0000000703007c11 */ /* 0x000fe2000f8e10ff */
[----:B------:R-:W-:Y:S02]  /*9f40*/  IMAD R3, R13, -0x1680, R8 ;  /* 0xffffe9800d037824 */ /* 0x000fe400078e0208 */
[----:B------:R-:W-:Y:S02]  /*9f50*/  IMAD.MOV.U32 R2, RZ, RZ, RZ ;  /* 0x000000ffff027224 */ /* 0x000fe400078e00ff */
[----:B------:R1:W2:Y:S01]  /*9f60*/  LDS R9, [R0+0xb400] ;  /* 0x00b4000000097984 */ /* 0x0002a20000000800 */
[----:B------:R-:W-:Y:S01]  /*9f70*/  ISETP.GE.AND P0, PT, R39, R3, PT ;  /* 0x000000032700720c */ /* 0x000fe20003f06270 */
[----:B------:R-:W-:Y:S02]  /*9f80*/  IMAD.MOV.U32 R10, RZ, RZ, RZ ;  /* 0x000000ffff0a7224 */ /* 0x000fe400078e00ff */
[----:B------:R-:W-:Y:S02]  /*9f90*/  IMAD.U32 R11, RZ, RZ, UR5 ;  /* 0x00000005ff0b7e24 */ /* 0x000fe4000f8e00ff */
[----:B-1----:R-:W-:-:S08]  /*9fa0*/  IMAD.U32 R0, RZ, RZ, UR6 ;  /* 0x00000006ff007e24 */ /* 0x002fd0000f8e00ff */
[----:B------:R-:W1:Y:S01]  /*9fb0*/  @!P0 LDC.64 R4, c[0x0][0x3a0] ;  /* 0x0000e800ff048b82 */ /* 0x000e620000000a00 */
[----:B--2---:R-:W-:-:S04]  /*9fc0*/  @!P0 IMAD.IADD R9, R9, 0x1, R39 ;  /* 0x0000000109098824 */ /* 0x004fc800078e0227 */
[----:B-1----:R-:W-:-:S05]  /*9fd0*/  @!P0 IMAD.WIDE.U32 R4, R9, 0x8, R4 ;  /* 0x0000000809048825 */ /* 0x002fca00078e0004 */
[----:B----4-:R1:W-:Y:S04]  /*9fe0*/  @!P0 STG.E desc[UR10][R4.64], R6 ;  /* 0x0000000604008986 */ /* 0x0103e8000c10190a */
[----:B------:R1:W-:Y:S01]  /*9ff0*/  @!P0 STG.E desc[UR10][R4.64+0x4], R7 ;  /* 0x0000040704008986 */ /* 0x0003e2000c10190a */
        /* <DEDUP_REMOVED lines=12> */
.L_x_1201:
        /* <DEDUP_REMOVED lines=11> */
.L_x_1202:
[----:B------:R-:W-:Y:S01]  /*a170*/  LEA R10, R10, UR7, 0x2 ;  /* 0x000000070a0a7c11 */ /* 0x000fe2000f8e10ff */
[----:B------:R-:W-:Y:S02]  /*a180*/  VIADD R0, R39, 0x180 ;  /* 0x0000018027007836 */ /* 0x000fe40000000000 */
[----:B------:R-:W-:Y:S02]  /*a190*/  IMAD.MOV.U32 R11, RZ, RZ, RZ ;  /* 0x000000ffff0b7224 */ /* 0x000fe400078e00ff */
[----:B-1----:R-:W1:Y:S01]  /*a1a0*/  LDS R7, [R10+0xb400] ;  /* 0x00b400000a077984 */ /* 0x002e620000000800 */
[----:B------:R-:W-:Y:S01]  /*a1b0*/  ISETP.GE.AND P0, PT, R0, R3, PT ;  /* 0x000000030000720c */ /* 0x000fe20003f06270 */
[----:B------:R-:W-:Y:S02]  /*a1c0*/  IMAD.U32 R13, RZ, RZ, UR5 ;  /* 0x00000005ff0d7e24 */ /* 0x000fe4000f8e00ff */
[----:B------:R-:W-:-:S10]  /*a1d0*/  IMAD.U32 R2, RZ, RZ, UR6 ;  /* 0x00000006ff027e24 */ /* 0x000fd4000f8e00ff */
[----:B------:R-:W3:Y:S01]  /*a1e0*/  @!P0 LDC.64 R4, c[0x0][0x3a0] ;  /* 0x0000e800ff048b82 */ /* 0x000ee20000000a00 */
[----:B-1----:R-:W-:Y:S02]  /*a1f0*/  IMAD.IADD R7, R0, 0x1, R7 ;  /* 0x0000000100077824 */ /* 0x002fe400078e0207 */
[----:B------:R-:W-:Y:S02]  /*a200*/  IMAD.MOV.U32 R0, RZ, RZ, RZ ;  /* 0x000000ffff007224 */ /* 0x000fe400078e00ff */
[----:B---3--:R-:W-:-:S05]  /*a210*/  @!P0 IMAD.WIDE.U32 R4, R7, 0x8, R4 ;  /* 0x0000000807048825 */ /* 0x008fca00078e0004 */
[----:B--2---:R1:W-:Y:S04]  /*a220*/  @!P0 STG.E desc[UR10][R4.64], R8 ;  /* 0x0000000804008986 */ /* 0x0043e8000c10190a */
[----:B------:R1:W-:Y:S01]  /*a230*/  @!P0 STG.E desc[UR10][R4.64+0x4], R9 ;  /* 0x0000040904008986 */ /* 0x0003e2000c10190a */
[----:B------:R-:W-:-:S03]  /*a240*/  NOP ;  /* 0x0000000000007918 */ /* 0x000fc60000000000 */
[----:B------:R1:W2:Y:S01]  /*a250*/  LDS.64 R6, [R41+0x1800] ;  /* 0x0018000029067984 */ /* 0x0002a20000000a00 */
[----:B------:R-:W-:Y:S05]  /*a260*/  BRA.U UP0, `(.L_x_1203) ;  /* 0x0000000100287547 */ /* 0x000fea000b800000 */
[----:B------:R-:W3:Y:S01]  /*a270*/  LDC R0, c[0x0][0x3c8] ;  /* 0x0000f200ff007b82 */ /* 0x000ee20000000800 */
[----:B------:R-:W-:Y:S02]  /*a280*/  IMAD.MOV.U32 R11, RZ, RZ, RZ ;  /* 0x000000ffff0b7224 */ /* 0x000fe400078e00ff */
[----:B------:R-:W-:Y:S02]  /*a290*/  IMAD.MOV.U32 R2, RZ, RZ, RZ ;  /* 0x000000ffff027224 */ /* 0x000fe400078e00ff */
[----:B------:R-:W-:Y:S01]  /*a2a0*/  IMAD.MOV.U32 R13, RZ, RZ, RZ ;  /* 0x000000ffff0d7224 */ /* 0x000fe200078e00ff */
[----:B---3--:R-:W-:Y:S01]  /*a2b0*/  ISETP.NE.AND P0, PT, R0, RZ, PT ;  /* 0x000000ff0000720c */ /* 0x008fe20003f05270 */
[----:B------:R-:W-:-:S12]  /*a2c0*/  IMAD.MOV.U32 R0, RZ, RZ, RZ ;  /* 0x000000ffff007224 */ /* 0x000fd800078e00ff */
[----:B-12---:R-:W-:Y:S01]  /*a2d0*/  @P0 SHF.R.U32.HI R4, RZ, UR8, R7 ;  /* 0x00000008ff040c19 */ /* 0x006fe20008011607 */
[----:B------:R-:W-:Y:S02]  /*a2e0*/  @P0 IMAD.U32 R2, RZ, RZ, UR15 ;  /* 0x0000000fff020e24 */ /* 0x000fe4000f8e00ff */
[----:B------:R-:W-:Y:S01]  /*a2f0*/  @P0 IMAD.U32 R0, RZ, RZ, UR13 ;  /* 0x0000000dff000e24 */ /* 0x000fe2000f8e00ff */
[----:B------:R-:W-:-:S07]  /*a300*/  @P0 LOP3.LUT R11, R4, UR14, RZ, 0x30, !PT ;  /* 0x0000000e040b0c12 */ /* 0x000fce000f8e30ff */
.L_x_1203:
        /* <DEDUP_REMOVED lines=11> */
.L_x_1204:
[----:B------:R-:W-:Y:S01]  /*a3c0*/  LEA R11, R11, UR7, 0x2 ;  /* 0x000000070b0b7c11 */ /* 0x000fe2000f8e10ff */
[----:B------:R-:W-:Y:S02]  /*a3d0*/  VIADD R0, R39, 0x300 ;  /* 0x0000030027007836 */ /* 0x000fe40000000000 */
[----:B------:R-:W-:Y:S02]  /*a3e0*/  IMAD.MOV.U32 R10, RZ, RZ, RZ ;  /* 0x000000ffff0a7224 */ /* 0x000fe400078e00ff */
[----:B------:R-:W-:Y:S01]  /*a3f0*/  IMAD.U32 R13, RZ, RZ, UR5 ;  /* 0x00000005ff0d7e24 */ /* 0x000fe2000f8e00ff */
[----:B------:R-:W3:Y:S01]  /*a400*/  LDS R11, [R11+0xb400] ;  /* 0x00b400000b0b7984 */ /* 0x000ee20000000800 */
[----:B------:R-:W-:Y:S01]  /*a410*/  ISETP.GE.AND P0, PT, R0, R3, PT ;  /* 0x000000030000720c */ /* 0x000fe20003f06270 */
[----:B------:R-:W-:-:S12]  /*a420*/  IMAD.U32 R2, RZ, RZ, UR6 ;  /* 0x00000006ff027e24 */ /* 0x000fd8000f8e00ff */
[----:B-1----:R-:W1:Y:S01]  /*a430*/  @!P0 LDC.64 R4, c[0x0][0x3a0] ;  /* 0x0000e800ff048b82 */ /* 0x002e620000000a00 */
[----:B---3--:R-:W-:Y:S02]  /*a440*/  IMAD.IADD R9, R0, 0x1, R11 ;  /* 0x0000000100097824 */ /* 0x008fe400078e020b */
[----:B------:R-:W-:Y:S02]  /*a450*/  IMAD.MOV.U32 R0, RZ, RZ, RZ ;  /* 0x000000ffff007224 */ /* 0x000fe400078e00ff */
[----:B-1----:R-:W-:-:S05]  /*a460*/  @!P0 IMAD.WIDE.U32 R4, R9, 0x8, R4 ;  /* 0x0000000809048825 */ /* 0x002fca00078e0004 */
        /* <DEDUP_REMOVED lines=15> */
.L_x_1205:
        /* <DEDUP_REMOVED lines=11> */
.L_x_1206:
        /* <DEDUP_REMOVED lines=26> */
.L_x_1207:
        /* <DEDUP_REMOVED lines=11> */
.L_x_1208:
        /* <DEDUP_REMOVED lines=26> */
.L_x_1209:
        /* <DEDUP_REMOVED lines=11> */
.L_x_1210:
        /* <DEDUP_REMOVED lines=26> */
.L_x_1211:
        /* <DEDUP_REMOVED lines=11> */
.L_x_1212:
        /* <DEDUP_REMOVED lines=26> */
.L_x_1213:
        /* <DEDUP_REMOVED lines=11> */
.L_x_1214:
        /* <DEDUP_REMOVED lines=26> */
.L_x_1215:
        /* <DEDUP_REMOVED lines=11> */
.L_x_1216:
[----:B------:R-:W-:Y:S01]  /*b1a0*/  LEA R11, R11, UR7, 0x2 ;  /* 0x000000070b0b7c11 */ /* 0x000fe2000f8e10ff */
[----:B------:R-:W-:Y:S01]  /*b1b0*/  IMAD.MOV.U32 R10, RZ, RZ, RZ ;  /* 0x000000ffff0a7224 */ /* 0x000fe200078e00ff */
[----:B------:R-:W-:Y:S01]  /*b1c0*/  LOP3.LUT R0, R39, 0xc00, RZ, 0xfc, !PT ;  /* 0x00000c0027007812 */ /* 0x000fe200078efcff */
[----:B------:R-:W-:Y:S02]  /*b1d0*/  IMAD.U32 R13, RZ, RZ, UR5 ;  /* 0x00000005ff0d7e24 */ /* 0x000fe4000f8e00ff */
[----:B------:R-:W-:Y:S01]  /*b1e0*/  IMAD.U32 R2, RZ, RZ, UR6 ;  /* 0x00000006ff027e24 */ /* 0x000fe2000f8e00ff */
[----:B------:R-:W3:Y:S01]  /*b1f0*/  LDS R11, [R11+0xb400] ;  /* 0x00b400000b0b7984 */ /* 0x000ee20000000800 */
[----:B------:R-:W-:-:S13]  /*b200*/  ISETP.GE.AND P0, PT, R0, R3, PT ;  /* 0x000000030000720c */ /* 0x000fda0003f06270 */
        /* <DEDUP_REMOVED lines=19> */
.L_x_1217:
        /* <DEDUP_REMOVED lines=11> */
.L_x_1218:
        /* <DEDUP_REMOVED lines=26> */
.L_x_1219:
        /* <DEDUP_REMOVED lines=11> */
.L_x_1220:
        /* <DEDUP_REMOVED lines=26> */
.L_x_1221:
        /* <DEDUP_REMOVED lines=11> */
.L_x_1222:
        /* <DEDUP_REMOVED lines=26> */
.L_x_1223:
        /* <DEDUP_REMOVED lines=11> */
.L_x_1224:
        /* <DEDUP_REMOVED lines=26> */
.L_x_1225:
        /* <DEDUP_REMOVED lines=11> */
.L_x_1226:
[----:B------:R-:W-:Y:S01]  /*bd30*/  LEA R10, R10, UR7, 0x2 ;  /* 0x000000070a0a7c11 */ /* 0x000fe2000f8e10ff */
[----:B------:R-:W-:Y:S01]  /*bd40*/  VIADD R0, R39, 0x1380 ;  /* 0x0000138027007836 */ /* 0x000fe20000000000 */
[----:B------:R-:W-:-:S03]  /*bd50*/  UMOV UR6, URZ ;  /* 0x000000ff00067c82 */ /* 0x000fc60008000000 */
[----:B-1----:R-:W1:Y:S01]  /*bd60*/  LDS R7, [R10+0xb400] ;  /* 0x00b400000a077984 */ /* 0x002e620000000800 */
[----:B------:R-:W-:-:S13]  /*bd70*/  ISETP.GE.AND P0, PT, R0, R3, PT ;  /* 0x000000030000720c */ /* 0x000fda0003f06270 */
[----:B------:R-:W3:Y:S01]  /*bd80*/  @!P0 LDC.64 R4, c[0x0][0x3a0] ;  /* 0x0000e800ff048b82 */ /* 0x000ee20000000a00 */
[----:B-1----:R-:W-:Y:S02]  /*bd90*/  IMAD.IADD R7, R0, 0x1, R7 ;  /* 0x0000000100077824 */ /* 0x002fe400078e0207 */
[----:B------:R-:W-:Y:S02]  /*bda0*/  IMAD.MOV.U32 R0, RZ, RZ, RZ ;  /* 0x000000ffff007224 */ /* 0x000fe400078e00ff */
[----:B---3--:R-:W-:-:S05]  /*bdb0*/  @!P0 IMAD.WIDE.U32 R4, R7, 0x8, R4 ;  /* 0x0000000807048825 */ /* 0x008fca00078e0004 */
[----:B--2---:R1:W-:Y:S04]  /*bdc0*/  @!P0 STG.E desc[UR10][R4.64], R8 ;  /* 0x0000000804008986 */ /* 0x0043e8000c10190a */
[----:B------:R1:W-:Y:S01]  /*bdd0*/  @!P0 STG.E desc[UR10][R4.64+0x4], R9 ;  /* 0x0000040904008986 */ /* 0x0003e2000c10190a */
        /* <DEDUP_REMOVED lines=12> */
[----:B0-----:R-:W-:-:S04]  /*bea0*/  @P0 SHF.R.U32.HI R2, RZ, UR8, R41 ;  /* 0x00000008ff020c19 */ /* 0x001fc80008011629 */
[----:B------:R-:W-:-:S07]  /*beb0*/  @P0 LOP3.LUT R0, R2, UR14, RZ, 0x30, !PT ;  /* 0x0000000e02000c12 */ /* 0x000fce000f8e30ff */
.L_x_1227:
[----:B------:R-:W-:-:S04]  /*bec0*/  UISETP.NE.AND UP0, UPT, UR4, URZ, UPT ;  /* 0x000000ff0400728c */ /* 0x000fc8000bf05270 */
[----:B------:R-:W-:-:S09]  /*bed0*/  UISETP.GT.U32.OR UP0, UPT, UR5, 0x1f, !UP0 ;  /* 0x0000001f0500788c */ /* 0x000fd2000c704470 */
[----:B------:R-:W-:Y:S05]  /*bee0*/  BRA.U UP0, `(.L_x_1228) ;  /* 0x0000000100247547 */ /* 0x000fea000b800000 */
[----:B------:R-:W-:Y:S02]  /*bef0*/  IMAD R2, RZ, RZ, -UR5 ;  /* 0x80000005ff027e24 */ /* 0x000fe4000f8e02ff */
[----:B-1----:R-:W-:Y:S02]  /*bf00*/  IMAD.MOV.U32 R5, RZ, RZ, 0x20 ;  /* 0x00000020ff057424 */ /* 0x002fe400078e00ff */
[----:B------:R-:W-:-:S03]  /*bf10*/  IMAD.MOV.U32 R7, RZ, RZ, -0x1 ;  /* 0xffffffffff077424 */ /* 0x000fc600078e00ff */
[----:B------:R-:W-:Y:S02]  /*bf20*/  VIADDMNMX.U32 R2, R2, R5, UR4, PT ;  /* 0x0000000402027e46 */ /* 0x000fe4000b800005 */
[----:B0-----:R-:W-:Y:S02]  /*bf30*/  SHF.R.U32.HI R5, RZ, UR5, R40 ;  /* 0x00000005ff057c19 */ /* 0x001fe40008011628 */
[----:B------:R-:W-:-:S04]  /*bf40*/  SHF.L.U32 R2, R7, R2, RZ ;  /* 0x0000000207027219 */ /* 0x000fc800000006ff */
[----:B------:R-:W-:-:S04]  /*bf50*/  LOP3.LUT R2, R5, R2, RZ, 0x30, !PT ;  /* 0x0000000205027212 */ /* 0x000fc800078e30ff */
[----:B------:R-:W-:-:S04]  /*bf60*/  SHF.L.U32 R5, R2, UR6, RZ ;  /* 0x0000000602057c19 */ /* 0x000fc800080006ff */
[----:B------:R-:W-:-:S07]  /*bf70*/  LOP3.LUT R0, R5, R0, RZ, 0xfc, !PT ;  /* 0x0000000005007212 */ /* 0x000fce00078efcff */
.L_x_1228:
[----:B------:R-:W-:Y:S01]  /*bf80*/  LEA R0, R0, UR7, 0x2 ;  /* 0x0000000700007c11 */ /* 0x000fe2000f8e10ff */
[----:B------:R-:W-:-:S04]  /*bf90*/  VIADD R38, R39, 0x1500 ;  /* 0x0000150027267836 */ /* 0x000fc80000000000 */
[----:B-1----:R-:W1:Y:S01]  /*bfa0*/  LDS R5, [R0+0xb400] ;  /* 0x00b4000000057984 */ /* 0x002e620000000800 */
[----:B------:R-:W-:-:S13]  /*bfb0*/  ISETP.GE.AND P0, PT, R38, R3, PT ;  /* 0x000000032600720c */ /* 0x000fda0003f06270 */
[----:B------:R-:W2:Y:S01]  /*bfc0*/  @!P0 LDC.64 R2, c[0x0][0x3a0] ;  /* 0x0000e800ff028b82 */ /* 0x000ea20000000a00 */
[----:B-1----:R-:W-:-:S04]  /*bfd0*/  IMAD.IADD R5, R38, 0x1, R5 ;  /* 0x0000000126057824 */ /* 0x002fc800078e0205 */
[----:B--2---:R-:W-:-:S05]  /*bfe0*/  @!P0 IMAD.WIDE.U32 R2, R5, 0x8, R2 ;  /* 0x0000000805028825 */ /* 0x004fca00078e0002 */
[----:B0-----:R-:W-:Y:S04]  /*bff0*/  @!P0 STG.E desc[UR10][R2.64], R40 ;  /* 0x0000002802008986 */ /* 0x001fe8000c10190a */
[----:B------:R-:W-:Y:S01]  /*c000*/  @!P0 STG.E desc[UR10][R2.64+0x4], R41 ;  /* 0x0000042902008986 */ /* 0x000fe2000c10190a */
[----:B------:R-:W-:Y:S01]  /*c010*/  NOP ;  /* 0x0000000000007918 */ /* 0x000fe20000000000 */
[----:B------:R-:W-:Y:S05]  /*c020*/  EXIT ;  /* 0x000000000000794d */ /* 0x000fea0003800000 */
.L_x_1097:
[----:B------:R-:W-:Y:S02]  /*c030*/  IMAD.MOV.U32 R64, RZ, RZ, R56 ;  /* 0x000000ffff407224 */ /* 0x000fe400078e0038 */
[----:B------:R-:W-:Y:S02]  /*c040*/  IMAD.MOV.U32 R65, RZ, RZ, 0x1 ;  /* 0x00000001ff417424 */ /* 0x000fe400078e00ff */
[----:B------:R-:W-:Y:S02]  /*c050*/  IMAD.MOV.U32 R66, RZ, RZ, RZ ;  /* 0x000000ffff427224 */ /* 0x000fe400078e00ff */
[----:B------:R-:W-:-:S07]  /*c060*/  IMAD.MOV.U32 R63, RZ, RZ, -0x1 ;  /* 0xffffffffff3f7424 */ /* 0x000fce00078e00ff */
[----:B-----5:R-:W-:Y:S05]  /*c070*/  WARPSYNC.COLLECTIVE R63, `(.L_x_1229) ;  /* 0x000000003f087348 */ /* 0x020fea0003c00000 */
[----:B------:R0:W1:Y:S02]  /*c080*/  SHFL.UP P0, R61, R64, R65, R66 ;  /* 0x04000041403d7389 */ /* 0x0000640000000042 */
[----:B01---5:R-:W-:Y:S05]  /*c090*/  ENDCOLLECTIVE ;  /* 0x000000000000791b */ /* 0x023fea0003800000 */
.L_x_1229:
[----:B------:R-:W-:Y:S02]  /*c0a0*/  IMAD.MOV.U32 R65, RZ, RZ, 0x2 ;  /* 0x00000002ff417424 */ /* 0x000fe400078e00ff */
[----:B------:R-:W-:-:S04]  /*c0b0*/  IMAD.MOV.U32 R57, RZ, RZ, R61 ;  /* 0x000000ffff397224 */ /* 0x000fc800078e003d */
[----:B------:R-:W-:-:S04]  /*c0c0*/  @P0 IMAD.IADD R57, R56, 0x1, R57 ;  /* 0x0000000138390824 */ /* 0x000fc800078e0239 */
[----:B------:R-:W-:-:S07]  /*c0d0*/  IMAD.MOV.U32 R64, RZ, RZ, R57 ;  /* 0x000000ffff407224 */ /* 0x000fce00078e0039 */
[----:B------:R-:W-:Y:S05]  /*c0e0*/  WARPSYNC.COLLECTIVE R63, `(.L_x_1230) ;  /* 0x000000003f087348 */ /* 0x000fea0003c00000 */
[----:B------:R0:W1:Y:S02]  /*c0f0*/  SHFL.UP P0, R61, R64, R65, R66 ;  /* 0x04000041403d7389 */ /* 0x0000640000000042 */
[----:B01----:R-:W-:Y:S05]  /*c100*/  ENDCOLLECTIVE ;  /* 0x000000000000791b */ /* 0x003fea0003800000 */
.L_x_1230:
[----:B------:R-:W-:Y:S02]  /*c110*/  IMAD.MOV.U32 R65, RZ, RZ, 0x4 ;  /* 0x00000004ff417424 */ /* 0x000fe400078e00ff */
[----:B------:R-:W-:-:S04]  /*c120*/  IMAD.MOV.U32 R58, RZ, RZ, R61 ;  /* 0x000000ffff3a7224 */ /* 0x000fc800078e003d */
[----:B------:R-:W-:-:S04]  /*c130*/  @P0 IMAD.IADD R58, R57, 0x1, R58 ;  /* 0x00000001393a0824 */ /* 0x000fc800078e023a */
[----:B------:R-:W-:-:S07]  /*c140*/  IMAD.MOV.U32 R64, RZ, RZ, R58 ;  /* 0x000000ffff407224 */ /* 0x000fce00078e003a */
[----:B------:R-:W-:Y:S05]  /*c150*/  WARPSYNC.COLLECTIVE R63, `(.L_x_1231) ;  /* 0x000000003f087348 */ /* 0x000fea0003c00000 */
[----:B------:R0:W1:Y:S02]  /*c160*/  SHFL.UP P0, R61, R64, R65, R66 ;  /* 0x04000041403d7389 */ /* 0x0000640000000042 */
[----:B01----:R-:W-:Y:S05]  /*c170*/  ENDCOLLECTIVE ;  /* 0x000000000000791b */ /* 0x003fea0003800000 */
.L_x_1231:
[----:B------:R-:W-:Y:S02]  /*c180*/  IMAD.MOV.U32 R65, RZ, RZ, 0x8 ;  /* 0x00000008ff417424 */ /* 0x000fe400078e00ff */
[----:B------:R-:W-:-:S04]  /*c190*/  IMAD.MOV.U32 R59, RZ, RZ, R61 ;  /* 0x000000ffff3b7224 */ /* 0x000fc800078e003d */
[----:B------:R-:W-:-:S04]  /*c1a0*/  @P0 IMAD.IADD R59, R58, 0x1, R59 ;  /* 0x000000013a3b0824 */ /* 0x000fc800078e023b */
[----:B------:R-:W-:-:S07]  /*c1b0*/  IMAD.MOV.U32 R64, RZ, RZ, R59 ;  /* 0x000000ffff407224 */ /* 0x000fce00078e003b */
[----:B------:R-:W-:Y:S05]  /*c1c0*/  WARPSYNC.COLLECTIVE R63, `(.L_x_1232) ;  /* 0x000000003f087348 */ /* 0x000fea0003c00000 */
[----:B------:R0:W1:Y:S02]  /*c1d0*/  SHFL.UP P0, R61, R64, R65, R66 ;  /* 0x04000041403d7389 */ /* 0x0000640000000042 */
[----:B01----:R-:W-:Y:S05]  /*c1e0*/  ENDCOLLECTIVE ;  /* 0x000000000000791b */ /* 0x003fea0003800000 */
.L_x_1232:
[----:B------:R-:W-:Y:S02]  /*c1f0*/  IMAD.MOV.U32 R65, RZ, RZ, 0x10 ;  /* 0x00000010ff417424 */ /* 0x000fe400078e00ff */
[----:B------:R-:W-:-:S04]  /*c200*/  IMAD.MOV.U32 R60, RZ, RZ, R61 ;  /* 0x000000ffff3c7224 */ /* 0x000fc800078e003d */
[----:B------:R-:W-:-:S04]  /*c210*/  @P0 IMAD.IADD R60, R59, 0x1, R60 ;  /* 0x000000013b3c0824 */ /* 0x000fc800078e023c */
[----:B------:R-:W-:-:S07]  /*c220*/  IMAD.MOV.U32 R64, RZ, RZ, R60 ;  /* 0x000000ffff407224 */ /* 0x000fce00078e003c */
[----:B------:R-:W-:Y:S05]  /*c230*/  WARPSYNC.COLLECTIVE R63, `(.L_x_1233) ;  /* 0x000000003f087348 */ /* 0x000fea0003c00000 */
[----:B------:R0:W1:Y:S02]  /*c240*/  SHFL.UP P0, R61, R64, R65, R66 ;  /* 0x04000041403d7389 */ /* 0x0000640000000042 */
[----:B01----:R-:W-:Y:S05]  /*c250*/  ENDCOLLECTIVE ;  /* 0x000000000000791b */ /* 0x003fea0003800000 */
.L_x_1233:
[----:B------:R-:W-:Y:S05]  /*c260*/  BRA `(.L_x_1234) ;  /* 0xffffff78001c7947 */ /* 0x000fea000383ffff */
.L_x_1235:
        /* <DEDUP_REMOVED lines=9> */
.L_x_1409:


//--------------------- .text._ZN3cub18CUB_300001_SM_10006detail10radix_sort33DeviceRadixSortExclusiveSumKernelINS1_5radix10policy_hubI6edge_tNS0_8NullTypeEjE10Policy1000EjEEvPT0_ --------------------------
	.section	.text._ZN3cub18CUB_300001_SM_10006detail10radix_sort33DeviceRadixSortExclusiveSumKernelINS1_5radix10policy_hubI6edge_tNS0_8NullTypeEjE10Policy1000EjEEvPT0_,"ax",@progbits
	.align	128
        .global         _ZN3cub18CUB_300001_SM_10006detail10radix_sort33DeviceRadixSortExclusiveSumKernelINS1_5radix10policy_hubI6edge_tNS0_8NullTypeEjE10Policy1000EjEEvPT0_
        .type           _ZN3cub18CUB_300001_SM_10006detail10radix_sort33DeviceRadixSortExclusiveSumKernelINS1_5radix10policy_hubI6edge_tNS0_8NullTypeEjE10Policy1000EjEEvPT0_,@function
        .size           _ZN3cub18CUB_300001_SM_10006detail10radix_sort33DeviceRadixSortExclusiveSumKernelINS1_5radix10policy_hubI6edge_tNS0_8NullTypeEjE10Policy1000EjEEvPT0_,(.L_x_1410 - _ZN3cub18CUB_300001_SM_10006detail10radix_sort33DeviceRadixSortExclusiveSumKernelINS1_5radix10policy_hubI6edge_tNS0_8NullTypeEjE10Policy1000EjEEvPT0_)
        .other          _ZN3cub18CUB_300001_SM_10006detail10radix_sort33DeviceRadixSortExclusiveSumKernelINS1_5radix10policy_hubI6edge_tNS0_8NullTypeEjE10Policy1000EjEEvPT0_,@"STO_CUDA_ENTRY STV_DEFAULT"
_ZN3cub18CUB_300001_SM_10006detail10radix_sort33DeviceRadixSortExclusiveSumKernelINS1_5radix10policy_hubI6edge_tNS0_8NullTypeEjE10Policy1000EjEEvPT0_:
.text._ZN3cub18CUB_300001_SM_10006detail10radix_sort33DeviceRadixSortExclusiveSumKernelINS1_5radix10policy_hubI6edge_tNS0_8NullTypeEjE10Policy1000EjEEvPT0_:
        /* <DEDUP_REMOVED lines=42> */
.L_x_1243:
        /* <DEDUP_REMOVED lines=17> */
.L_x_1236:
[----:B------:R-:W-:Y:S05]  /*03b0*/  WARPSYNC.ALL ;  /* 0x0000000000007948 */ /* 0x000fea0003800000 */
[----:B------:R-:W-:Y:S06]  /*03c0*/  BAR.SYNC.DEFER_BLOCKING 0x0 ;  /* 0x0000000000007b1d */ /* 0x000fec0000010000 */
[----:B------:R-:W-:Y:S05]  /*03d0*/  @P1 EXIT ;  /* 0x000000000000194d */ /* 0x000fea0003800000 */
[----:B-1----:R-:W1:Y:S04]  /*03e0*/  LDS R5, [R0+0x10] ;  /* 0x0000100000057984 */ /* 0x002e680000000800 */
[----:B-1----:R-:W-:Y:S01]  /*03f0*/  STG.E desc[UR4][R2.64], R5 ;  /* 0x0000000502007986 */ /* 0x002fe2000c101904 */
[----:B------:R-:W-:Y:S05]  /*0400*/  EXIT ;  /* 0x000000000000794d */ /* 0x000fea0003800000 */
.L_x_1237:
[----:B------:R-:W-:Y:S02]  /*0410*/  HFMA2 R20, -RZ, RZ, 0, 5.9604644775390625e-08 ;  /* 0x00000001ff147431 */ /* 0x000fe400000001ff */
[----:B------:R-:W-:Y:S01]  /*0420*/  IMAD.MOV.U32 R19, RZ, RZ, R12 ;  /* 0x000000ffff137224 */ /* 0x000fe200078e000c */
[----:B------:R-:W-:Y:S01]  /*0430*/  MOV R18, 0xffffffff ;  /* 0xffffffff00127802 */ /* 0x000fe20000000f00 */
[----:B------:R-:W-:-:S07]  /*0440*/  IMAD.MOV.U32 R21, RZ, RZ, RZ ;  /* 0x000000ffff157224 */ /* 0x000fce00078e00ff */
[----:B------:R-:W-:Y:S05]  /*0450*/  WARPSYNC.COLLECTIVE R18, `(.L_x_1238) ;  /* 0x0000000012087348 */ /* 0x000fea0003c00000 */
[----:B------:R0:W1:Y:S02]  /*0460*/  SHFL.UP P0, R17, R19, R20, R21 ;  /* 0x0400001413117389 */ /* 0x0000640000000015 */
[----:B01----:R-:W-:Y:S05]  /*0470*/  ENDCOLLECTIVE ;  /* 0x000000000000791b */ /* 0x003fea0003800000 */
.L_x_1238:
[----:B------:R-:W-:Y:S02]  /*0480*/  HFMA2 R20, -RZ, RZ, 0, 1.1920928955078125e-07 ;  /* 0x00000002ff147431 */ /* 0x000fe400000001ff */
[----:B------:R-:W-:-:S05]  /*0490*/  IMAD.MOV.U32 R13, RZ, RZ, R17 ;  /* 0x000000ffff0d7224 */ /* 0x000fca00078e0011 */
[----:B------:R-:W-:-:S05]  /*04a0*/  @P0 IADD3 R13, PT, PT, R12, R13, RZ ;  /* 0x0000000d0c0d0210 */ /* 0x000fca0007ffe0ff */
[----:B------:R-:W-:-:S07]  /*04b0*/  IMAD.MOV.U32 R19, RZ, RZ, R13 ;  /* 0x000000ffff137224 */ /* 0x000fce00078e000d */
[----:B------:R-:W-:Y:S05]  /*04c0*/  WARPSYNC.COLLECTIVE R18, `(.L_x_1239) ;  /* 0x0000000012087348 */ /* 0x000fea0003c00000 */
[----:B------:R0:W1:Y:S02]  /*04d0*/  SHFL.UP P0, R17, R19, R20, R21 ;  /* 0x0400001413117389 */ /* 0x0000640000000015 */
[----:B01----:R-:W-:Y:S05]  /*04e0*/  ENDCOLLECTIVE ;  /* 0x000000000000791b */ /* 0x003fea0003800000 */
.L_x_1239:
[----:B------:R-:W-:Y:S01]  /*04f0*/  MOV R20, 0x4 ;  /* 0x0000000400147802 */ /* 0x000fe20000000f00 */
[----:B------:R-:W-:-:S05]  /*0500*/  IMAD.MOV.U32 R14, RZ, RZ, R17 ;  /* 0x000000ffff0e7224 */ /* 0x000fca00078e0011 */
[----:B------:R-:W-:-:S05]  /*0510*/  @P0 IADD3 R14, PT, PT, R13, R14, RZ ;  /* 0x0000000e0d0e0210 */ /* 0x000fca0007ffe0ff */
[----:B------:R-:W-:-:S07]  /*0520*/  IMAD.MOV.U32 R19, RZ, RZ, R14 ;  /* 0x000000ffff137224 */ /* 0x000fce00078e000e */
[----:B------:R-:W-:Y:S05]  /*0530*/  WARPSYNC.COLLECTIVE R18, `(.L_x_1240) ;  /* 0x0000000012087348 */ /* 0x000fea0003c00000 */
[----:B------:R0:W1:Y:S02]  /*0540*/  SHFL.UP P0, R17, R19, R20, R21 ;  /* 0x0400001413117389 */ /* 0x0000640000000015 */
[----:B01----:R-:W-:Y:S05]  /*0550*/  ENDCOLLECTIVE ;  /* 0x000000000000791b */ /* 0x003fea0003800000 */
.L_x_1240:
[----:B------:R-:W-:Y:S02]  /*0560*/  HFMA2 R20, -RZ, RZ, 0, 4.76837158203125e-07 ;  /* 0x00000008ff147431 */ /* 0x000fe400000001ff */
[----:B------:R-:W-:-:S05]  /*0570*/  IMAD.MOV.U32 R15, RZ, RZ, R17 ;  /* 0x000000ffff0f7224 */ /* 0x000fca00078e0011 */
[----:B------:R-:W-:-:S05]  /*0580*/  @P0 IADD3 R15, PT, PT, R14, R15, RZ ;  /* 0x0000000f0e0f0210 */ /* 0x000fca0007ffe0ff */
[----:B------:R-:W-:-:S07]  /*0590*/  IMAD.MOV.U32 R19, RZ, RZ, R15 ;  /* 0x000000ffff137224 */ /* 0x000fce00078e000f */
[----:B------:R-:W-:Y:S05]  /*05a0*/  WARPSYNC.COLLECTIVE R18, `(.L_x_1241) ;  /* 0x0000000012087348 */ /* 0x000fea0003c00000 */
[----:B------:R0:W1:Y:S02]  /*05b0*/  SHFL.UP P0, R17, R19, R20, R21 ;  /* 0x0400001413117389 */ /* 0x0000640000000015 */
[----:B01----:R-:W-:Y:S05]  /*05c0*/  ENDCOLLECTIVE ;  /* 0x000000000000791b */ /* 0x003fea0003800000 */
.L_x_1241:
[----:B------:R-:W-:Y:S01]  /*05d0*/  MOV R20, 0x10 ;  /* 0x0000001000147802 */ /* 0x000fe20000000f00 */
[----:B------:R-:W-:-:S05]  /*05e0*/  IMAD.MOV.U32 R16, RZ, RZ, R17 ;  /* 0x000000ffff107224 */ /* 0x000fca00078e0011 */
[----:B------:R-:W-:-:S05]  /*05f0*/  @P0 IADD3 R16, PT, PT, R15, R16, RZ ;  /* 0x000000100f100210 */ /* 0x000fca0007ffe0ff */
[----:B------:R-:W-:-:S07]  /*0600*/  IMAD.MOV.U32 R19, RZ, RZ, R16 ;  /* 0x000000ffff137224 */ /* 0x000fce00078e0010 */
[----:B------:R-:W-:Y:S05]  /*0610*/  WARPSYNC.COLLECTIVE R18, `(.L_x_1242) ;  /* 0x0000000012087348 */ /* 0x000fea0003c00000 */
[----:B------:R0:W1:Y:S02]  /*0620*/  SHFL.UP P0, R17, R19, R20, R21 ;  /* 0x0400001413117389 */ /* 0x0000640000000015 */
[----:B01----:R-:W-:Y:S05]  /*0630*/  ENDCOLLECTIVE ;  /* 0x000000000000791b */ /* 0x003fea0003800000 */
.L_x_1242:
[----:B------:R-:W-:Y:S05]  /*0640*/  BRA `(.L_x_1243) ;  /* 0xfffffffc00147947 */ /* 0x000fea000383ffff */
.L_x_1244:
        /* <DEDUP_REMOVED lines=11> */
.L_x_1410:


//--------------------- .text._ZN3cub18CUB_300001_SM_10006detail10radix_sort30DeviceRadixSortHistogramKernelINS1_5radix10policy_hubI6edge_tNS0_8NullTypeEjE10Policy1000ELNS0_9SortOrderE0ES6_j17edge_decomposer_tEEvPT2_PKT1_SC_iiT3_ --------------------------
	.section	.text._ZN3cub18CUB_300001_SM_10006detail10radix_sort30DeviceRadixSortHistogramKernelINS1_5radix10policy_hubI6edge_tNS0_8NullTypeEjE10Policy1000ELNS0_9SortOrderE0ES6_j17edge_decomposer_tEEvPT2_PKT1_SC_iiT3_,"ax",@progbits
	.align	128
        .global         _ZN3cub18CUB_300001_SM_10006detail10radix_sort30DeviceRadixSortHistogramKernelINS1_5radix10policy_hubI6edge_tNS0_8NullTypeEjE10Policy1000ELNS0_9SortOrderE0ES6_j17edge_decomposer_tEEvPT2_PKT1_SC_iiT3_
        .type           _ZN3cub18CUB_300001_SM_10006detail10radix_sort30DeviceRadixSortHistogramKernelINS1_5radix10policy_hubI6edge_tNS0_8NullTypeEjE10Policy1000ELNS0_9SortOrderE0ES6_j17edge_decomposer_tEEvPT2_PKT1_SC_iiT3_,@function
        .size           _ZN3cub18CUB_300001_SM_10006detail10radix_sort30DeviceRadixSortHistogramKernelINS1_5radix10policy_hubI6edge_tNS0_8NullTypeEjE10Policy1000ELNS0_9SortOrderE0ES6_j17edge_decomposer_tEEvPT2_PKT1_SC_iiT3_,(.L_x_1411 - _ZN3cub18CUB_300001_SM_10006detail10radix_sort30DeviceRadixSortHistogramKernelINS1_5radix10policy_hubI6edge_tNS0_8NullTypeEjE10Policy1000ELNS0_9SortOrderE0ES6_j17edge_decomposer_tEEvPT2_PKT1_SC_iiT3_)
        .other          _ZN3cub18CUB_300001_SM_10006detail10radix_sort30DeviceRadixSortHistogramKernelINS1_5radix10policy_hubI6edge_tNS0_8NullTypeEjE10Policy1000ELNS0_9SortOrderE0ES6_j17edge_decomposer_tEEvPT2_PKT1_SC_iiT3_,@"STO_CUDA_ENTRY STV_DEFAULT"
_ZN3cub18CUB_300001_SM_10006detail10radix_sort30DeviceRadixSortHistogramKernelINS1_5radix10policy_hubI6edge_tNS0_8NullTypeEjE10Policy1000ELNS0_9SortOrderE0ES6_j17edge_decomposer_tEEvPT2_PKT1_SC_iiT3_:
.text._ZN3cub18CUB_300001_SM_10006detail10radix_sort30DeviceRadixSortHistogramKernelINS1_5radix10policy_hubI6edge_tNS0_8NullTypeEjE10Policy1000ELNS0_9SortOrderE0ES6_j17edge_decomposer_tEEvPT2_PKT1_SC_iiT3_:
[----:B------:R-:W-:Y:S01]  /*0000*/  LDC R1, c[0x0][0x37c] ;  /* 0x0000df00ff017b82 */ /* 0x000fe20000000800 */
[----:B------:R-:W0:Y:S02]  /*0010*/  LDCU UR4, c[0x0][0x390] ;  /* 0x00007200ff0477ac */ /* 0x000e240008000800 */
[----:B0-----:R-:W-:-:S13]  /*0020*/  ISETP.NE.AND P0, PT, RZ, UR4, PT ;  /* 0x00000004ff007c0c */ /* 0x001fda000bf05270 */
[----:B------:R-:W-:Y:S05]  /*0030*/  @!P0 EXIT ;  /* 0x000000000000894d */ /* 0x000fea0003800000 */
[----:B------:R-:W0:Y:S01]  /*0040*/  LDCU UR4, c[0x0][0x398] ;  /* 0x00007300ff0477ac */ /* 0x000e220008000800 */
[----:B------:R-:W1:Y:S01]  /*0050*/  S2R R0, SR_TID.X ;  /* 0x0000000000007919 */ /* 0x000e620000002100 */
[----:B------:R-:W2:Y:S01]  /*0060*/  S2UR UR6, SR_CTAID.X ;  /* 0x00000000000679c3 */ /* 0x000ea20000002500 */
[----:B------:R-:W0:Y:S01]  /*0070*/  LDCU UR5, c[0x0][0x394] ;  /* 0x00007280ff0577ac */ /* 0x000e220008000800 */
[----:B------:R-:W3:Y:S01]  /*0080*/  LDCU.64 UR12, c[0x0][0x358] ;  /* 0x00006b00ff0c77ac */ /* 0x000ee20008000a00 */
[----:B------:R-:W4:Y:S01]  /*0090*/  LDCU UR16, c[0x0][0x370] ;  /* 0x00006e00ff1077ac */ /* 0x000f220008000800 */
[----:B0-----:R-:W-:-:S04]  /*00a0*/  UIADD3 UR4, UPT, UPT, UR4, 0x7, -UR5 ;  /* 0x0000000704047890 */ /* 0x001fc8000fffe805 */
[----:B------:R-:W-:Y:S02]  /*00b0*/  UISETP.GE.AND UP0, UPT, UR4, 0x8, UPT ;  /* 0x000000080400788c */ /* 0x000fe4000bf06270 */
[----:B------:R-:W-:Y:S02]  /*00c0*/  USHF.R.S32.HI UR5, URZ, 0x1f, UR4 ;  /* 0x0000001fff057899 */ /* 0x000fe40008011404 */
[----:B--2---:R-:W-:Y:S02]  /*00d0*/  USHF.L.U32 UR6, UR6, 0xb, URZ ;  /* 0x0000000b06067899 */ /* 0x004fe400080006ff */
[----:B------:R-:W-:Y:S01]  /*00e0*/  PLOP3.LUT P0, PT, PT, PT, UP0, 0x80, 0x8 ;  /* 0x000000000008781c */ /* 0x000fe20003f0f008 */
[----:B------:R-:W-:-:S03]  /*00f0*/  ULEA.HI UR5, UR5, UR4, URZ, 0x3 ;  /* 0x0000000405057291 */ /* 0x000fc6000f8f18ff */
[----:B-1----:R-:W-:Y:S01]  /*0100*/  ISETP.GT.U32.OR P0, PT, R0, 0xff, !P0 ;  /* 0x000000ff0000780c */ /* 0x002fe20004704470 */
[----:B------:R-:W-:Y:S01]  /*0110*/  USHF.R.S32.HI UR5, URZ, 0x3, UR5 ;  /* 0x00000003ff057899 */ /* 0x000fe20008011405 */
[----:B------:R-:W-:Y:S02]  /*0120*/  UMOV UR4, URZ ;  /* 0x000000ff00047c82 */ /* 0x000fe40008000000 */
[----:B------:R-:W-:Y:S01]  /*0130*/  P2R R39, PR, RZ, 0x1 ;  /* 0x00000001ff277803 */ /* 0x000fe20000000000 */
[----:B------:R-:W-:Y:S02]  /*0140*/  UIADD3 UR11, UPT, UPT, UR5, -0x1, URZ ;  /* 0xffffffff050b7890 */ /* 0x000fe4000fffe0ff */
[----:B------:R-:W-:Y:S02]  /*0150*/  ULOP3.LUT UR14, UR5, 0x7, URZ, 0xc0, !UPT ;  /* 0x00000007050e7892 */ /* 0x000fe4000f8ec0ff */
[----:B---34-:R-:W-:-:S12]  /*0160*/  ULOP3.LUT UR7, UR5, 0x3, URZ, 0xc0, !UPT ;  /* 0x0000000305077892 */ /* 0x018fd8000f8ec0ff */
.L_x_1347:
[----:B------:R-:W-:Y:S01]  /*0170*/  ISETP.NE.AND P0, PT, R39, RZ, PT ;  /* 0x000000ff2700720c */ /* 0x000fe20003f05270 */
[----:B------:R-:W-:-:S12]  /*0180*/  BSSY.RECONVERGENT B0, `(.L_x_1245) ;  /* 0x0000087000007945 */ /* 0x000fd80003800200 */
[----:B0-2345:R-:W-:Y:S05]  /*0190*/  @P0 BRA `(.L_x_1246) ;  /* 0x0000000800140947 */ /* 0x03dfea0003800000 */
[----:B------:R-:W0:Y:S01]  /*01a0*/  LDC R2, c[0x0][0x398] ;  /* 0x0000e600ff027b82 */ /* 0x000e220000000800 */
[----:B------:R-:W-:Y:S01]  /*01b0*/  IMAD.U32 R4, RZ, RZ, UR11 ;  /* 0x0000000bff047e24 */ /* 0x000fe2000f8e00ff */
[----:B------:R-:W-:-:S04]  /*01c0*/  UMOV UR5, 0x400 ;  /* 0x0000040000057882 */ /* 0x000fc80000000000 */
[----:B------:R-:W-:Y:S02]  /*01d0*/  ISETP.GE.U32.AND P0, PT, R4, 0xf, PT ;  /* 0x0000000f0400780c */ /* 0x000fe40003f06070 */
[----:B------:R-:W0:Y:S08]  /*01e0*/  LDC R3, c[0x0][0x394] ;  /* 0x0000e500ff037b82 */ /* 0x000e300000000800 */
[----:B------:R-:W1:Y:S01]  /*01f0*/  S2UR UR8, SR_CgaCtaId ;  /* 0x00000000000879c3 */ /* 0x000e620000008800 */
[----:B0-----:R-:W-:-:S04]  /*0200*/  IADD3 R2, PT, PT, R2, 0x7, -R3 ;  /* 0x0000000702027810 */ /* 0x001fc80007ffe803 */
[----:B------:R-:W-:Y:S01]  /*0210*/  SHF.R.S32.HI R3, RZ, 0x1f, R2 ;  /* 0x0000001fff037819 */ /* 0x000fe20000011402 */
[----:B-1----:R-:W-:-:S03]  /*0220*/  ULEA UR5, UR8, UR5, 0x18 ;  /* 0x0000000508057291 */ /* 0x002fc6000f8ec0ff */
[----:B------:R-:W-:Y:S01]  /*0230*/  LEA.HI R3, R3, R2, RZ, 0x3 ;  /* 0x0000000203037211 */ /* 0x000fe200078f18ff */
[----:B------:R-:W-:-:S03]  /*0240*/  IMAD.MOV.U32 R2, RZ, RZ, RZ ;  /* 0x000000ffff027224 */ /* 0x000fc600078e00ff */
[----:B------:R-:W-:Y:S02]  /*0250*/  SHF.R.S32.HI R4, RZ, 0x3, R3 ;  /* 0x00000003ff047819 */ /* 0x000fe40000011403 */
[----:B------:R-:W-:Y:S02]  /*0260*/  LEA R7, R0, UR5, 0x2 ;  /* 0x0000000500077c11 */ /* 0x000fe4000f8e10ff */
[----:B------:R-:W-:Y:S01]  /*0270*/  LOP3.LUT R5, R4, 0xffffff0, RZ, 0xc0, !PT ;  /* 0x0ffffff004057812 */ /* 0x000fe200078ec0ff */
[----:B------:R-:W-:Y:S06]  /*0280*/  @!P0 BRA `(.L_x_1247) ;  /* 0x00000000005c8947 */ /* 0x000fec0003800000 */
[----:B------:R-:W-:Y:S02]  /*0290*/  IMAD.MOV R3, RZ, RZ, -R5 ;  /* 0x000000ffff037224 */ /* 0x000fe400078e0a05 */
[----:B------:R-:W-:-:S07]  /*02a0*/  VIADD R2, R7, 0x2000 ;  /* 0x0000200007027836 */ /* 0x000fce0000000000 */
.L_x_1248:
        /* <DEDUP_REMOVED lines=21> */
.L_x_1247:
[----:B------:R-:W-:Y:S01]  /*0400*/  LOP3.LUT R4, R4, 0xf, RZ, 0xc0, !PT ;  /* 0x0000000f04047812 */ /* 0x000fe200078ec0ff */
[----:B------:R-:W-:-:S03]  /*0410*/  IMAD.U32 R3, RZ, RZ, UR14 ;  /* 0x0000000eff037e24 */ /* 0x000fc6000f8e00ff */
[C---:B------:R-:W-:Y:S01]  /*0420*/  ISETP.NE.AND P1, PT, R4.reuse, RZ, PT ;  /* 0x000000ff0400720c */ /* 0x040fe20003f25270 */
[----:B------:R-:W-:Y:S02]  /*0430*/  VIADD R6, R4, 0xffffffff ;  /* 0xffffffff04067836 */ /* 0x000fe40000000000 */
[----:B------:R-:W-:-:S10]  /*0440*/  VIADD R4, R3, 0xffffffff ;  /* 0xffffffff03047836 */ /* 0x000fd40000000000 */
[----:B------:R-:W-:Y:S05]  /*0450*/  @!P1 BRA `(.L_x_1249) ;  /* 0x00000000007c9947 */ /* 0x000fea0003800000 */
[----:B------:R-:W-:Y:S01]  /*0460*/  ISETP.GE.U32.AND P2, PT, R6, 0x7, PT ;  /* 0x000000070600780c */ /* 0x000fe20003f46070 */
[----:B------:R-:W-:-:S12]  /*0470*/  UISETP.NE.AND UP0, UPT, UR14, URZ, UPT ;  /* 0x000000ff0e00728c */ /* 0x000fd8000bf05270 */
        /* <DEDUP_REMOVED lines=11> */
.L_x_1250:
[----:B------:R-:W-:Y:S05]  /*0530*/  BRA.U !UP0, `(.L_x_1249) ;  /* 0x0000000108447547 */ /* 0x000fea000b800000 */
[----:B------:R-:W-:Y:S01]  /*0540*/  ISETP.GE.U32.AND P2, PT, R4, 0x3, PT ;  /* 0x000000030400780c */ /* 0x000fe20003f46070 */
[----:B------:R-:W-:-:S12]  /*0550*/  UISETP.NE.AND UP0, UPT, UR7, URZ, UPT ;  /* 0x000000ff0700728c */ /* 0x000fd8000bf05270 */
[C---:B0-----:R-:W-:Y:S02]  /*0560*/  @P2 IMAD R3, R2.reuse, 0x400, R7 ;  /* 0x0000040002032824 */ /* 0x041fe400078e0207 */
[----:B------:R-:W-:-:S03]  /*0570*/  @P2 VIADD R2, R2, 0x4 ;  /* 0x0000000402022836 */ /* 0x000fc60000000000 */
[----:B------:R1:W-:Y:S04]  /*0580*/  @P2 STS [R3], RZ ;  /* 0x000000ff03002388 */ /* 0x0003e80000000800 */
[----:B------:R1:W-:Y:S04]  /*0590*/  @P2 STS [R3+0x400], RZ ;  /* 0x000400ff03002388 */ /* 0x0003e80000000800 */
[----:B------:R1:W-:Y:S04]  /*05a0*/  @P2 STS [R3+0x800], RZ ;  /* 0x000800ff03002388 */ /* 0x0003e80000000800 */
[----:B------:R1:W-:Y:S01]  /*05b0*/  @P2 STS [R3+0xc00], RZ ;  /* 0x000c00ff03002388 */ /* 0x0003e20000000800 */
[----:B------:R-:W-:Y:S05]  /*05c0*/  BRA.U !UP0, `(.L_x_1249) ;  /* 0x0000000108207547 */ /* 0x000fea000b800000 */
[----:B------:R-:W-:Y:S01]  /*05d0*/  IMAD R2, R2, 0x400, R7 ;  /* 0x0000040002027824 */ /* 0x000fe200078e0207 */
[----:B------:R-:W-:-:S04]  /*05e0*/  UISETP.NE.AND UP0, UPT, UR7, 0x1, UPT ;  /* 0x000000010700788c */ /* 0x000fc8000bf05270 */
[----:B------:R2:W-:Y:S05]  /*05f0*/  STS [R2], RZ ;  /* 0x000000ff02007388 */ /* 0x0005ea0000000800 */
[----:B------:R-:W-:Y:S05]  /*0600*/  BRA.U !UP0, `(.L_x_1249) ;  /* 0x0000000108107547 */ /* 0x000fea000b800000 */
[----:B------:R-:W-:Y:S01]  /*0610*/  UISETP.NE.AND UP0, UPT, UR7, 0x2, UPT ;  /* 0x000000020700788c */ /* 0x000fe2000bf05270 */
[----:B------:R3:W-:Y:S05]  /*0620*/  STS [R2+0x400], RZ ;  /* 0x000400ff02007388 */ /* 0x0007ea0000000800 */
[----:B------:R-:W-:-:S13]  /*0630*/  PLOP3.LUT P2, PT, PT, PT, UP0, 0x80, 0x8 ;  /* 0x000000000008781c */ /* 0x000fda0003f4f008 */
[----:B------:R3:W-:Y:S02]  /*0640*/  @P2 STS [R2+0x800], RZ ;  /* 0x000800ff02002388 */ /* 0x0007e40000000800 */
.L_x_1249:
[----:B------:R-:W-:-:S13]  /*0650*/  ISETP.GT.U32.AND P2, PT, R0, 0x7f, PT ;  /* 0x0000007f0000780c */ /* 0x000fda0003f44070 */
[----:B------:R-:W-:Y:S05]  /*0660*/  @P2 BRA `(.L_x_1246) ;  /* 0x0000000000e02947 */ /* 0x000fea0003800000 */
[----:B--23--:R-:W-:Y:S01]  /*0670*/  IMAD.MOV.U32 R2, RZ, RZ, RZ ;  /* 0x000000ffff027224 */ /* 0x00cfe200078e00ff */
[----:B------:R-:W-:Y:S06]  /*0680*/  @!P0 BRA `(.L_x_1251) ;  /* 0x0000000000588947 */ /* 0x000fec0003800000 */
[----:B------:R-:W-:-:S07]  /*0690*/  IMAD.MOV.U32 R2, RZ, RZ, RZ ;  /* 0x000000ffff027224 */ /* 0x000fce00078e00ff */
.L_x_1252:
[C---:B012---:R-:W-:Y:S02]  /*06a0*/  IMAD R3, R2.reuse, 0x400, R7 ;  /* 0x0000040002037824 */ /* 0x047fe400078e0207 */
        /* <DEDUP_REMOVED lines=20> */
.L_x_1251:
[----:B------:R-:W-:Y:S05]  /*07f0*/  @!P1 BRA `(.L_x_1246) ;  /* 0x00000000007c9947 */ /* 0x000fea0003800000 */
[----:B------:R-:W-:Y:S01]  /*0800*/  ISETP.GE.U32.AND P0, PT, R6, 0x7, PT ;  /* 0x000000070600780c */ /* 0x000fe20003f06070 */
[----:B------:R-:W-:-:S12]  /*0810*/  UISETP.NE.AND UP0, UPT, UR14, URZ, UPT ;  /* 0x000000ff0e00728c */ /* 0x000fd8000bf05270 */
[----:B------:R-:W-:Y:S05]  /*0820*/  @!P0 BRA `(.L_x_1253) ;  /* 0x0000000000288947 */ /* 0x000fea0003800000 */
[C---:B012---:R-:W-:Y:S02]  /*0830*/  IMAD R3, R2.reuse, 0x400, R7 ;  /* 0x0000040002037824 */ /* 0x047fe400078e0207 */
        /* <DEDUP_REMOVED lines=9> */
.L_x_1253:
[----:B------:R-:W-:Y:S05]  /*08d0*/  BRA.U !UP0, `(.L_x_1246) ;  /* 0x0000000108447547 */ /* 0x000fea000b800000 */
[----:B------:R-:W-:Y:S01]  /*08e0*/  ISETP.GE.U32.AND P0, PT, R4, 0x3, PT ;  /* 0x000000030400780c */ /* 0x000fe20003f06070 */
[----:B------:R-:W-:-:S12]  /*08f0*/  UISETP.NE.AND UP0, UPT, UR7, URZ, UPT ;  /* 0x000000ff0700728c */ /* 0x000fd8000bf05270 */
[C---:B0123--:R-:W-:Y:S02]  /*0900*/  @P0 IMAD R3, R2.reuse, 0x400, R7 ;  /* 0x0000040002030824 */ /* 0x04ffe400078e0207 */
[----:B------:R-:W-:-:S03]  /*0910*/  @P0 VIADD R2, R2, 0x4 ;  /* 0x0000000402020836 */ /* 0x000fc60000000000 */
[----:B------:R4:W-:Y:S04]  /*0920*/  @P0 STS [R3+0x200], RZ ;  /* 0x000200ff03000388 */ /* 0x0009e80000000800 */
[----:B------:R4:W-:Y:S04]  /*0930*/  @P0 STS [R3+0x600], RZ ;  /* 0x000600ff03000388 */ /* 0x0009e80000000800 */
[----:B------:R4:W-:Y:S04]  /*0940*/  @P0 STS [R3+0xa00], RZ ;  /* 0x000a00ff03000388 */ /* 0x0009e80000000800 */
[----:B------:R4:W-:Y:S01]  /*0950*/  @P0 STS [R3+0xe00], RZ ;  /* 0x000e00ff03000388 */ /* 0x0009e20000000800 */
[----:B------:R-:W-:Y:S05]  /*0960*/  BRA.U !UP0, `(.L_x_1246) ;  /* 0x0000000108207547 */ /* 0x000fea000b800000 */
[----:B------:R-:W-:Y:S01]  /*0970*/  IMAD R2, R2, 0x400, R7 ;  /* 0x0000040002027824 */ /* 0x000fe200078e0207 */
[----:B------:R-:W-:-:S04]  /*0980*/  UISETP.NE.AND UP0, UPT, UR7, 0x1, UPT ;  /* 0x000000010700788c */ /* 0x000fc8000bf05270 */
[----:B------:R0:W-:Y:S05]  /*0990*/  STS [R2+0x200], RZ ;  /* 0x000200ff02007388 */ /* 0x0001ea0000000800 */
[----:B------:R-:W-:Y:S05]  /*09a0*/  BRA.U !UP0, `(.L_x_1246) ;  /* 0x0000000108107547 */ /* 0x000fea000b800000 */
[----:B------:R-:W-:Y:S01]  /*09b0*/  UISETP.NE.AND UP0, UPT, UR7, 0x2, UPT ;  /* 0x000000020700788c */ /* 0x000fe2000bf05270 */
[----:B------:R1:W-:Y:S05]  /*09c0*/  STS [R2+0x600], RZ ;  /* 0x000600ff02007388 */ /* 0x0003ea0000000800 */
[----:B------:R-:W-:-:S13]  /*09d0*/  PLOP3.LUT P0, PT, PT, PT, UP0, 0x80, 0x8 ;  /* 0x000000000008781c */ /* 0x000fda0003f0f008 */
[----:B------:R1:W-:Y:S02]  /*09e0*/  @P0 STS [R2+0xa00], RZ ;  /* 0x000a00ff02000388 */ /* 0x0003e40000000800 */
.L_x_1246:
[----:B------:R-:W-:Y:S05]  /*09f0*/  BSYNC.RECONVERGENT B0 ;  /* 0x0000000000007941 */ /* 0x000fea0003800200 */
.L_x_1245:
        /* <DEDUP_REMOVED lines=9> */
.L_x_1278:
[----:B-----5:R-:W5:Y:S01]  /*0a90*/  LDCU UR5, c[0x0][0x390] ;  /* 0x00007200ff0577ac */ /* 0x020f620008000800 */
[----:B------:R-:W-:Y:S02]  /*0aa0*/  ULEA UR10, UR4, UR8, 0x1e ;  /* 0x00000008040a7291 */ /* 0x000fe4000f8ef0ff */
[----:B------:R-:W-:-:S04]  /*0ab0*/  ULEA UR8, UR16, UR8, 0xb ;  /* 0x0000000810087291 */ /* 0x000fc8000f8e58ff */
[----:B------:R-:W-:Y:S02]  /*0ac0*/  UISETP.GE.U32.AND UP0, UPT, UR8, UR9, UPT ;  /* 0x000000090800728c */ /* 0x000fe4000bf06070 */
[----:B-----5:R-:W-:-:S04]  /*0ad0*/  UIADD3 UR5, UPT, UPT, -UR10, UR5, URZ ;  /* 0x000000050a057290 */ /* 0x020fc8000fffe1ff */
[----:B------:R-:W-:-:S09]  /*0ae0*/  UISETP.GE.U32.AND UP1, UPT, UR5, 0x800, UPT ;  /* 0x000008000500788c */ /* 0x000fd2000bf26070 */
[----:B0---4-:R-:W-:Y:S05]  /*0af0*/  BRA.U !UP1, `(.L_x_1255) ;  /* 0x0000000109907547 */ /* 0x011fea000b800000 */
        /* <DEDUP_REMOVED lines=36> */
.L_x_1255:
[----:B01234-:R-:W0:Y:S01]  /*0d40*/  LDC.64 R2, c[0x0][0x388] ;  /* 0x0000e200ff027b82 */ /* 0x01fe220000000a00 */
[C---:B------:R-:W-:Y:S01]  /*0d50*/  VIADD R4, R0.reuse, 0x80 ;  /* 0x0000008000047836 */ /* 0x040fe20000000000 */
[C---:B------:R-:W-:Y:S01]  /*0d60*/  ISETP.GE.AND P1, PT, R0.reuse, UR5, PT ;  /* 0x0000000500007c0c */ /* 0x040fe2000bf26270 */
[C---:B------:R-:W-:Y:S02]  /*0d70*/  VIADD R6, R0.reuse, 0x180 ;  /* 0x0000018000067836 */ /* 0x040fe40000000000 */
[----:B------:R-:W-:Y:S01]  /*0d80*/  VIADD R7, R0, 0x200 ;  /* 0x0000020000077836 */ /* 0x000fe20000000000 */
[----:B------:R-:W-:Y:S01]  /*0d90*/  ISETP.GE.AND P2, PT, R4, UR5, PT ;  /* 0x0000000504007c0c */ /* 0x000fe2000bf46270 */
[----:B------:R-:W-:Y:S01]  /*0da0*/  VIADD R4, R0, 0x100 ;  /* 0x0000010000047836 */ /* 0x000fe20000000000 */
[----:B------:R-:W-:Y:S01]  /*0db0*/  ISETP.GE.AND P4, PT, R6, UR5, PT ;  /* 0x0000000506007c0c */ /* 0x000fe2000bf86270 */
[C---:B------:R-:W-:Y:S01]  /*0dc0*/  VIADD R5, R0.reuse, UR10 ;  /* 0x0000000a00057c36 */ /* 0x040fe20008000000 */
[----:B------:R-:W-:Y:S01]  /*0dd0*/  ISETP.GE.AND P5, PT, R7, UR5, PT ;  /* 0x0000000507007c0c */ /* 0x000fe2000bfa6270 */
[----:B------:R-:W-:Y:S01]  /*0de0*/  VIADD R8, R0, 0x280 ;  /* 0x0000028000087836 */ /* 0x000fe20000000000 */
[----:B------:R-:W-:Y:S01]  /*0df0*/  ISETP.GE.AND P3, PT, R4, UR5, PT ;  /* 0x0000000504007c0c */ /* 0x000fe2000bf66270 */
[----:B------:R-:W-:-:S02]  /*0e00*/  IMAD.MOV.U32 R4, RZ, RZ, -0x1 ;  /* 0xffffffffff047424 */ /* 0x000fc400078e00ff */
[----:B------:R-:W-:Y:S01]  /*0e10*/  IMAD.MOV.U32 R6, RZ, RZ, -0x1 ;  /* 0xffffffffff067424 */ /* 0x000fe200078e00ff */
[----:B------:R-:W-:Y:S01]  /*0e20*/  ISETP.GE.AND P0, PT, R8, UR5, PT ;  /* 0x0000000508007c0c */ /* 0x000fe2000bf06270 */
[----:B------:R-:W-:Y:S02]  /*0e30*/  IMAD.MOV.U32 R7, RZ, RZ, -0x1 ;  /* 0xffffffffff077424 */ /* 0x000fe400078e00ff */
[C---:B------:R-:W-:Y:S02]  /*0e40*/  VIADD R8, R0.reuse, 0x300 ;  /* 0x0000030000087836 */ /* 0x040fe40000000000 */
[----:B------:R-:W-:Y:S02]  /*0e50*/  VIADD R9, R0, 0x380 ;  /* 0x0000038000097836 */ /* 0x000fe40000000000 */
[----:B0-----:R-:W-:-:S04]  /*0e60*/  IMAD.WIDE.U32 R2, R5, 0x8, R2 ;  /* 0x0000000805027825 */ /* 0x001fc800078e0002 */
[----:B------:R-:W-:Y:S01]  /*0e70*/  IMAD.MOV.U32 R5, RZ, RZ, -0x1 ;  /* 0xffffffffff057424 */ /* 0x000fe200078e00ff */
[----:B------:R1:W5:Y:S01]  /*0e80*/  @!P1 LDG.E R4, desc[UR12][R2.64] ;  /* 0x0000000c02049981 */ /* 0x000362000c1e1900 */
[----:B------:R-:W-:-:S03]  /*0e90*/  IMAD.MOV.U32 R10, RZ, RZ, -0x1 ;  /* 0xffffffffff0a7424 */ /* 0x000fc600078e00ff */
[----:B------:R1:W5:Y:S01]  /*0ea0*/  @!P2 LDG.E R6, desc[UR12][R2.64+0x400] ;  /* 0x0004000c0206a981 */ /* 0x000362000c1e1900 */
[----:B------:R-:W-:-:S03]  /*0eb0*/  IMAD.MOV.U32 R11, RZ, RZ, -0x1 ;  /* 0xffffffffff0b7424 */ /* 0x000fc600078e00ff */
[----:B------:R1:W5:Y:S01]  /*0ec0*/  @!P1 LDG.E R5, desc[UR12][R2.64+0x4] ;  /* 0x0000040c02059981 */ /* 0x000362000c1e1900 */
[----:B------:R-:W-:Y:S01]  /*0ed0*/  ISETP.GE.AND P1, PT, R8, UR5, PT ;  /* 0x0000000508007c0c */ /* 0x000fe2000bf26270 */
[----:B------:R-:W-:Y:S02]  /*0ee0*/  IMAD.MOV.U32 R8, RZ, RZ, -0x1 ;  /* 0xffffffffff087424 */ /* 0x000fe400078e00ff */
[----:B------:R1:W5:Y:S01]  /*0ef0*/  @!P2 LDG.E R7, desc[UR12][R2.64+0x404] ;  /* 0x0004040c0207a981 */ /* 0x000362000c1e1900 */
[----:B------:R-:W-:Y:S01]  /*0f00*/  ISETP.GE.AND P2, PT, R9, UR5, PT ;  /* 0x0000000509007c0c */ /* 0x000fe2000bf46270 */
[----:B------:R-:W-:Y:S01]  /*0f10*/  IMAD.MOV.U32 R9, RZ, RZ, -0x1 ;  /* 0xffffffffff097424 */ /* 0x000fe200078e00ff */
[C---:B------:R-:W-:Y:S01]  /*0f20*/  LOP3.LUT R12, R0.reuse, 0x400, RZ, 0xfc, !PT ;  /* 0x00000400000c7812 */ /* 0x040fe200078efcff */
[----:B------:R-:W-:Y:S01]  /*0f30*/  VIADD R13, R0, 0x480 ;  /* 0x00000480000d7836 */ /* 0x000fe20000000000 */
[----:B------:R1:W5:Y:S01]  /*0f40*/  @!P3 LDG.E R8, desc[UR12][R2.64+0x800] ;  /* 0x0008000c0208b981 */ /* 0x000362000c1e1900 */
[----:B------:R-:W-:-:S03]  /*0f50*/  IMAD.MOV.U32 R14, RZ, RZ, -0x1 ;  /* 0xffffffffff0e7424 */ /* 0x000fc600078e00ff */
[----:B------:R1:W5:Y:S01]  /*0f60*/  @!P3 LDG.E R9, desc[UR12][R2.64+0x804] ;  /* 0x0008040c0209b981 */ /* 0x000362000c1e1900 */
[----:B------:R-:W-:Y:S01]  /*0f70*/  ISETP.GE.AND P3, PT, R12, UR5, PT ;  /* 0x000000050c007c0c */ /* 0x000fe2000bf66270 */
[----:B------:R-:W-:Y:S02]  /*0f80*/  IMAD.MOV.U32 R12, RZ, RZ, -0x1 ;  /* 0xffffffffff0c7424 */ /* 0x000fe400078e00ff */
[----:B------:R1:W5:Y:S01]  /*0f90*/  @!P4 LDG.E R10, desc[UR12][R2.64+0xc00] ;  /* 0x000c000c020ac981 */ /* 0x000362000c1e1900 */
[----:B------:R-:W-:-:S03]  /*0fa0*/  IMAD.MOV.U32 R15, RZ, RZ, -0x1 ;  /* 0xffffffffff0f7424 */ /* 0x000fc600078e00ff */
[----:B------:R1:W5:Y:S01]  /*0fb0*/  @!P4 LDG.E R11, desc[UR12][R2.64+0xc04] ;  /* 0x000c040c020bc981 */ /* 0x000362000c1e1900 */
[----:B------:R-:W-:Y:S01]  /*0fc0*/  ISETP.GE.AND P4, PT, R13, UR5, PT ;  /* 0x000000050d007c0c */ /* 0x000fe2000bf86270 */
[----:B------:R-:W-:Y:S02]  /*0fd0*/  IMAD.MOV.U32 R13, RZ, RZ, -0x1 ;  /* 0xffffffffff0d7424 */ /* 0x000fe400078e00ff */
[C---:B------:R-:W-:Y:S01]  /*0fe0*/  VIADD R16, R0.reuse, 0x500 ;  /* 0x0000050000107836 */ /* 0x040fe20000000000 */
[----:B------:R1:W5:Y:S01]  /*0ff0*/  @!P5 LDG.E R12, desc[UR12][R2.64+0x1000] ;  /* 0x0010000c020cd981 */ /* 0x000362000c1e1900 */
[----:B------:R-:W-:-:S03]  /*1000*/  VIADD R17, R0, 0x580 ;  /* 0x0000058000117836 */ /* 0x000fc60000000000 */
        /* <DEDUP_REMOVED lines=8> */
[----:B------:R-:W-:Y:S01]  /*1090*/  IMAD.MOV.U32 R19, RZ, RZ, -0x1 ;  /* 0xffffffffff137424 */ /* 0x000fe200078e00ff */
[----:B------:R1:W5:Y:S01]  /*10a0*/  @!P1 LDG.E R16, desc[UR12][R2.64+0x1800] ;  /* 0x0018000c02109981 */ /* 0x000362000c1e1900 */
[C---:B------:R-:W-:Y:S02]  /*10b0*/  VIADD R20, R0.reuse, 0x600 ;  /* 0x0000060000147836 */ /* 0x040fe40000000000 */
[----:B------:R-:W-:Y:S01]  /*10c0*/  VIADD R21, R0, 0x680 ;  /* 0x0000068000157836 */ /* 0x000fe20000000000 */
[----:B------:R1:W5:Y:S01]  /*10d0*/  @!P1 LDG.E R17, desc[UR12][R2.64+0x1804] ;  /* 0x0018040c02119981 */ /* 0x000362000c1e1900 */
[----:B------:R-:W-:Y:S01]  /*10e0*/  IMAD.MOV.U32 R22, RZ, RZ, -0x1 ;  /* 0xffffffffff167424 */ /* 0x000fe200078e00ff */
[----:B------:R-:W-:-:S02]  /*10f0*/  ISETP.GE.AND P1, PT, R20, UR5, PT ;  /* 0x0000000514007c0c */ /* 0x000fc4000bf26270 */
        /* <DEDUP_REMOVED lines=9> */
[----:B------:R1:W5:Y:S02]  /*1190*/  @!P3 LDG.E R21, desc[UR12][R2.64+0x2004] ;  /* 0x0020040c0215b981 */ /* 0x000364000c1e1900 */
[----:B------:R-:W-:-:S02]  /*11a0*/  ISETP.GE.AND P3, PT, R24, UR5, PT ;  /* 0x0000000518007c0c */ /* 0x000fc4000bf66270 */
        /* <DEDUP_REMOVED lines=27> */
.L_x_1256:
[----:B------:R-:W2:Y:S01]  /*1360*/  LDCU UR5, c[0x0][0x398] ;  /* 0x00007300ff0577ac */ /* 0x000ea20008000800 */
[----:B------:R-:W2:Y:S02]  /*1370*/  LDCU UR10, c[0x0][0x394] ;  /* 0x00007280ff0a77ac */ /* 0x000ea40008000800 */
[----:B--2---:R-:W-:-:S09]  /*1380*/  UISETP.GT.AND UP1, UPT, UR5, UR10, UPT ;  /* 0x0000000a0500728c */ /* 0x004fd2000bf24270 */
[----:B------:R-:W-:Y:S05]  /*1390*/  BRA.U !UP1, `(.L_x_1257) ;  /* 0x0000001509507547 */ /* 0x000fea000b800000 */
[----:B------:R-:W2:Y:S01]  /*13a0*/  S2UR UR10, SR_CgaCtaId ;  /* 0x00000000000a79c3 */ /* 0x000ea20000008800 */
[----:B------:R-:W-:Y:S01]  /*13b0*/  UMOV UR5, 0x400 ;  /* 0x0000040000057882 */ /* 0x000fe20000000000 */
[----:B------:R-:W3:Y:S01]  /*13c0*/  LDCU UR15, c[0x0][0x394] ;  /* 0x00007280ff0f77ac */ /* 0x000ee20008000800 */
[----:B------:R-:W4:Y:S01]  /*13d0*/  LDCU UR21, c[0x0][0x398] ;  /* 0x00007300ff1577ac */ /* 0x000f220008000800 */
[----:B--2---:R-:W-:-:S03]  /*13e0*/  ULEA UR10, UR10, UR5, 0x18 ;  /* 0x000000050a0a7291 */ /* 0x004fc6000f8ec0ff */
[----:B---34-:R-:W-:-:S09]  /*13f0*/  UMOV UR5, URZ ;  /* 0x000000ff00057c82 */ /* 0x018fd20008000000 */
.L_x_1277:
[----:B------:R-:W-:Y:S02]  /*1400*/  UIADD3 UR17, UPT, UPT, -UR15, UR21, URZ ;  /* 0x000000150f117290 */ /* 0x000fe4000fffe1ff */
[----:B0-----:R-:W-:Y:S01]  /*1410*/  IMAD R38, RZ, RZ, -UR15 ;  /* 0x8000000fff267e24 */ /* 0x001fe2000f8e02ff */
[----:B------:R-:W-:Y:S01]  /*1420*/  ULEA UR20, UR5, UR10, 0xa ;  /* 0x0000000a05147291 */ /* 0x000fe2000f8e50ff */
[----:B01----:R-:W-:Y:S01]  /*1430*/  IMAD.MOV.U32 R3, RZ, RZ, 0x20 ;  /* 0x00000020ff037424 */ /* 0x003fe200078e00ff */
[----:B------:R-:W-:Y:S01]  /*1440*/  UISETP.LT.AND UP1, UPT, UR17, 0x8, UPT ;  /* 0x000000081100788c */ /* 0x000fe2000bf21270 */
[----:B------:R-:W-:-:S03]  /*1450*/  IMAD.MOV.U32 R37, RZ, RZ, -0x1 ;  /* 0xffffffffff257424 */ /* 0x000fc600078e00ff */
[----:B------:R-:W-:Y:S02]  /*1460*/  USEL UR18, UR17, 0x8, UP1 ;  /* 0x0000000811127887 */ /* 0x000fe40008800000 */
[----:B------:R-:W-:-:S04]  /*1470*/  UISETP.GE.U32.AND UP1, UPT, UR15, 0x20, UPT ;  /* 0x000000200f00788c */ /* 0x000fc8000bf26070 */
[----:B--234-:R-:W-:-:S04]  /*1480*/  VIADDMNMX.U32 R2, R38, R3, UR18, PT ;  /* 0x0000001226027e46 */ /* 0x01cfc8000b800003 */
[----:B------:R-:W-:Y:S02]  /*1490*/  SHF.L.U32 R3, R37, R2, RZ ;  /* 0x0000000225037219 */ /* 0x000fe400000006ff */
[----:B------:R-:W-:Y:S01]  /*14a0*/  IADD3 R36, PT, PT, -R2, UR18, RZ ;  /* 0x0000001202247c10 */ /* 0x000fe2000fffe1ff */
[----:B------:R-:W-:Y:S06]  /*14b0*/  BRA.U !UP1, `(.L_x_1258) ;  /* 0x00000009096c7547 */ /* 0x000fec000b800000 */
[----:B------:R-:W-:-:S04]  /*14c0*/  UIADD3 UR19, UPT, UPT, UR15, -0x20, URZ ;  /* 0xffffffe00f137890 */ /* 0x000fc8000fffe0ff */
[----:B------:R-:W-:-:S09]  /*14d0*/  UISETP.GT.U32.AND UP1, UPT, UR19, 0x1f, UPT ;  /* 0x0000001f1300788c */ /* 0x000fd2000bf24070 */
[----:B------:R-:W-:Y:S05]  /*14e0*/  BRA.U UP1, `(.L_x_1259) ;  /* 0x0000000101387547 */ /* 0x000fea000b800000 */
[----:B------:R-:W-:Y:S01]  /*14f0*/  IMAD.MOV.U32 R3, RZ, RZ, 0x40 ;  /* 0x00000040ff037424 */ /* 0x000fe200078e00ff */
[----:B------:R-:W-:-:S04]  /*1500*/  ISETP.NE.AND P0, PT, RZ, UR17, PT ;  /* 0x00000011ff007c0c */ /* 0x000fc8000bf05270 */
[----:B------:R-:W-:Y:S02]  /*1510*/  VIADDMNMX.U32 R2, R38, R3, UR18, PT ;  /* 0x0000001226027e46 */ /* 0x000fe4000b800003 */
[----:B-----5:R-:W-:Y:S02]  /*1520*/  SHF.R.U32.HI R3, RZ, UR19, R4 ;  /* 0x00000013ff037c19 */ /* 0x020fe40008011604 */
[----:B------:R-:W-:Y:S01]  /*1530*/  SHF.L.U32 R36, R37, R2, RZ ;  /* 0x0000000225247219 */ /* 0x000fe200000006ff */
[----:B------:R-:W-:-:S03]  /*1540*/  IMAD.MOV.U32 R2, RZ, RZ, RZ ;  /* 0x000000ffff027224 */ /* 0x000fc600078e00ff */
[----:B------:R-:W-:-:S04]  /*1550*/  LOP3.LUT R3, R3, R36, RZ, 0x30, !PT ;  /* 0x0000002403037212 */ /* 0x000fc800078e30ff */
[----:B------:R-:W-:-:S04]  /*1560*/  SEL R3, R3, RZ, P0 ;  /* 0x000000ff03037207 */ /* 0x000fc80000000000 */
[----:B------:R-:W-:-:S05]  /*1570*/  LEA R3, R3, UR20, 0x2 ;  /* 0x0000001403037c11 */ /* 0x000fca000f8e10ff */
[----:B------:R0:W-:Y:S01]  /*1580*/  ATOMS.POPC.INC.32 RZ, [R3+URZ] ;  /* 0x0000000003ff7f8c */ /* 0x0001e2000d8000ff */
[----:B------:R-:W-:Y:S05]  /*1590*/  @!P0 BRA `(.L_x_1260) ;  /* 0x0000000000148947 */ /* 0x000fea0003800000 */
[----:B------:R-:W-:-:S04]  /*15a0*/  SHF.R.U32.HI R2, RZ, UR19, R6 ;  /* 0x00000013ff027c19 */ /* 0x000fc80008011606 */
[----:B------:R-:W-:Y:S01]  /*15b0*/  LOP3.LUT R2, R2, R36, RZ, 0x30, !PT ;  /* 0x0000002402027212 */ /* 0x000fe200078e30ff */
[----:B------:R-:W-:Y:S06]  /*15c0*/  BRA `(.L_x_1260) ;  /* 0x0000000000087947 */ /* 0x000fec0003800000 */
.L_x_1259:
[----:B------:R-:W-:Y:S01]  /*15d0*/  ATOMS.POPC.INC.32 RZ, [UR20] ;  /* 0x00000000ffff7f8c */ /* 0x000fe2000d800014 */
[----:B------:R-:W-:-:S07]  /*15e0*/  IMAD.MOV.U32 R2, RZ, RZ, RZ ;  /* 0x000000ffff027224 */ /* 0x000fce00078e00ff */
.L_x_1260:
[----:B------:R-:W-:-:S05]  /*15f0*/  LEA R2, R2, UR20, 0x2 ;  /* 0x0000001402027c11 */ /* 0x000fca000f8e10ff */
[----:B------:R1:W-:Y:S01]  /*1600*/  ATOMS.POPC.INC.32 RZ, [R2+URZ] ;  /* 0x0000000002ff7f8c */ /* 0x0003e2000d8000ff */
[----:B------:R-:W-:Y:S05]  /*1610*/  BRA.U UP1, `(.L_x_1261) ;  /* 0x0000000101387547 */ /* 0x000fea000b800000 */
[----:B0-----:R-:W-:Y:S01]  /*1620*/  IMAD.MOV.U32 R3, RZ, RZ, 0x40 ;  /* 0x00000040ff037424 */ /* 0x001fe200078e00ff */
[----:B-1---5:R-:W-:Y:S02]  /*1630*/  SHF.R.U32.HI R2, RZ, UR19, R8 ;  /* 0x00000013ff027c19 */ /* 0x022fe40008011608 */
[----:B------:R-:W-:Y:S02]  /*1640*/  ISETP.NE.AND P0, PT, RZ, UR17, PT ;  /* 0x00000011ff007c0c */ /* 0x000fe4000bf05270 */
[----:B------:R-:W-:Y:S01]  /*1650*/  VIADDMNMX.U32 R36, R38, R3, UR18, PT ;  /* 0x0000001226247e46 */ /* 0x000fe2000b800003 */
[----:B------:R-:W-:-:S03]  /*1660*/  IMAD.MOV.U32 R3, RZ, RZ, RZ ;  /* 0x000000ffff037224 */ /* 0x000fc600078e00ff */
[----:B------:R-:W-:-:S04]  /*1670*/  SHF.L.U32 R36, R37, R36, RZ ;  /* 0x0000002425247219 */ /* 0x000fc800000006ff */
        /* <DEDUP_REMOVED lines=8> */
.L_x_1261:
[----:B------:R-:W-:Y:S01]  /*1700*/  ATOMS.POPC.INC.32 RZ, [UR20] ;  /* 0x00000000ffff7f8c */ /* 0x000fe2000d800014 */
[----:B0-----:R-:W-:-:S07]  /*1710*/  IMAD.MOV.U32 R3, RZ, RZ, RZ ;  /* 0x000000ffff037224 */ /* 0x001fce00078e00ff */
.L_x_1262:
[----:B------:R-:W-:-:S05]  /*1720*/  LEA R3, R3, UR20, 0x2 ;  /* 0x0000001403037c11 */ /* 0x000fca000f8e10ff */
[----:B------:R2:W-:Y:S01]  /*1730*/  ATOMS.POPC.INC.32 RZ, [R3+URZ] ;  /* 0x0000000003ff7f8c */ /* 0x0005e2000d8000ff */
[----:B------:R-:W-:Y:S05]  /*1740*/  BRA.U UP1, `(.L_x_1263) ;  /* 0x0000000101387547 */ /* 0x000fea000b800000 */
[----:B--2---:R-:W-:Y:S01]  /*1750*/  IMAD.MOV.U32 R3, RZ, RZ, 0x40 ;  /* 0x00000040ff037424 */ /* 0x004fe200078e00ff */
[----:B01---5:R-:W-:Y:S02]  /*1760*/  SHF.R.U32.HI R2, RZ, UR19, R12 ;  /* 0x00000013ff027c19 */ /* 0x023fe4000801160c */
        /* <DEDUP_REMOVED lines=12> */
.L_x_1263:
[----:B------:R-:W-:Y:S01]  /*1830*/  ATOMS.POPC.INC.32 RZ, [UR20] ;  /* 0x00000000ffff7f8c */ /* 0x000fe2000d800014 */
[----:B--2---:R-:W-:-:S07]  /*1840*/  IMAD.MOV.U32 R3, RZ, RZ, RZ ;  /* 0x000000ffff037224 */ /* 0x004fce00078e00ff */
.L_x_1264:
[----:B------:R-:W-:-:S05]  /*1850*/  LEA R3, R3, UR20, 0x2 ;  /* 0x0000001403037c11 */ /* 0x000fca000f8e10ff */
[----:B------:R3:W-:Y:S01]  /*1860*/  ATOMS.POPC.INC.32 RZ, [R3+URZ] ;  /* 0x0000000003ff7f8c */ /* 0x0007e2000d8000ff */
[----:B------:R-:W-:Y:S05]  /*1870*/  BRA.U UP1, `(.L_x_1265) ;  /* 0x0000000101387547 */ /* 0x000fea000b800000 */
[----:B---3--:R-:W-:Y:S01]  /*1880*/  IMAD.MOV.U32 R3, RZ, RZ, 0x40 ;  /* 0x00000040ff037424 */ /* 0x008fe200078e00ff */
[----:B012--5:R-:W-:Y:S02]  /*1890*/  SHF.R.U32.HI R2, RZ, UR19, R16 ;  /* 0x00000013ff027c19 */ /* 0x027fe40008011610 */
        /* <DEDUP_REMOVED lines=12> */
.L_x_1265:
[----:B------:R-:W-:Y:S01]  /*1960*/  ATOMS.POPC.INC.32 RZ, [UR20] ;  /* 0x00000000ffff7f8c */ /* 0x000fe2000d800014 */
[----:B---3--:R-:W-:-:S07]  /*1970*/  IMAD.MOV.U32 R3, RZ, RZ, RZ ;  /* 0x000000ffff037224 */ /* 0x008fce00078e00ff */
.L_x_1266:
[----:B------:R-:W-:-:S05]  /*1980*/  LEA R3, R3, UR20, 0x2 ;  /* 0x0000001403037c11 */ /* 0x000fca000f8e10ff */
[----:B------:R4:W-:Y:S01]  /*1990*/  ATOMS.POPC.INC.32 RZ, [R3+URZ] ;  /* 0x0000000003ff7f8c */ /* 0x0009e2000d8000ff */
[----:B------:R-:W-:Y:S05]  /*19a0*/  BRA.U UP1, `(.L_x_1267) ;  /* 0x0000000101387547 */ /* 0x000fea000b800000 */
[----:B----4-:R-:W-:Y:S01]  /*19b0*/  IMAD.MOV.U32 R3, RZ, RZ, 0x40 ;  /* 0x00000040ff037424 */ /* 0x010fe200078e00ff */
[----:B0123-5:R-:W-:Y:S02]  /*19c0*/  SHF.R.U32.HI R2, RZ, UR19, R20 ;  /* 0x00000013ff027c19 */ /* 0x02ffe40008011614 */
        /* <DEDUP_REMOVED lines=12> */
.L_x_1267:
[----:B------:R-:W-:Y:S01]  /*1a90*/  ATOMS.POPC.INC.32 RZ, [UR20] ;  /* 0x00000000ffff7f8c */ /* 0x000fe2000d800014 */
[----:B----4-:R-:W-:-:S07]  /*1aa0*/  IMAD.MOV.U32 R3, RZ, RZ, RZ ;  /* 0x000000ffff037224 */ /* 0x010fce00078e00ff */
.L_x_1268:
[----:B------:R-:W-:-:S05]  /*1ab0*/  LEA R3, R3, UR20, 0x2 ;  /* 0x0000001403037c11 */ /* 0x000fca000f8e10ff */
[----:B------:R0:W-:Y:S01]  /*1ac0*/  ATOMS.POPC.INC.32 RZ, [R3+URZ] ;  /* 0x0000000003ff7f8c */ /* 0x0001e2000d8000ff */
[----:B------:R-:W-:Y:S05]  /*1ad0*/  BRA.U UP1, `(.L_x_1269) ;  /* 0x0000000101387547 */ /* 0x000fea000b800000 */
[----:B0-----:R-:W-:Y:S01]  /*1ae0*/  IMAD.MOV.U32 R3, RZ, RZ, 0x40 ;  /* 0x00000040ff037424 */ /* 0x001fe200078e00ff */
[----:B-12345:R-:W-:Y:S02]  /*1af0*/  SHF.R.U32.HI R2, RZ, UR19, R24 ;  /* 0x00000013ff027c19 */ /* 0x03efe40008011618 */
        /* <DEDUP_REMOVED lines=12> */
.L_x_1269:
[----:B------:R-:W-:Y:S01]  /*1bc0*/  ATOMS.POPC.INC.32 RZ, [UR20] ;  /* 0x00000000ffff7f8c */ /* 0x000fe2000d800014 */
[----:B0-----:R-:W-:-:S07]  /*1bd0*/  IMAD.MOV.U32 R3, RZ, RZ, RZ ;  /* 0x000000ffff037224 */ /* 0x001fce00078e00ff */
.L_x_1270:
        /* <DEDUP_REMOVED lines=17> */
.L_x_1271:
[----:B------:R-:W-:Y:S01]  /*1cf0*/  ATOMS.POPC.INC.32 RZ, [UR20] ;  /* 0x00000000ffff7f8c */ /* 0x000fe2000d800014 */
[----:B0-----:R-:W-:-:S07]  /*1d00*/  IMAD.MOV.U32 R3, RZ, RZ, RZ ;  /* 0x000000ffff037224 */ /* 0x001fce00078e00ff */
.L_x_1272:
        /* <DEDUP_REMOVED lines=17> */
.L_x_1273:
[----:B------:R-:W-:Y:S01]  /*1e20*/  ATOMS.POPC.INC.32 RZ, [UR20] ;  /* 0x00000000ffff7f8c */ /* 0x000fe2000d800014 */
[----:B0-----:R-:W-:-:S07]  /*1e30*/  IMAD.MOV.U32 R3, RZ, RZ, RZ ;  /* 0x000000ffff037224 */ /* 0x001fce00078e00ff */
.L_x_1274:
[----:B------:R-:W-:-:S05]  /*1e40*/  LEA R3, R3, UR20, 0x2 ;  /* 0x0000001403037c11 */ /* 0x000fca000f8e10ff */
[----:B------:R0:W-:Y:S01]  /*1e50*/  ATOMS.POPC.INC.32 RZ, [R3+URZ] ;  /* 0x0000000003ff7f8c */ /* 0x0001e2000d8000ff */
[----:B------:R-:W-:Y:S05]  /*1e60*/  BRA `(.L_x_1275) ;  /* 0x00000008008c7947 */ /* 0x000fea0003800000 */
.L_x_1258:
[----:B------:R-:W-:-:S09]  /*1e70*/  UISETP.NE.AND UP1, UPT, UR17, URZ, UPT ;  /* 0x000000ff1100728c */ /* 0x000fd2000bf25270 */
[----:B------:R-:W-:Y:S05]  /*1e80*/  BRA.U UP1, `(.L_x_1276) ;  /* 0x0000000101447547 */ /* 0x000fea000b800000 */
        /* <DEDUP_REMOVED lines=17> */
.L_x_1276:
[----:B------:R-:W-:Y:S02]  /*1fa0*/  ISETP.NE.AND P0, PT, R36, RZ, PT ;  /* 0x000000ff2400720c */ /* 0x000fe40003f05270 */
[----:B-----5:R-:W-:-:S04]  /*1fb0*/  SHF.R.U32.HI R40, RZ, UR15, R5 ;  /* 0x0000000fff287c19 */ /* 0x020fc80008011605 */
[----:B------:R-:W-:-:S07]  /*1fc0*/  LOP3.LUT R40, R40, R3, RZ, 0x30, !PT ;  /* 0x0000000328287212 */ /* 0x000fce00078e30ff */
[C---:B------:R-:W-:Y:S02]  /*1fd0*/  @P0 VIMNMX.U32 R38, PT, PT, R36.reuse, 0x20, PT ;  /* 0x0000002024260848 */ /* 0x040fe40003fe0000 */
[----:B------:R-:W-:Y:S02]  /*1fe0*/  @P0 VIMNMX.U32 R42, PT, PT, R36, 0x20, PT ;  /* 0x00000020242a0848 */ /* 0x000fe40003fe0000 */
[CC--:B------:R-:W-:Y:S02]  /*1ff0*/  @P0 SHF.L.U32 R41, R37.reuse, R38.reuse, RZ ;  /* 0x0000002625290219 */ /* 0x0c0fe400000006ff */
[----:B------:R-:W-:Y:S02]  /*2000*/  @P0 SHF.L.U32 R43, R37, R38, RZ ;  /* 0x00000026252b0219 */ /* 0x000fe400000006ff */
[----:B------:R-:W-:Y:S02]  /*2010*/  @P0 LOP3.LUT R41, R4, R41, RZ, 0x30, !PT ;  /* 0x0000002904290212 */ /* 0x000fe400078e30ff */
[----:B------:R-:W-:-:S02]  /*2020*/  SHF.R.U32.HI R38, RZ, UR15, R7 ;  /* 0x0000000fff267c19 */ /* 0x000fc40008011607 */
[----:B------:R-:W-:Y:S02]  /*2030*/  @P0 SHF.L.U32 R41, R41, R2, RZ ;  /* 0x0000000229290219 */ /* 0x000fe400000006ff */
[----:B------:R-:W-:Y:S02]  /*2040*/  @P0 LOP3.LUT R43, R6, R43, RZ, 0x30, !PT ;  /* 0x0000002b062b0212 */ /* 0x000fe400078e30ff */
[----:B------:R-:W-:Y:S02]  /*2050*/  @P0 LOP3.LUT R40, R41, R40, RZ, 0xfc, !PT ;  /* 0x0000002829280212 */ /* 0x000fe400078efcff */
[----:B------:R-:W-:Y:S02]  /*2060*/  LOP3.LUT R41, R38, R3, RZ, 0x30, !PT ;  /* 0x0000000326297212 */ /* 0x000fe400078e30ff */
[----:B------:R-:W-:Y:S02]  /*2070*/  @P0 SHF.L.U32 R38, R43, R2, RZ ;  /* 0x000000022b260219 */ /* 0x000fe400000006ff */
[----:B------:R-:W-:-:S02]  /*2080*/  @P0 SHF.L.U32 R43, R37, R42, RZ ;  /* 0x0000002a252b0219 */ /* 0x000fc400000006ff */
[----:B------:R-:W-:Y:S02]  /*2090*/  @P0 LOP3.LUT R41, R38, R41, RZ, 0xfc, !PT ;  /* 0x0000002926290212 */ /* 0x000fe400078efcff */
[----:B------:R-:W-:Y:S02]  /*20a0*/  @P0 LOP3.LUT R43, R8, R43, RZ, 0x30, !PT ;  /* 0x0000002b082b0212 */ /* 0x000fe400078e30ff */
[----:B------:R-:W-:Y:S02]  /*20b0*/  SHF.R.U32.HI R42, RZ, UR15, R9 ;  /* 0x0000000fff2a7c19 */ /* 0x000fe40008011609 */
[----:B------:R-:W-:Y:S02]  /*20c0*/  @P0 VIMNMX.U32 R38, PT, PT, R36, 0x20, PT ;  /* 0x0000002024260848 */ /* 0x000fe40003fe0000 */
[----:B------:R-:W-:Y:S02]  /*20d0*/  LOP3.LUT R42, R42, R3, RZ, 0x30, !PT ;  /* 0x000000032a2a7212 */ /* 0x000fe400078e30ff */
[----:B------:R-:W-:-:S02]  /*20e0*/  @P0 SHF.L.U32 R43, R43, R2, RZ ;  /* 0x000000022b2b0219 */ /* 0x000fc400000006ff */
[----:B------:R-:W-:Y:S02]  /*20f0*/  @P0 SHF.L.U32 R45, R37, R38, RZ ;  /* 0x00000026252d0219 */ /* 0x000fe400000006ff */
[----:B------:R-:W-:Y:S02]  /*2100*/  @P0 LOP3.LUT R42, R43, R42, RZ, 0xfc, !PT ;  /* 0x0000002a2b2a0212 */ /* 0x000fe400078efcff */
[----:B------:R-:W-:Y:S02]  /*2110*/  @P0 LOP3.LUT R43, R10, R45, RZ, 0x30, !PT ;  /* 0x0000002d0a2b0212 */ /* 0x000fe400078e30ff */
[----:B------:R-:W-:Y:S02]  /*2120*/  SHF.R.U32.HI R38, RZ, UR15, R11 ;  /* 0x0000000fff267c19 */ /* 0x000fe4000801160b */
[----:B------:R-:W-:Y:S02]  /*2130*/  @P0 VIMNMX.U32 R44, PT, PT, R36, 0x20, PT ;  /* 0x00000020242c0848 */ /* 0x000fe40003fe0000 */
[----:B------:R-:W-:-:S02]  /*2140*/  LOP3.LUT R38, R38, R3, RZ, 0x30, !PT ;  /* 0x0000000326267212 */ /* 0x000fc400078e30ff */
[----:B------:R-:W-:Y:S02]  /*2150*/  @P0 SHF.L.U32 R43, R43, R2, RZ ;  /* 0x000000022b2b0219 */ /* 0x000fe400000006ff */
[----:B------:R-:W-:Y:S02]  /*2160*/  @P0 SHF.L.U32 R45, R37, R44, RZ ;  /* 0x0000002c252d0219 */ /* 0x000fe400000006ff */
[----:B------:R-:W-:Y:S02]  /*2170*/  @P0 LOP3.LUT R38, R43, R38, RZ, 0xfc, !PT ;  /* 0x000000262b260212 */ /* 0x000fe400078efcff */
[----:B------:R-:W-:Y:S02]  /*2180*/  LEA R43, R40, UR20, 0x2 ;  /* 0x00000014282b7c11 */ /* 0x000fe4000f8e10ff */
[----:B------:R-:W-:Y:S02]  /*2190*/  @P0 LOP3.LUT R45, R12, R45, RZ, 0x30, !PT ;  /* 0x0000002d0c2d0212 */ /* 0x000fe400078e30ff */
[----:B------:R-:W-:Y:S01]  /*21a0*/  SHF.R.U32.HI R40, RZ, UR15, R13 ;  /* 0x0000000fff287c19 */ /* 0x000fe2000801160d */
[----:B------:R0:W-:Y:S01]  /*21b0*/  ATOMS.POPC.INC.32 RZ, [R43+URZ] ;  /* 0x000000002bff7f8c */ /* 0x0001e2000d8000ff */
[----:B------:R-:W-:-:S02]  /*21c0*/  @P0 SHF.L.U32 R45, R45, R2, RZ ;  /* 0x000000022d2d0219 */ /* 0x000fc400000006ff */
[----:B------:R-:W-:Y:S02]  /*21d0*/  LOP3.LUT R40, R40, R3, RZ, 0x30, !PT ;  /* 0x0000000328287212 */ /* 0x000fe400078e30ff */
[----:B------:R-:W-:Y:S02]  /*21e0*/  LEA R44, R41, UR20, 0x2 ;  /* 0x00000014292c7c11 */ /* 0x000fe4000f8e10ff */
[----:B------:R-:W-:Y:S02]  /*21f0*/  @P0 LOP3.LUT R40, R45, R40, RZ, 0xfc, !PT ;  /* 0x000000282d280212 */ /* 0x000fe400078efcff */
[----:B------:R-:W-:Y:S01]  /*2200*/  @P0 VIMNMX.U32 R45, PT, PT, R36, 0x20, PT ;  /* 0x00000020242d0848 */ /* 0x000fe20003fe0000 */
[----:B------:R1:W-:Y:S01]  /*2210*/  ATOMS.POPC.INC.32 RZ, [R44+URZ] ;  /* 0x000000002cff7f8c */ /* 0x0003e2000d8000ff */
[----:B------:R-:W-:Y:S02]  /*2220*/  SHF.R.U32.HI R41, RZ, UR15, R15 ;  /* 0x0000000fff297c19 */ /* 0x000fe4000801160f */
[----:B------:R-:W-:-:S02]  /*2230*/  @P0 SHF.L.U32 R45, R37, R45, RZ ;  /* 0x0000002d252d0219 */ /* 0x000fc400000006ff */
[----:B------:R-:W-:Y:S02]  /*2240*/  LOP3.LUT R41, R41, R3, RZ, 0x30, !PT ;  /* 0x0000000329297212 */ /* 0x000fe400078e30ff */
[----:B------:R-:W-:Y:S02]  /*2250*/  @P0 LOP3.LUT R45, R14, R45, RZ, 0x30, !PT ;  /* 0x0000002d0e2d0212 */ /* 0x000fe400078e30ff */
[----:B0-----:R-:W-:Y:S02]  /*2260*/  LEA R43, R42, UR20, 0x2 ;  /* 0x000000142a2b7c11 */ /* 0x001fe4000f8e10ff */
[----:B------:R-:W-:Y:S02]  /*2270*/  @P0 SHF.L.U32 R45, R45, R2, RZ ;  /* 0x000000022d2d0219 */ /* 0x000fe400000006ff */
[----:B------:R-:W-:Y:S01]  /*2280*/  SHF.R.U32.HI R42, RZ, UR15, R17 ;  /* 0x0000000fff2a7c19 */ /* 0x000fe20008011611 */
[----:B------:R0:W-:Y:S01]  /*2290*/  ATOMS.POPC.INC.32 RZ, [R43+URZ] ;  /* 0x000000002bff7f8c */ /* 0x0001e2000d8000ff */
[----:B------:R-:W-:-:S02]  /*22a0*/  @P0 LOP3.LUT R41, R45, R41, RZ, 0xfc, !PT ;  /* 0x000000292d290212 */ /* 0x000fc400078efcff */
[----:B------:R-:W-:Y:S02]  /*22b0*/  @P0 VIMNMX.U32 R45, PT, PT, R36, 0x20, PT ;  /* 0x00000020242d0848 */ /* 0x000fe40003fe0000 */
[----:B------:R-:W-:Y:S02]  /*22c0*/  LOP3.LUT R42, R42, R3, RZ, 0x30, !PT ;  /* 0x000000032a2a7212 */ /* 0x000fe400078e30ff */
[----:B------:R-:W-:Y:S02]  /*22d0*/  @P0 SHF.L.U32 R45, R37, R45, RZ ;  /* 0x0000002d252d0219 */ /* 0x000fe400000006ff */
[----:B-1----:R-:W-:Y:S02]  /*22e0*/  LEA R44, R38, UR20, 0x2 ;  /* 0x00000014262c7c11 */ /* 0x002fe4000f8e10ff */
[----:B------:R-:W-:Y:S02]  /*22f0*/  @P0 LOP3.LUT R45, R16, R45, RZ, 0x30, !PT ;  /* 0x0000002d102d0212 */ /* 0x000fe400078e30ff */
[----:B------:R-:W-:Y:S01]  /*2300*/  SHF.R.U32.HI R38, RZ, UR15, R19 ;  /* 0x0000000fff267c19 */ /* 0x000fe20008011613 */
[----:B------:R1:W-:Y:S01]  /*2310*/  ATOMS.POPC.INC.32 RZ, [R44+URZ] ;  /* 0x000000002cff7f8c */ /* 0x0003e2000d8000ff */
[----:B------:R-:W-:-:S02]  /*2320*/  @P0 SHF.L.U32 R45, R45, R2, RZ ;  /* 0x000000022d2d0219 */ /* 0x000fc400000006ff */
[----:B------:R-:W-:Y:S02]  /*2330*/  LOP3.LUT R38, R38, R3, RZ, 0x30, !PT ;  /* 0x0000000326267212 */ /* 0x000fe400078e30ff */
[----:B------:R-:W-:Y:S02]  /*2340*/  @P0 LOP3.LUT R42, R45, R42, RZ, 0xfc, !PT ;  /* 0x0000002a2d2a0212 */ /* 0x000fe400078efcff */
[----:B------:R-:W-:Y:S02]  /*2350*/  @P0 VIMNMX.U32 R45, PT, PT, R36, 0x20, PT ;  /* 0x00000020242d0848 */ /* 0x000fe40003fe0000 */
[----:B0-----:R-:W-:Y:S02]  /*2360*/  LEA R43, R40, UR20, 0x2 ;  /* 0x00000014282b7c11 */ /* 0x001fe4000f8e10ff */
[----:B------:R-:W-:Y:S02]  /*2370*/  @P0 SHF.L.U32 R45, R37, R45, RZ ;  /* 0x0000002d252d0219 */ /* 0x000fe400000006ff */
[----:B------:R-:W-:Y:S01]  /*2380*/  SHF.R.U32.HI R40, RZ, UR15, R21 ;  /* 0x0000000fff287c19 */ /* 0x000fe20008011615 */
[----:B------:R0:W-:Y:S01]  /*2390*/  ATOMS.POPC.INC.32 RZ, [R43+URZ] ;  /* 0x000000002bff7f8c */ /* 0x0001e2000d8000ff */
[----:B------:R-:W-:-:S02]  /*23a0*/  @P0 LOP3.LUT R45, R18, R45, RZ, 0x30, !PT ;  /* 0x0000002d122d0212 */ /* 0x000fc400078e30ff */
[----:B------:R-:W-:Y:S02]  /*23b0*/  LOP3.LUT R40, R40, R3, RZ, 0x30, !PT ;  /* 0x0000000328287212 */ /* 0x000fe400078e30ff */
[----:B------:R-:W-:Y:S02]  /*23c0*/  @P0 SHF.L.U32 R45, R45, R2, RZ ;  /* 0x000000022d2d0219 */ /* 0x000fe400000006ff */
[----:B-1----:R-:W-:Y:S02]  /*23d0*/  LEA R44, R41, UR20, 0x2 ;  /* 0x00000014292c7c11 */ /* 0x002fe4000f8e10ff */
[----:B------:R-:W-:Y:S02]  /*23e0*/  @P0 LOP3.LUT R38, R45, R38, RZ, 0xfc, !PT ;  /* 0x000000262d260212 */ /* 0x000fe400078efcff */
[----:B------:R-:W-:Y:S01]  /*23f0*/  @P0 VIMNMX.U32 R45, PT, PT, R36, 0x20, PT ;  /* 0x00000020242d0848 */ /* 0x000fe20003fe0000 */
[----:B------:R1:W-:Y:S01]  /*2400*/  ATOMS.POPC.INC.32 RZ, [R44+URZ] ;  /* 0x000000002cff7f8c */ /* 0x0003e2000d8000ff */
[----:B------:R-:W-:-:S02]  /*2410*/  SHF.R.U32.HI R41, RZ, UR15, R23 ;  /* 0x0000000fff297c19 */ /* 0x000fc40008011617 */
[----:B------:R-:W-:Y:S02]  /*2420*/  @P0 SHF.L.U32 R45, R37, R45, RZ ;  /* 0x0000002d252d0219 */ /* 0x000fe400000006ff */
        /* <DEDUP_REMOVED lines=33> */
[----:B0-----:R-:W-:Y:S02]  /*2640*/  @P0 VIMNMX.U32 R43, PT, PT, R36, 0x20, PT ;  /* 0x00000020242b0848 */ /* 0x001fe40003fe0000 */
[----:B------:R-:W-:Y:S02]  /*2650*/  @P0 SHF.L.U32 R45, R45, R2, RZ ;  /* 0x000000022d2d0219 */ /* 0x000fe400000006ff */
[----:B------:R-:W-:-:S02]  /*2660*/  @P0 SHF.L.U32 R43, R37, R43, RZ ;  /* 0x0000002b252b0219 */ /* 0x000fc400000006ff */
[----:B------:R-:W-:Y:S02]  /*2670*/  @P0 LOP3.LUT R38, R45, R38, RZ, 0xfc, !PT ;  /* 0x000000262d260212 */ /* 0x000fe400078efcff */
[----:B------:R-:W-:Y:S02]  /*2680*/  @P0 VIMNMX.U32 R45, PT, PT, R36, 0x20, PT ;  /* 0x00000020242d0848 */ /* 0x000fe40003fe0000 */
[----:B-1----:R-:W-:Y:S02]  /*2690*/  SHF.R.U32.HI R44, RZ, UR15, R35 ;  /* 0x0000000fff2c7c19 */ /* 0x002fe40008011623 */
[----:B------:R-:W-:Y:S02]  /*26a0*/  @P0 SHF.L.U32 R45, R37, R45, RZ ;  /* 0x0000002d252d0219 */ /* 0x000fe400000006ff */
[----:B------:R-:W-:Y:S02]  /*26b0*/  LEA R42, R42, UR20, 0x2 ;  /* 0x000000142a2a7c11 */ /* 0x000fe4000f8e10ff */
[----:B------:R-:W-:-:S02]  /*26c0*/  @P0 LOP3.LUT R45, R28, R45, RZ, 0x30, !PT ;  /* 0x0000002d1c2d0212 */ /* 0x000fc400078e30ff */
[----:B------:R-:W-:Y:S01]  /*26d0*/  LEA R38, R38, UR20, 0x2 ;  /* 0x0000001426267c11 */ /* 0x000fe2000f8e10ff */
[----:B------:R0:W-:Y:S01]  /*26e0*/  ATOMS.POPC.INC.32 RZ, [R42+URZ] ;  /* 0x000000002aff7f8c */ /* 0x0001e2000d8000ff */
[----:B------:R-:W-:-:S03]  /*26f0*/  @P0 SHF.L.U32 R45, R45, R2, RZ ;  /* 0x000000022d2d0219 */ /* 0x000fc600000006ff */
[----:B------:R0:W-:Y:S01]  /*2700*/  ATOMS.POPC.INC.32 RZ, [R38+URZ] ;  /* 0x0000000026ff7f8c */ /* 0x0001e2000d8000ff */
[----:B------:R-:W-:Y:S02]  /*2710*/  @P0 LOP3.LUT R40, R45, R40, RZ, 0xfc, !PT ;  /* 0x000000282d280212 */ /* 0x000fe400078efcff */
[C---:B------:R-:W-:Y:S02]  /*2720*/  @P0 VIMNMX.U32 R45, PT, PT, R36.reuse, 0x20, PT ;  /* 0x00000020242d0848 */ /* 0x040fe40003fe0000 */
[----:B------:R-:W-:Y:S02]  /*2730*/  @P0 VIMNMX.U32 R36, PT, PT, R36, 0x20, PT ;  /* 0x0000002024240848 */ /* 0x000fe40003fe0000 */
[----:B------:R-:W-:Y:S02]  /*2740*/  @P0 SHF.L.U32 R45, R37, R45, RZ ;  /* 0x0000002d252d0219 */ /* 0x000fe400000006ff */
[----:B------:R-:W-:Y:S02]  /*2750*/  LEA R40, R40, UR20, 0x2 ;  /* 0x0000001428287c11 */ /* 0x000fe4000f8e10ff */
[----:B------:R-:W-:-:S03]  /*2760*/  @P0 LOP3.LUT R45, R30, R45, RZ, 0x30, !PT ;  /* 0x0000002d1e2d0212 */ /* 0x000fc600078e30ff */
[----:B------:R0:W-:Y:S01]  /*2770*/  ATOMS.POPC.INC.32 RZ, [R40+URZ] ;  /* 0x0000000028ff7f8c */ /* 0x0001e2000d8000ff */
[----:B------:R-:W-:-:S04]  /*2780*/  @P0 SHF.L.U32 R45, R45, R2, RZ ;  /* 0x000000022d2d0219 */ /* 0x000fc800000006ff */
[----:B------:R-:W-:Y:S02]  /*2790*/  @P0 LOP3.LUT R41, R45, R41, RZ, 0xfc, !PT ;  /* 0x000000292d290212 */ /* 0x000fe400078efcff */
[----:B------:R-:W-:Y:S02]  /*27a0*/  @P0 SHF.L.U32 R45, R37, R36, RZ ;  /* 0x00000024252d0219 */ /* 0x000fe400000006ff */
[----:B------:R-:W-:Y:S02]  /*27b0*/  @P0 LOP3.LUT R37, R32, R43, RZ, 0x30, !PT ;  /* 0x0000002b20250212 */ /* 0x000fe400078e30ff */
[----:B------:R-:W-:Y:S02]  /*27c0*/  @P0 LOP3.LUT R43, R34, R45, RZ, 0x30, !PT ;  /* 0x0000002d222b0212 */ /* 0x000fe400078e30ff */
[-C--:B------:R-:W-:Y:S02]  /*27d0*/  @P0 SHF.L.U32 R36, R37, R2.reuse, RZ ;  /* 0x0000000225240219 */ /* 0x080fe400000006ff */
[----:B------:R-:W-:-:S02]  /*27e0*/  @P0 SHF.L.U32 R43, R43, R2, RZ ;  /* 0x000000022b2b0219 */ /* 0x000fc400000006ff */
[----:B------:R-:W-:Y:S02]  /*27f0*/  SHF.R.U32.HI R2, RZ, UR15, R33 ;  /* 0x0000000fff027c19 */ /* 0x000fe40008011621 */
[----:B------:R-:W-:Y:S02]  /*2800*/  LEA R41, R41, UR20, 0x2 ;  /* 0x0000001429297c11 */ /* 0x000fe4000f8e10ff */
[-C--:B------:R-:W-:Y:S02]  /*2810*/  LOP3.LUT R37, R2, R3.reuse, RZ, 0x30, !PT ;  /* 0x0000000302257212 */ /* 0x080fe400078e30ff */
[----:B------:R-:W-:Y:S01]  /*2820*/  LOP3.LUT R3, R44, R3, RZ, 0x30, !PT ;  /* 0x000000032c037212 */ /* 0x000fe200078e30ff */
[----:B------:R0:W-:Y:S01]  /*2830*/  ATOMS.POPC.INC.32 RZ, [R41+URZ] ;  /* 0x0000000029ff7f8c */ /* 0x0001e2000d8000ff */
[----:B------:R-:W-:Y:S02]  /*2840*/  @P0 LOP3.LUT R37, R36, R37, RZ, 0xfc, !PT ;  /* 0x0000002524250212 */ /* 0x000fe400078efcff */
[----:B------:R-:W-:-:S02]  /*2850*/  @P0 LOP3.LUT R3, R43, R3, RZ, 0xfc, !PT ;  /* 0x000000032b030212 */ /* 0x000fc400078efcff */
[----:B------:R-:W-:Y:S02]  /*2860*/  LEA R37, R37, UR20, 0x2 ;  /* 0x0000001425257c11 */ /* 0x000fe4000f8e10ff */
[----:B------:R-:W-:-:S03]  /*2870*/  LEA R3, R3, UR20, 0x2 ;  /* 0x0000001403037c11 */ /* 0x000fc6000f8e10ff */
[----:B------:R0:W-:Y:S04]  /*2880*/  ATOMS.POPC.INC.32 RZ, [R37+URZ] ;  /* 0x0000000025ff7f8c */ /* 0x0001e8000d8000ff */
[----:B------:R0:W-:Y:S02]  /*2890*/  ATOMS.POPC.INC.32 RZ, [R3+URZ] ;  /* 0x0000000003ff7f8c */ /* 0x0001e4000d8000ff */
.L_x_1275:
[----:B------:R-:W-:Y:S02]  /*28a0*/  UIADD3 UR15, UPT, UPT, UR15, 0x8, URZ ;  /* 0x000000080f0f7890 */ /* 0x000fe4000fffe0ff */
[----:B------:R-:W-:Y:S02]  /*28b0*/  UIADD3 UR5, UPT, UPT, UR5, 0x1, URZ ;  /* 0x0000000105057890 */ /* 0x000fe4000fffe0ff */
[----:B------:R-:W-:-:S09]  /*28c0*/  UISETP.GE.AND UP1, UPT, UR15, UR21, UPT ;  /* 0x000000150f00728c */ /* 0x000fd2000bf26270 */
[----:B------:R-:W-:Y:S05]  /*28d0*/  BRA.U !UP1, `(.L_x_1277) ;  /* 0xffffffe909c87547 */ /* 0x000fea000b83ffff */
.L_x_1257:
[----:B------:R-:W-:Y:S05]  /*28e0*/  BRA.U !UP0, `(.L_x_1278) ;  /* 0xffffffe108687547 */ /* 0x000fea000b83ffff */
.L_x_1254:
[----:B------:R-:W-:Y:S01]  /*28f0*/  BAR.SYNC.DEFER_BLOCKING 0x0 ;  /* 0x0000000000007b1d */ /* 0x000fe20000010000 */
[----:B------:R-:W-:-:S05]  /*2900*/  ISETP.NE.AND P0, PT, R39, RZ, PT ;  /* 0x000000ff2700720c */ /* 0x000fca0003f05270 */
[----:B------:R-:W-:Y:S08]  /*2910*/  BSSY.RECONVERGENT B0, `(.L_x_1279) ;  /* 0x0000143000007945 */ /* 0x000ff00003800200 */
[----:B------:R-:W-:Y:S05]  /*2920*/  @P0 BRA `(.L_x_1280) ;  /* 0x0000001400040947 */ /* 0x000fea0003800000 */
[----:B01234-:R-:W0:Y:S01]  /*2930*/  LDC R2, c[0x0][0x398] ;  /* 0x0000e600ff027b82 */ /* 0x01fe220000000800 */
[----:B------:R-:W-:Y:S01]  /*2940*/  UISETP.GE.U32.AND UP0, UPT, UR11, 0x7, UPT ;  /* 0x000000070b00788c */ /* 0x000fe2000bf06070 */
[----:B-----5:R-:W-:Y:S01]  /*2950*/  IMAD.MOV.U32 R7, RZ, RZ, RZ ;  /* 0x000000ffff077224 */ /* 0x020fe200078e00ff */
[----:B------:R-:W-:-:S05]  /*2960*/  UMOV UR5, 0x400 ;  /* 0x0000040000057882 */ /* 0x000fca0000000000 */
[----:B------:R-:W0:Y:S08]  /*2970*/  LDC R3, c[0x0][0x394] ;  /* 0x0000e500ff037b82 */ /* 0x000e300000000800 */
[----:B------:R-:W1:Y:S01]  /*2980*/  S2UR UR8, SR_CgaCtaId ;  /* 0x00000000000879c3 */ /* 0x000e620000008800 */
[----:B0-----:R-:W-:-:S04]  /*2990*/  IADD3 R2, PT, PT, R2, 0x7, -R3 ;  /* 0x0000000702027810 */ /* 0x001fc80007ffe803 */
[----:B------:R-:W-:-:S04]  /*29a0*/  SHF.R.S32.HI R3, RZ, 0x1f, R2 ;  /* 0x0000001fff037819 */ /* 0x000fc80000011402 */
[----:B------:R-:W-:Y:S01]  /*29b0*/  LEA.HI R3, R3, R2, RZ, 0x3 ;  /* 0x0000000203037211 */ /* 0x000fe200078f18ff */
[----:B-1----:R-:W-:-:S03]  /*29c0*/  ULEA UR5, UR8, UR5, 0x18 ;  /* 0x0000000508057291 */ /* 0x002fc6000f8ec0ff */
[----:B------:R-:W-:-:S03]  /*29d0*/  SHF.R.S32.HI R6, RZ, 0x3, R3 ;  /* 0x00000003ff067819 */ /* 0x000fc60000011403 */
[----:B------:R-:W-:Y:S02]  /*29e0*/  LEA R2, R0, UR5, 0x2 ;  /* 0x0000000500027c11 */ /* 0x000fe4000f8e10ff */
[----:B------:R-:W-:Y:S01]  /*29f0*/  LOP3.LUT R3, R6, 0xffffff8, RZ, 0xc0, !PT ;  /* 0x0ffffff806037812 */ /* 0x000fe200078ec0ff */
[----:B------:R-:W-:Y:S06]  /*2a00*/  BRA.U !UP0, `(.L_x_1281) ;  /* 0x0000000508387547 */ /* 0x000fec000b800000 */
[----:B------:R-:W0:Y:S01]  /*2a10*/  LDC.64 R4, c[0x0][0x380] ;  /* 0x0000e000ff047b82 */ /* 0x000e220000000a00 */
[----:B------:R-:W-:-:S07]  /*2a20*/  IMAD.MOV.U32 R7, RZ, RZ, RZ ;  /* 0x000000ffff077224 */ /* 0x000fce00078e00ff */
.L_x_1298:
[----:B------:R-:W-:Y:S01]  /*2a30*/  IMAD R9, R7, 0x400, R2 ;  /* 0x0000040007097824 */ /* 0x000fe200078e0202 */
[----:B------:R-:W-:Y:S04]  /*2a40*/  BSSY.RECONVERGENT B1, `(.L_x_1282) ;  /* 0x000000e000017945 */ /* 0x000fe80003800200 */
[----:B-1----:R-:W1:Y:S04]  /*2a50*/  LDS R13, [R9] ;  /* 0x00000000090d7984 */ /* 0x002e680000000800 */
[----:B0-23--:R2:W3:Y:S04]  /*2a60*/  LDS R15, [R9+0x400] ;  /* 0x00040000090f7984 */ /* 0x00d4e80000000800 */
[----:B----4-:R2:W4:Y:S04]  /*2a70*/  LDS R17, [R9+0x800] ;  /* 0x0008000009117984 */ /* 0x0105280000000800 */
        /* <DEDUP_REMOVED lines=10> */
.L_x_1283:
[----:B------:R-:W-:Y:S05]  /*2b20*/  BSYNC.RECONVERGENT B1 ;  /* 0x0000000000017941 */ /* 0x000fea0003800200 */
.L_x_1282:
        /* <DEDUP_REMOVED lines=13> */
.L_x_1285:
[----:B------:R-:W-:Y:S05]  /*2c00*/  BSYNC.RECONVERGENT B1 ;  /* 0x0000000000017941 */ /* 0x000fea0003800200 */
.L_x_1284:
[----:B------:R-:W-:Y:S04]  /*2c10*/  BSSY.RECONVERGENT B1, `(.L_x_1286) ;  /* 0x0000006000017945 */ /* 0x000fe80003800200 */
[----:B------:R-:W-:Y:S05]  /*2c20*/  @!P0 BRA `(.L_x_1287) ;  /* 0x0000000000108947 */ /* 0x000fea0003800000 */
[----:B01----:R-:W-:-:S04]  /*2c30*/  IMAD R11, R7, 0x100, R0 ;  /* 0x00000100070b7824 */ /* 0x003fc800078e0200 */
[----:B------:R-:W-:-:S04]  /*2c40*/  VIADD R11, R11, 0x200 ;  /* 0x000002000b0b7836 */ /* 0x000fc80000000000 */
[----:B------:R-:W-:-:S05]  /*2c50*/  IMAD.WIDE.U32 R10, R11, 0x4, R4 ;  /* 0x000000040b0a7825 */ /* 0x000fca00078e0004 */
[----:B------:R2:W-:Y:S02]  /*2c60*/  REDG.E.ADD.STRONG.GPU desc[UR12][R10.64], R17 ;  /* 0x000000110a00798e */ /* 0x0005e4000c12e10c */
.L_x_1287:
[----:B------:R-:W-:Y:S05]  /*2c70*/  BSYNC.RECONVERGENT B1 ;  /* 0x0000000000017941 */ /* 0x000fea0003800200 */
.L_x_1286:
[----:B------:R-:W-:Y:S04]  /*2c80*/  BSSY.RECONVERGENT B1, `(.L_x_1288) ;  /* 0x0000006000017945 */ /* 0x000fe80003800200 */
[----:B------:R-:W-:Y:S05]  /*2c90*/  @!P1 BRA `(.L_x_1289) ;  /* 0x0000000000109947 */ /* 0x000fea0003800000 */
[----:B012---:R-:W-:-:S04]  /*2ca0*/  IMAD R11, R7, 0x100, R0 ;  /* 0x00000100070b7824 */ /* 0x007fc800078e0200 */
[----:B------:R-:W-:-:S04]  /*2cb0*/  VIADD R11, R11, 0x300 ;  /* 0x000003000b0b7836 */ /* 0x000fc80000000000 */
[----:B------:R-:W-:-:S05]  /*2cc0*/  IMAD.WIDE.U32 R10, R11, 0x4, R4 ;  /* 0x000000040b0a7825 */ /* 0x000fca00078e0004 */
[----:B------:R3:W-:Y:S02]  /*2cd0*/  REDG.E.ADD.STRONG.GPU desc[UR12][R10.64], R19 ;  /* 0x000000130a00798e */ /* 0x0007e4000c12e10c */
.L_x_1289:
[----:B------:R-:W-:Y:S05]  /*2ce0*/  BSYNC.RECONVERGENT B1 ;  /* 0x0000000000017941 */ /* 0x000fea0003800200 */
.L_x_1288:
[----:B------:R-:W-:Y:S04]  /*2cf0*/  BSSY.RECONVERGENT B1, `(.L_x_1290) ;  /* 0x0000006000017945 */ /* 0x000fe80003800200 */
[----:B------:R-:W-:Y:S05]  /*2d00*/  @!P2 BRA `(.L_x_1291) ;  /* 0x000000000010a947 */ /* 0x000fea0003800000 */
[----:B0123--:R-:W-:-:S04]  /*2d10*/  IMAD R11, R7, 0x100, R0 ;  /* 0x00000100070b7824 */ /* 0x00ffc800078e0200 */
[----:B------:R-:W-:-:S04]  /*2d20*/  VIADD R11, R11, 0x400 ;  /* 0x000004000b0b7836 */ /* 0x000fc80000000000 */
[----:B------:R-:W-:-:S05]  /*2d30*/  IMAD.WIDE.U32 R10, R11, 0x4, R4 ;  /* 0x000000040b0a7825 */ /* 0x000fca00078e0004 */
[----:B------:R4:W-:Y:S02]  /*2d40*/  REDG.E.ADD.STRONG.GPU desc[UR12][R10.64], R21 ;  /* 0x000000150a00798e */ /* 0x0009e4000c12e10c */
.L_x_1291:
[----:B------:R-:W-:Y:S05]  /*2d50*/  BSYNC.RECONVERGENT B1 ;  /* 0x0000000000017941 */ /* 0x000fea0003800200 */
.L_x_1290:
[----:B------:R-:W-:Y:S04]  /*2d60*/  BSSY.RECONVERGENT B1, `(.L_x_1292) ;  /* 0x0000006000017945 */ /* 0x000fe80003800200 */
[----:B------:R-:W-:Y:S05]  /*2d70*/  @!P3 BRA `(.L_x_1293) ;  /* 0x000000000010b947 */ /* 0x000fea0003800000 */
[----:B01234-:R-:W-:-:S04]  /*2d80*/  IMAD R11, R7, 0x100, R0 ;  /* 0x00000100070b7824 */ /* 0x01ffc800078e0200 */
[----:B------:R-:W-:-:S04]  /*2d90*/  VIADD R11, R11, 0x500 ;  /* 0x000005000b0b7836 */ /* 0x000fc80000000000 */
[----:B------:R-:W-:-:S05]  /*2da0*/  IMAD.WIDE.U32 R10, R11, 0x4, R4 ;  /* 0x000000040b0a7825 */ /* 0x000fca00078e0004 */
[----:B------:R0:W-:Y:S02]  /*2db0*/  REDG.E.ADD.STRONG.GPU desc[UR12][R10.64], R23 ;  /* 0x000000170a00798e */ /* 0x0001e4000c12e10c */
.L_x_1293:
[----:B------:R-:W-:Y:S05]  /*2dc0*/  BSYNC.RECONVERGENT B1 ;  /* 0x0000000000017941 */ /* 0x000fea0003800200 */
.L_x_1292:
[----:B------:R-:W-:Y:S04]  /*2dd0*/  BSSY.RECONVERGENT B1, `(.L_x_1294) ;  /* 0x0000006000017945 */ /* 0x000fe80003800200 */
[----:B------:R-:W-:Y:S05]  /*2de0*/  @!P4 BRA `(.L_x_1295) ;  /* 0x000000000010c947 */ /* 0x000fea0003800000 */
[----:B01234-:R-:W-:-:S04]  /*2df0*/  IMAD R11, R7, 0x100, R0 ;  /* 0x00000100070b7824 */ /* 0x01ffc800078e0200 */
[----:B------:R-:W-:-:S04]  /*2e00*/  VIADD R11, R11, 0x600 ;  /* 0x000006000b0b7836 */ /* 0x000fc80000000000 */
[----:B------:R-:W-:-:S05]  /*2e10*/  IMAD.WIDE.U32 R10, R11, 0x4, R4 ;  /* 0x000000040b0a7825 */ /* 0x000fca00078e0004 */
[----:B------:R0:W-:Y:S02]  /*2e20*/  REDG.E.ADD.STRONG.GPU desc[UR12][R10.64], R25 ;  /* 0x000000190a00798e */ /* 0x0001e4000c12e10c */
.L_x_1295:
[----:B------:R-:W-:Y:S05]  /*2e30*/  BSYNC.RECONVERGENT B1 ;  /* 0x0000000000017941 */ /* 0x000fea0003800200 */
.L_x_1294:
[----:B------:R-:W-:Y:S04]  /*2e40*/  BSSY.RECONVERGENT B1, `(.L_x_1296) ;  /* 0x0000006000017945 */ /* 0x000fe80003800200 */
[----:B------:R-:W-:Y:S05]  /*2e50*/  @!P5 BRA `(.L_x_1297) ;  /* 0x000000000010d947 */ /* 0x000fea0003800000 */
[----:B01234-:R-:W-:-:S04]  /*2e60*/  IMAD R11, R7, 0x100, R0 ;  /* 0x00000100070b7824 */ /* 0x01ffc800078e0200 */
[----:B------:R-:W-:-:S04]  /*2e70*/  VIADD R11, R11, 0x700 ;  /* 0x000007000b0b7836 */ /* 0x000fc80000000000 */
[----:B------:R-:W-:-:S05]  /*2e80*/  IMAD.WIDE.U32 R10, R11, 0x4, R4 ;  /* 0x000000040b0a7825 */ /* 0x000fca00078e0004 */
[----:B------:R0:W-:Y:S02]  /*2e90*/  REDG.E.ADD.STRONG.GPU desc[UR12][R10.64], R8 ;  /* 0x000000080a00798e */ /* 0x0001e4000c12e10c */
.L_x_1297:
[----:B------:R-:W-:Y:S05]  /*2ea0*/  BSYNC.RECONVERGENT B1 ;  /* 0x0000000000017941 */ /* 0x000fea0003800200 */
.L_x_1296:
[----:B------:R-:W-:-:S05]  /*2eb0*/  VIADD R7, R7, 0x8 ;  /* 0x0000000807077836 */ /* 0x000fca0000000000 */
[----:B------:R-:W-:-:S13]  /*2ec0*/  ISETP.NE.AND P0, PT, R7, R3, PT ;  /* 0x000000030700720c */ /* 0x000fda0003f05270 */
[----:B------:R-:W-:Y:S05]  /*2ed0*/  @P0 BRA `(.L_x_1298) ;  /* 0xfffffff800d40947 */ /* 0x000fea000383ffff */
[----:B------:R-:W-:-:S07]  /*2ee0*/  IMAD.MOV.U32 R7, RZ, RZ, R3 ;  /* 0x000000ffff077224 */ /* 0x000fce00078e0003 */
.L_x_1281:
[----:B------:R-:W-:Y:S02]  /*2ef0*/  UISETP.NE.AND UP0, UPT, UR14, URZ, UPT ;  /* 0x000000ff0e00728c */ /* 0x000fe4000bf05270 */
[----:B------:R-:W-:Y:S01]  /*2f00*/  IMAD.U32 R5, RZ, RZ, UR14 ;  /* 0x0000000eff057e24 */ /* 0x000fe2000f8e00ff */
[----:B------:R-:W-:Y:S01]  /*2f10*/  LOP3.LUT R4, R6, 0x1, RZ, 0xc0, !PT ;  /* 0x0000000106047812 */ /* 0x000fe200078ec0ff */
[----:B0-----:R-:W-:Y:S02]  /*2f20*/  IMAD.U32 R8, RZ, RZ, UR7 ;  /* 0x00000007ff087e24 */ /* 0x001fe4000f8e00ff */
[----:B------:R-:W-:Y:S02]  /*2f30*/  VIADD R6, R5, 0xffffffff ;  /* 0xffffffff05067836 */ /* 0x000fe40000000000 */
[----:B------:R-:W-:Y:S01]  /*2f40*/  VIADD R5, R8, 0xffffffff ;  /* 0xffffffff08057836 */ /* 0x000fe20000000000 */
[----:B------:R-:W-:Y:S06]  /*2f50*/  BRA.U !UP0, `(.L_x_1299) ;  /* 0x0000000508407547 */ /* 0x000fec000b800000 */
[----:B------:R-:W-:-:S13]  /*2f60*/  ISETP.GE.U32.AND P0, PT, R6, 0x3, PT ;  /* 0x000000030600780c */ /* 0x000fda0003f06070 */
[----:B------:R-:W-:Y:S05]  /*2f70*/  @!P0 BRA `(.L_x_1300) ;  /* 0x0000000000a48947 */ /* 0x000fea0003800000 */
[----:B------:R-:W-:Y:S01]  /*2f80*/  IMAD R8, R7, 0x400, R2 ;  /* 0x0000040007087824 */ /* 0x000fe200078e0202 */
[----:B------:R-:W-:Y:S04]  /*2f90*/  BSSY.RECONVERGENT B1, `(.L_x_1301) ;  /* 0x000000e000017945 */ /* 0x000fe80003800200 */
[----:B-1----:R-:W0:Y:S04]  /*2fa0*/  LDS R13, [R8] ;  /* 0x00000000080d7984 */ /* 0x002e280000000800 */
[----:B------:R-:W1:Y:S04]  /*2fb0*/  LDS R15, [R8+0x400] ;  /* 0x00040000080f7984 */ /* 0x000e680000000800 */
[----:B--2---:R-:W2:Y:S04]  /*2fc0*/  LDS R17, [R8+0x800] ;  /* 0x0008000008117984 */ /* 0x004ea80000000800 */
[----:B---3--:R-:W3:Y:S01]  /*2fd0*/  LDS R19, [R8+0xc00] ;  /* 0x000c000008137984 */ /* 0x008ee20000000800 */
[----:B0-----:R-:W-:-:S02]  /*2fe0*/  ISETP.NE.AND P0, PT, R13, RZ, PT ;  /* 0x000000ff0d00720c */ /* 0x001fc40003f05270 */
[----:B-1----:R-:W-:Y:S02]  /*2ff0*/  ISETP.NE.AND P1, PT, R15, RZ, PT ;  /* 0x000000ff0f00720c */ /* 0x002fe40003f25270 */
[----:B--2---:R-:W-:Y:S02]  /*3000*/  ISETP.NE.AND P2, PT, R17, RZ, PT ;  /* 0x000000ff1100720c */ /* 0x004fe40003f45270 */
[----:B---3--:R-:W-:-:S07]  /*3010*/  ISETP.NE.AND P3, PT, R19, RZ, PT ;  /* 0x000000ff1300720c */ /* 0x008fce0003f65270 */
[----:B------:R-:W-:Y:S06]  /*3020*/  @!P0 BRA `(.L_x_1302) ;  /* 0x0000000000108947 */ /* 0x000fec0003800000 */
[----:B------:R-:W0:Y:S01]  /*3030*/  LDC.64 R8, c[0x0][0x380] ;  /* 0x0000e000ff087b82 */ /* 0x000e220000000a00 */
[----:B----4-:R-:W-:-:S04]  /*3040*/  IMAD R11, R7, 0x100, R0 ;  /* 0x00000100070b7824 */ /* 0x010fc800078e0200 */
[----:B0-----:R-:W-:-:S05]  /*3050*/  IMAD.WIDE.U32 R8, R11, 0x4, R8 ;  /* 0x000000040b087825 */ /* 0x001fca00078e0008 */
[----:B------:R0:W-:Y:S02]  /*3060*/  REDG.E.ADD.STRONG.GPU desc[UR12][R8.64], R13 ;  /* 0x0000000d0800798e */ /* 0x0001e4000c12e10c */
.L_x_1302:
[----:B------:R-:W-:Y:S05]  /*3070*/  BSYNC.RECONVERGENT B1 ;  /* 0x0000000000017941 */ /* 0x000fea0003800200 */
.L_x_1301:
[----:B------:R-:W-:Y:S04]  /*3080*/  BSSY.RECONVERGENT B1, `(.L_x_1303) ;  /* 0x0000007000017945 */ /* 0x000fe80003800200 */
[----:B------:R-:W-:Y:S05]  /*3090*/  @!P1 BRA `(.L_x_1304) ;  /* 0x0000000000149947 */ /* 0x000fea0003800000 */
[----:B0-----:R-:W0:Y:S01]  /*30a0*/  LDC.64 R8, c[0x0][0x380] ;  /* 0x0000e000ff087b82 */ /* 0x001e220000000a00 */
[----:B----4-:R-:W-:-:S04]  /*30b0*/  IMAD R11, R7, 0x100, R0 ;  /* 0x00000100070b7824 */ /* 0x010fc800078e0200 */
[----:B------:R-:W-:-:S04]  /*30c0*/  VIADD R11, R11, 0x100 ;  /* 0x000001000b0b7836 */ /* 0x000fc80000000000 */
[----:B0-----:R-:W-:-:S05]  /*30d0*/  IMAD.WIDE.U32 R8, R11, 0x4, R8 ;  /* 0x000000040b087825 */ /* 0x001fca00078e0008 */
[----:B------:R1:W-:Y:S02]  /*30e0*/  REDG.E.ADD.STRONG.GPU desc[UR12][R8.64], R15 ;  /* 0x0000000f0800798e */ /* 0x0003e4000c12e10c */
.L_x_1304:
[----:B------:R-:W-:Y:S05]  /*30f0*/  BSYNC.RECONVERGENT B1 ;  /* 0x0000000000017941 */ /* 0x000fea0003800200 */
.L_x_1303:
[----:B------:R-:W-:Y:S04]  /*3100*/  BSSY.RECONVERGENT B1, `(.L_x_1305) ;  /* 0x0000007000017945 */ /* 0x000fe80003800200 */
[----:B------:R-:W-:Y:S05]  /*3110*/  @!P2 BRA `(.L_x_1306) ;  /* 0x000000000014a947 */ /* 0x000fea0003800000 */
[----:B01----:R-:W0:Y:S01]  /*3120*/  LDC.64 R8, c[0x0][0x380] ;  /* 0x0000e000ff087b82 */ /* 0x003e220000000a00 */
[----:B----4-:R-:W-:-:S04]  /*3130*/  IMAD R11, R7, 0x100, R0 ;  /* 0x00000100070b7824 */ /* 0x010fc800078e0200 */
[----:B------:R-:W-:-:S04]  /*3140*/  VIADD R11, R11, 0x200 ;  /* 0x000002000b0b7836 */ /* 0x000fc80000000000 */
[----:B0-----:R-:W-:-:S05]  /*3150*/  IMAD.WIDE.U32 R8, R11, 0x4, R8 ;  /* 0x000000040b087825 */ /* 0x001fca00078e0008 */
[----:B------:R2:W-:Y:S02]  /*3160*/  REDG.E.ADD.STRONG.GPU desc[UR12][R8.64], R17 ;  /* 0x000000110800798e */ /* 0x0005e4000c12e10c */
.L_x_1306:
[----:B------:R-:W-:Y:S05]  /*3170*/  BSYNC.RECONVERGENT B1 ;  /* 0x0000000000017941 */ /* 0x000fea0003800200 */
.L_x_1305:
[----:B------:R-:W-:Y:S04]  /*3180*/  BSSY.RECONVERGENT B1, `(.L_x_1307) ;  /* 0x0000007000017945 */ /* 0x000fe80003800200 */
[----:B------:R-:W-:Y:S05]  /*3190*/  @!P3 BRA `(.L_x_1308) ;  /* 0x000000000014b947 */ /* 0x000fea0003800000 */
[----:B012---:R-:W0:Y:S01]  /*31a0*/  LDC.64 R8, c[0x0][0x380] ;  /* 0x0000e000ff087b82 */ /* 0x007e220000000a00 */
[----:B----4-:R-:W-:-:S04]  /*31b0*/  IMAD R11, R7, 0x100, R0 ;  /* 0x00000100070b7824 */ /* 0x010fc800078e0200 */
[----:B------:R-:W-:-:S04]  /*31c0*/  VIADD R11, R11, 0x300 ;  /* 0x000003000b0b7836 */ /* 0x000fc80000000000 */
[----:B0-----:R-:W-:-:S05]  /*31d0*/  IMAD.WIDE.U32 R8, R11, 0x4, R8 ;  /* 0x000000040b087825 */ /* 0x001fca00078e0008 */
[----:B------:R3:W-:Y:S02]  /*31e0*/  REDG.E.ADD.STRONG.GPU desc[UR12][R8.64], R19 ;  /* 0x000000130800798e */ /* 0x0007e4000c12e10c */
.L_x_1308:
[----:B------:R-:W-:Y:S05]  /*31f0*/  BSYNC.RECONVERGENT B1 ;  /* 0x0000000000017941 */ /* 0x000fea0003800200 */
.L_x_1307:
[----:B------:R-:W-:-:S07]  /*3200*/  VIADD R7, R7, 0x4 ;  /* 0x0000000407077836 */ /* 0x000fce0000000000 */
.L_x_1300:
[----:B------:R-:W-:Y:S01]  /*3210*/  UISETP.NE.AND UP0, UPT, UR7, URZ, UPT ;  /* 0x000000ff0700728c */ /* 0x000fe2000bf05270 */
[----:B------:R-:W-:Y:S08]  /*3220*/  BSSY.RECONVERGENT B1, `(.L_x_1299) ;  /* 0x0000023000017945 */ /* 0x000ff00003800200 */
[----:B------:R-:W-:Y:S05]  /*3230*/  BRA.U !UP0, `(.L_x_1309) ;  /* 0x0000000108847547 */ /* 0x000fea000b800000 */
[----:B------:R-:W-:-:S13]  /*3240*/  ISETP.NE.AND P0, PT, R5, RZ, PT ;  /* 0x000000ff0500720c */ /* 0x000fda0003f05270 */
[----:B------:R-:W-:Y:S05]  /*3250*/  @!P0 BRA `(.L_x_1310) ;  /* 0x0000000000548947 */ /* 0x000fea0003800000 */
[----:B0123--:R-:W-:Y:S01]  /*3260*/  IMAD R8, R7, 0x400, R2 ;  /* 0x0000040007087824 */ /* 0x00ffe200078e0202 */
[----:B------:R-:W-:Y:S04]  /*3270*/  BSSY.RECONVERGENT B2, `(.L_x_1311) ;  /* 0x000000a000027945 */ /* 0x000fe80003800200 */
[----:B----4-:R-:W0:Y:S04]  /*3280*/  LDS R11, [R8] ;  /* 0x00000000080b7984 */ /* 0x010e280000000800 */
        /* <DEDUP_REMOVED lines=8> */
.L_x_1312:
[----:B------:R-:W-:Y:S05]  /*3310*/  BSYNC.RECONVERGENT B2 ;  /* 0x0000000000027941 */ /* 0x000fea0003800200 */
.L_x_1311:
[----:B------:R-:W-:Y:S04]  /*3320*/  BSSY.RECONVERGENT B2, `(.L_x_1313) ;  /* 0x0000007000027945 */ /* 0x000fe80003800200 */
[----:B------:R-:W-:Y:S05]  /*3330*/  @!P1 BRA `(.L_x_1314) ;  /* 0x0000000000149947 */ /* 0x000fea0003800000 */
[----:B0-----:R-:W0:Y:S01]  /*3340*/  LDC.64 R8, c[0x0][0x380] ;  /* 0x0000e000ff087b82 */ /* 0x001e220000000a00 */
[----:B------:R-:W-:-:S04]  /*3350*/  IMAD R10, R7, 0x100, R0 ;  /* 0x00000100070a7824 */ /* 0x000fc800078e0200 */
[----:B------:R-:W-:-:S04]  /*3360*/  VIADD R11, R10, 0x100 ;  /* 0x000001000a0b7836 */ /* 0x000fc80000000000 */
[----:B0-----:R-:W-:-:S05]  /*3370*/  IMAD.WIDE.U32 R8, R11, 0x4, R8 ;  /* 0x000000040b087825 */ /* 0x001fca00078e0008 */
[----:B------:R1:W-:Y:S02]  /*3380*/  REDG.E.ADD.STRONG.GPU desc[UR12][R8.64], R13 ;  /* 0x0000000d0800798e */ /* 0x0003e4000c12e10c */
.L_x_1314:
[----:B------:R-:W-:Y:S05]  /*3390*/  BSYNC.RECONVERGENT B2 ;  /* 0x0000000000027941 */ /* 0x000fea0003800200 */
.L_x_1313:
[----:B------:R-:W-:-:S07]  /*33a0*/  VIADD R7, R7, 0x2 ;  /* 0x0000000207077836 */ /* 0x000fce0000000000 */
.L_x_1310:
[----:B------:R-:W-:-:S13]  /*33b0*/  ISETP.NE.AND P0, PT, R4, RZ, PT ;  /* 0x000000ff0400720c */ /* 0x000fda0003f05270 */
[----:B------:R-:W-:Y:S05]  /*33c0*/  @!P0 BRA `(.L_x_1309) ;  /* 0x0000000000208947 */ /* 0x000fea0003800000 */
[----:B0123--:R-:W-:-:S05]  /*33d0*/  IMAD R8, R7, 0x400, R2 ;  /* 0x0000040007087824 */ /* 0x00ffca00078e0202 */
[----:B----4-:R-:W0:Y:S02]  /*33e0*/  LDS R11, [R8] ;  /* 0x00000000080b7984 */ /* 0x010e240000000800 */
[----:B0-----:R-:W-:-:S13]  /*33f0*/  ISETP.NE.AND P0, PT, R11, RZ, PT ;  /* 0x000000ff0b00720c */ /* 0x001fda0003f05270 */
[----:B------:R-:W-:Y:S05]  /*3400*/  @!P0 BRA `(.L_x_1309) ;  /* 0x0000000000108947 */ /* 0x000fea0003800000 */
[----:B------:R-:W0:Y:S01]  /*3410*/  LDC.64 R8, c[0x0][0x380] ;  /* 0x0000e000ff087b82 */ /* 0x000e220000000a00 */
[----:B------:R-:W-:-:S04]  /*3420*/  IMAD R7, R7, 0x100, R0 ;  /* 0x0000010007077824 */ /* 0x000fc800078e0200 */
[----:B0-----:R-:W-:-:S05]  /*3430*/  IMAD.WIDE.U32 R8, R7, 0x4, R8 ;  /* 0x0000000407087825 */ /* 0x001fca00078e0008 */
[----:B------:R0:W-:Y:S02]  /*3440*/  REDG.E.ADD.STRONG.GPU desc[UR12][R8.64], R11 ;  /* 0x0000000b0800798e */ /* 0x0001e4000c12e10c */
.L_x_1309:
[----:B------:R-:W-:Y:S05]  /*3450*/  BSYNC.RECONVERGENT B1 ;  /* 0x0000000000017941 */ /* 0x000fea0003800200 */
.L_x_1299:
[----:B------:R-:W-:-:S13]  /*3460*/  ISETP.GT.U32.AND P0, PT, R0, 0x7f, PT ;  /* 0x0000007f0000780c */ /* 0x000fda0003f04070 */
[----:B------:R-:W-:Y:S05]  /*3470*/  @P0 BRA `(.L_x_1280) ;  /* 0x0000000800300947 */ /* 0x000fea0003800000 */
[----:B------:R-:W-:Y:S01]  /*3480*/  UISETP.GE.U32.AND UP0, UPT, UR11, 0x7, UPT ;  /* 0x000000070b00788c */ /* 0x000fe2000bf06070 */
[----:B------:R-:W-:-:S08]  /*3490*/  IMAD.MOV.U32 R7, RZ, RZ, RZ ;  /* 0x000000ffff077224 */ /* 0x000fd000078e00ff */
[----:B------:R-:W-:Y:S05]  /*34a0*/  BRA.U !UP0, `(.L_x_1315) ;  /* 0x0000000108e47547 */ /* 0x000fea000b800000 */
[----:B01234-:R-:W0:Y:S01]  /*34b0*/  LDC.64 R10, c[0x0][0x380] ;  /* 0x0000e000ff0a7b82 */ /* 0x01fe220000000a00 */
[----:B------:R-:W-:-:S07]  /*34c0*/  IMAD.MOV.U32 R7, RZ, RZ, RZ ;  /* 0x000000ffff077224 */ /* 0x000fce00078e00ff */
.L_x_1332:
[C---:B------:R-:W-:Y:S01]  /*34d0*/  IMAD R12, R7.reuse, 0x400, R2 ;  /* 0x00000400070c7824 */ /* 0x040fe200078e0202 */
[----:B------:R-:W-:Y:S01]  /*34e0*/  BSSY.RECONVERGENT B1, `(.L_x_1316) ;  /* 0x0000010000017945 */ /* 0x000fe20003800200 */
[C---:B01234-:R-:W-:Y:S02]  /*34f0*/  IMAD R9, R7.reuse, 0x100, R0 ;  /* 0x0000010007097824 */ /* 0x05ffe400078e0200 */
        /* <DEDUP_REMOVED lines=14> */
.L_x_1317:
[----:B------:R-:W-:Y:S05]  /*35e0*/  BSYNC.RECONVERGENT B1 ;  /* 0x0000000000017941 */ /* 0x000fea0003800200 */
.L_x_1316:
[----:B------:R-:W-:Y:S04]  /*35f0*/  BSSY.RECONVERGENT B1, `(.L_x_1318) ;  /* 0x0000003000017945 */ /* 0x000fe80003800200 */
[----:B------:R-:W-:Y:S05]  /*3600*/  @!P1 BRA `(.L_x_1319) ;  /* 0x0000000000049947 */ /* 0x000fea0003800000 */
[----:B------:R1:W-:Y:S02]  /*3610*/  REDG.E.ADD.STRONG.GPU desc[UR12][R8.64+0x600], R15 ;  /* 0x0006000f0800798e */ /* 0x0003e4000c12e10c */
.L_x_1319:
[----:B------:R-:W-:Y:S05]  /*3620*/  BSYNC.RECONVERGENT B1 ;  /* 0x0000000000017941 */ /* 0x000fea0003800200 */
.L_x_1318:
        /* <DEDUP_REMOVED lines=10> */
.L_x_1321:
[----:B------:R-:W-:Y:S05]  /*36d0*/  BSYNC.RECONVERGENT B1 ;  /* 0x0000000000017941 */ /* 0x000fea0003800200 */
.L_x_1320:
[----:B------:R-:W-:Y:S04]  /*36e0*/  BSSY.RECONVERGENT B1, `(.L_x_1322) ;  /* 0x0000003000017945 */ /* 0x000fe80003800200 */
[----:B------:R-:W-:Y:S05]  /*36f0*/  @!P1 BRA `(.L_x_1323) ;  /* 0x0000000000049947 */ /* 0x000fea0003800000 */
[----:B------:R3:W-:Y:S02]  /*3700*/  REDG.E.ADD.STRONG.GPU desc[UR12][R8.64+0xe00], R19 ;  /* 0x000e00130800798e */ /* 0x0007e4000c12e10c */
.L_x_1323:
[----:B------:R-:W-:Y:S05]  /*3710*/  BSYNC.RECONVERGENT B1 ;  /* 0x0000000000017941 */ /* 0x000fea0003800200 */
.L_x_1322:
[----:B------:R-:W-:Y:S04]  /*3720*/  BSSY.RECONVERGENT B1, `(.L_x_1324) ;  /* 0x0000003000017945 */ /* 0x000fe80003800200 */
[----:B------:R-:W-:Y:S05]  /*3730*/  @!P2 BRA `(.L_x_1325) ;  /* 0x000000000004a947 */ /* 0x000fea0003800000 */
[----:B------:R4:W-:Y:S02]  /*3740*/  REDG.E.ADD.STRONG.GPU desc[UR12][R8.64+0x1200], R21 ;  /* 0x001200150800798e */ /* 0x0009e4000c12e10c */
.L_x_1325:
[----:B------:R-:W-:Y:S05]  /*3750*/  BSYNC.RECONVERGENT B1 ;  /* 0x0000000000017941 */ /* 0x000fea0003800200 */
.L_x_1324:
[----:B------:R-:W-:Y:S04]  /*3760*/  BSSY.RECONVERGENT B1, `(.L_x_1326) ;  /* 0x0000003000017945 */ /* 0x000fe80003800200 */
[----:B------:R-:W-:Y:S05]  /*3770*/  @!P3 BRA `(.L_x_1327) ;  /* 0x000000000004b947 */ /* 0x000fea0003800000 */
[----:B------:R0:W-:Y:S02]  /*3780*/  REDG.E.ADD.STRONG.GPU desc[UR12][R8.64+0x1600], R23 ;  /* 0x001600170800798e */ /* 0x0001e4000c12e10c */
.L_x_1327:
[----:B------:R-:W-:Y:S05]  /*3790*/  BSYNC.RECONVERGENT B1 ;  /* 0x0000000000017941 */ /* 0x000fea0003800200 */
.L_x_1326:
[----:B------:R-:W-:Y:S04]  /*37a0*/  BSSY.RECONVERGENT B1, `(.L_x_1328) ;  /* 0x0000003000017945 */ /* 0x000fe80003800200 */
[----:B------:R-:W-:Y:S05]  /*37b0*/  @!P4 BRA `(.L_x_1329) ;  /* 0x000000000004c947 */ /* 0x000fea0003800000 */
[----:B------:R0:W-:Y:S02]  /*37c0*/  REDG.E.ADD.STRONG.GPU desc[UR12][R8.64+0x1a00], R25 ;  /* 0x001a00190800798e */ /* 0x0001e4000c12e10c */
.L_x_1329:
[----:B------:R-:W-:Y:S05]  /*37d0*/  BSYNC.RECONVERGENT B1 ;  /* 0x0000000000017941 */ /* 0x000fea0003800200 */
.L_x_1328:
[----:B------:R-:W-:Y:S04]  /*37e0*/  BSSY.RECONVERGENT B1, `(.L_x_1330) ;  /* 0x0000003000017945 */ /* 0x000fe80003800200 */
[----:B------:R-:W-:Y:S05]  /*37f0*/  @!P5 BRA `(.L_x_1331) ;  /* 0x000000000004d947 */ /* 0x000fea0003800000 */
[----:B------:R0:W-:Y:S02]  /*3800*/  REDG.E.ADD.STRONG.GPU desc[UR12][R8.64+0x1e00], R27 ;  /* 0x001e001b0800798e */ /* 0x0001e4000c12e10c */
.L_x_1331:
[----:B------:R-:W-:Y:S05]  /*3810*/  BSYNC.RECONVERGENT B1 ;  /* 0x0000000000017941 */ /* 0x000fea0003800200 */
.L_x_1330:
[----:B------:R-:W-:Y:S05]  /*3820*/  @P0 BRA `(.L_x_1332) ;  /* 0xfffffffc00280947 */ /* 0x000fea000383ffff */
[----:B------:R-:W-:-:S07]  /*3830*/  IMAD.MOV.U32 R7, RZ, RZ, R3 ;  /* 0x000000ffff077224 */ /* 0x000fce00078e0003 */
.L_x_1315:
[----:B------:R-:W-:-:S09]  /*3840*/  UISETP.NE.AND UP0, UPT, UR14, URZ, UPT ;  /* 0x000000ff0e00728c */ /* 0x000fd2000bf05270 */
[----:B------:R-:W-:Y:S05]  /*3850*/  BRA.U !UP0, `(.L_x_1280) ;  /* 0x0000000508387547 */ /* 0x000fea000b800000 */
[----:B------:R-:W-:-:S13]  /*3860*/  ISETP.GE.U32.AND P0, PT, R6, 0x3, PT ;  /* 0x000000030600780c */ /* 0x000fda0003f06070 */
[----:B------:R-:W-:Y:S05]  /*3870*/  @!P0 BRA `(.L_x_1333) ;  /* 0x0000000000a48947 */ /* 0x000fea0003800000 */
[----:B------:R-:W-:Y:S01]  /*3880*/  IMAD R3, R7, 0x400, R2 ;  /* 0x0000040007037824 */ /* 0x000fe200078e0202 */
[----:B------:R-:W-:Y:S04]  /*3890*/  BSSY.RECONVERGENT B1, `(.L_x_1334) ;  /* 0x000000e000017945 */ /* 0x000fe80003800200 */
[----:B01234-:R-:W0:Y:S04]  /*38a0*/  LDS R11, [R3+0x200] ;  /* 0x00020000030b7984 */ /* 0x01fe280000000800 */
[----:B------:R-:W1:Y:S04]  /*38b0*/  LDS R13, [R3+0x600] ;  /* 0x00060000030d7984 */ /* 0x000e680000000800 */
[----:B------:R-:W2:Y:S04]  /*38c0*/  LDS R15, [R3+0xa00] ;  /* 0x000a0000030f7984 */ /* 0x000ea80000000800 */
[----:B------:R-:W3:Y:S01]  /*38d0*/  LDS R17, [R3+0xe00] ;  /* 0x000e000003117984 */ /* 0x000ee20000000800 */
[----:B0-----:R-:W-:-:S02]  /*38e0*/  ISETP.NE.AND P0, PT, R11, RZ, PT ;  /* 0x000000ff0b00720c */ /* 0x001fc40003f05270 */
[----:B-1----:R-:W-:Y:S02]  /*38f0*/  ISETP.NE.AND P1, PT, R13, RZ, PT ;  /* 0x000000ff0d00720c */ /* 0x002fe40003f25270 */
[----:B--2---:R-:W-:Y:S02]  /*3900*/  ISETP.NE.AND P2, PT, R15, RZ, PT ;  /* 0x000000ff0f00720c */ /* 0x004fe40003f45270 */
[----:B---3--:R-:W-:-:S07]  /*3910*/  ISETP.NE.AND P3, PT, R17, RZ, PT ;  /* 0x000000ff1100720c */ /* 0x008fce0003f65270 */
[----:B------:R-:W-:Y:S06]  /*3920*/  @!P0 BRA `(.L_x_1335) ;  /* 0x0000000000108947 */ /* 0x000fec0003800000 */
[----:B------:R-:W0:Y:S01]  /*3930*/  LDC.64 R8, c[0x0][0x380] ;  /* 0x0000e000ff087b82 */ /* 0x000e220000000a00 */
[----:B------:R-:W-:-:S04]  /*3940*/  IMAD R3, R7, 0x100, R0 ;  /* 0x0000010007037824 */ /* 0x000fc800078e0200 */
[----:B0-----:R-:W-:-:S05]  /*3950*/  IMAD.WIDE.U32 R8, R3, 0x4, R8 ;  /* 0x0000000403087825 */ /* 0x001fca00078e0008 */
[----:B------:R0:W-:Y:S02]  /*3960*/  REDG.E.ADD.STRONG.GPU desc[UR12][R8.64+0x200], R11 ;  /* 0x0002000b0800798e */ /* 0x0001e4000c12e10c */
.L_x_1335:
[----:B------:R-:W-:Y:S05]  /*3970*/  BSYNC.RECONVERGENT B1 ;  /* 0x0000000000017941 */ /* 0x000fea0003800200 */
.L_x_1334:
[----:B------:R-:W-:Y:S04]  /*3980*/  BSSY.RECONVERGENT B1, `(.L_x_1336) ;  /* 0x0000007000017945 */ /* 0x000fe80003800200 */
[----:B------:R-:W-:Y:S05]  /*3990*/  @!P1 BRA `(.L_x_1337) ;  /* 0x0000000000149947 */ /* 0x000fea0003800000 */
[----:B0-----:R-:W0:Y:S01]  /*39a0*/  LDC.64 R8, c[0x0][0x380] ;  /* 0x0000e000ff087b82 */ /* 0x001e220000000a00 */
[----:B------:R-:W-:-:S04]  /*39b0*/  IMAD R3, R7, 0x100, R0 ;  /* 0x0000010007037824 */ /* 0x000fc800078e0200 */
[----:B------:R-:W-:-:S04]  /*39c0*/  VIADD R3, R3, 0x100 ;  /* 0x0000010003037836 */ /* 0x000fc80000000000 */
[----:B0-----:R-:W-:-:S05]  /*39d0*/  IMAD.WIDE.U32 R8, R3, 0x4, R8 ;  /* 0x0000000403087825 */ /* 0x001fca00078e0008 */
[----:B------:R1:W-:Y:S02]  /*39e0*/  REDG.E.ADD.STRONG.GPU desc[UR12][R8.64+0x200], R13 ;  /* 0x0002000d0800798e */ /* 0x0003e4000c12e10c */
.L_x_1337:
[----:B------:R-:W-:Y:S05]  /*39f0*/  BSYNC.RECONVERGENT B1 ;  /* 0x0000000000017941 */ /* 0x000fea0003800200 */
.L_x_1336:
[----:B------:R-:W-:Y:S04]  /*3a00*/  BSSY.RECONVERGENT B1, `(.L_x_1338) ;  /* 0x0000007000017945 */ /* 0x000fe80003800200 */
[----:B------:R-:W-:Y:S05]  /*3a10*/  @!P2 BRA `(.L_x_1339) ;  /* 0x000000000014a947 */ /* 0x000fea0003800000 */
[----:B01----:R-:W0:Y:S01]  /*3a20*/  LDC.64 R8, c[0x0][0x380] ;  /* 0x0000e000ff087b82 */ /* 0x003e220000000a00 */
[----:B------:R-:W-:-:S04]  /*3a30*/  IMAD R3, R7, 0x100, R0 ;  /* 0x0000010007037824 */ /* 0x000fc800078e0200 */
[----:B------:R-:W-:-:S04]  /*3a40*/  VIADD R3, R3, 0x200 ;  /* 0x0000020003037836 */ /* 0x000fc80000000000 */
[----:B0-----:R-:W-:-:S05]  /*3a50*/  IMAD.WIDE.U32 R8, R3, 0x4, R8 ;  /* 0x0000000403087825 */ /* 0x001fca00078e0008 */
[----:B------:R2:W-:Y:S02]  /*3a60*/  REDG.E.ADD.STRONG.GPU desc[UR12][R8.64+0x200], R15 ;  /* 0x0002000f0800798e */ /* 0x0005e4000c12e10c */
.L_x_1339:
[----:B------:R-:W-:Y:S05]  /*3a70*/  BSYNC.RECONVERGENT B1 ;  /* 0x0000000000017941 */ /* 0x000fea0003800200 */
.L_x_1338:
[----:B------:R-:W-:Y:S04]  /*3a80*/  BSSY.RECONVERGENT B1, `(.L_x_1340) ;  /* 0x0000007000017945 */ /* 0x000fe80003800200 */
[----:B------:R-:W-:Y:S05]  /*3a90*/  @!P3 BRA `(.L_x_1341) ;  /* 0x000000000014b947 */ /* 0x000fea0003800000 */
[----:B012---:R-:W0:Y:S01]  /*3aa0*/  LDC.64 R8, c[0x0][0x380] ;  /* 0x0000e000ff087b82 */ /* 0x007e220000000a00 */
[----:B------:R-:W-:-:S04]  /*3ab0*/  IMAD R3, R7, 0x100, R0 ;  /* 0x0000010007037824 */ /* 0x000fc800078e0200 */
[----:B------:R-:W-:-:S04]  /*3ac0*/  VIADD R3, R3, 0x300 ;  /* 0x0000030003037836 */ /* 0x000fc80000000000 */
[----:B0-----:R-:W-:-:S05]  /*3ad0*/  IMAD.WIDE.U32 R8, R3, 0x4, R8 ;  /* 0x0000000403087825 */ /* 0x001fca00078e0008 */
[----:B------:R3:W-:Y:S02]  /*3ae0*/  REDG.E.ADD.STRONG.GPU desc[UR12][R8.64+0x200], R17 ;  /* 0x000200110800798e */ /* 0x0007e4000c12e10c */
.L_x_1341:
[----:B------:R-:W-:Y:S05]  /*3af0*/  BSYNC.RECONVERGENT B1 ;  /* 0x0000000000017941 */ /* 0x000fea0003800200 */
.L_x_1340:
[----:B------:R-:W-:-:S07]  /*3b00*/  VIADD R7, R7, 0x4 ;  /* 0x0000000407077836 */ /* 0x000fce0000000000 */
.L_x_1333:
[----:B------:R-:W-:-:S09]  /*3b10*/  UISETP.NE.AND UP0, UPT, UR7, URZ, UPT ;  /* 0x000000ff0700728c */ /* 0x000fd2000bf05270 */
[----:B------:R-:W-:Y:S05]  /*3b20*/  BRA.U !UP0, `(.L_x_1280) ;  /* 0x0000000108847547 */ /* 0x000fea000b800000 */
[----:B------:R-:W-:-:S13]  /*3b30*/  ISETP.NE.AND P0, PT, R5, RZ, PT ;  /* 0x000000ff0500720c */ /* 0x000fda0003f05270 */
[----:B------:R-:W-:Y:S05]  /*3b40*/  @!P0 BRA `(.L_x_1342) ;  /* 0x0000000000548947 */ /* 0x000fea0003800000 */
[----:B------:R-:W-:Y:S01]  /*3b50*/  IMAD R6, R7, 0x400, R2 ;  /* 0x0000040007067824 */ /* 0x000fe200078e0202 */
[----:B------:R-:W-:Y:S04]  /*3b60*/  BSSY.RECONVERGENT B1, `(.L_x_1343) ;  /* 0x000000a000017945 */ /* 0x000fe80003800200 */
[----:B------:R-:W5:Y:S04]  /*3b70*/  LDS R3, [R6+0x200] ;  /* 0x0002000006037984 */ /* 0x000f680000000800 */
[----:B------:R-:W0:Y:S01]  /*3b80*/  LDS R5, [R6+0x600] ;  /* 0x0006000006057984 */ /* 0x000e220000000800 */
[----:B-----5:R-:W-:-:S02]  /*3b90*/  ISETP.NE.AND P0, PT, R3, RZ, PT ;  /* 0x000000ff0300720c */ /* 0x020fc40003f05270 */
[----:B0-----:R-:W-:-:S11]  /*3ba0*/  ISETP.NE.AND P1, PT, R5, RZ, PT ;  /* 0x000000ff0500720c */ /* 0x001fd60003f25270 */
[----:B------:R-:W-:Y:S05]  /*3bb0*/  @!P0 BRA `(.L_x_1344) ;  /* 0x0000000000108947 */ /* 0x000fea0003800000 */
[----:B-1234-:R-:W0:Y:S01]  /*3bc0*/  LDC.64 R8, c[0x0][0x380] ;  /* 0x0000e000ff087b82 */ /* 0x01ee220000000a00 */
[----:B------:R-:W-:-:S04]  /*3bd0*/  IMAD R11, R7, 0x100, R0 ;  /* 0x00000100070b7824 */ /* 0x000fc800078e0200 */
[----:B0-----:R-:W-:-:S05]  /*3be0*/  IMAD.WIDE.U32 R8, R11, 0x4, R8 ;  /* 0x000000040b087825 */ /* 0x001fca00078e0008 */
[----:B------:R0:W-:Y:S02]  /*3bf0*/  REDG.E.ADD.STRONG.GPU desc[UR12][R8.64+0x200], R3 ;  /* 0x000200030800798e */ /* 0x0001e4000c12e10c */
.L_x_1344:
[----:B------:R-:W-:Y:S05]  /*3c00*/  BSYNC.RECONVERGENT B1 ;  /* 0x0000000000017941 */ /* 0x000fea0003800200 */
.L_x_1343:
[----:B------:R-:W-:Y:S04]  /*3c10*/  BSSY.RECONVERGENT B1, `(.L_x_1345) ;  /* 0x0000007000017945 */ /* 0x000fe80003800200 */
[----:B------:R-:W-:Y:S05]  /*3c20*/  @!P1 BRA `(.L_x_1346) ;  /* 0x0000000000149947 */ /* 0x000fea0003800000 */
[----:B01234-:R-:W0:Y:S01]  /*3c30*/  LDC.64 R8, c[0x0][0x380] ;  /* 0x0000e000ff087b82 */ /* 0x01fe220000000a00 */
[----:B------:R-:W-:-:S04]  /*3c40*/  IMAD R3, R7, 0x100, R0 ;  /* 0x0000010007037824 */ /* 0x000fc800078e0200 */
[----:B------:R-:W-:-:S04]  /*3c50*/  VIADD R3, R3, 0x100 ;  /* 0x0000010003037836 */ /* 0x000fc80000000000 */
[----:B0-----:R-:W-:-:S05]  /*3c60*/  IMAD.WIDE.U32 R8, R3, 0x4, R8 ;  /* 0x0000000403087825 */ /* 0x001fca00078e0008 */
[----:B------:R0:W-:Y:S02]  /*3c70*/  REDG.E.ADD.STRONG.GPU desc[UR12][R8.64+0x200], R5 ;  /* 0x000200050800798e */ /* 0x0001e4000c12e10c */
.L_x_1346:
[----:B------:R-:W-:Y:S05]  /*3c80*/  BSYNC.RECONVERGENT B1 ;  /* 0x0000000000017941 */ /* 0x000fea0003800200 */
.L_x_1345:
[----:B------:R-:W-:-:S07]  /*3c90*/  VIADD R7, R7, 0x2 ;  /* 0x0000000207077836 */ /* 0x000fce0000000000 */
.L_x_1342:
[----:B------:R-:W-:-:S13]  /*3ca0*/  ISETP.NE.AND P0, PT, R4, RZ, PT ;  /* 0x000000ff0400720c */ /* 0x000fda0003f05270 */
[----:B------:R-:W-:Y:S05]  /*3cb0*/  @!P0 BRA `(.L_x_1280) ;  /* 0x0000000000208947 */ /* 0x000fea0003800000 */
[----:B------:R-:W-:-:S05]  /*3cc0*/  IMAD R2, R7, 0x400, R2 ;  /* 0x0000040007027824 */ /* 0x000fca00078e0202 */
[----:B0-----:R-:W0:Y:S02]  /*3cd0*/  LDS R5, [R2+0x200] ;  /* 0x0002000002057984 */ /* 0x001e240000000800 */
[----:B0-----:R-:W-:-:S13]  /*3ce0*/  ISETP.NE.AND P0, PT, R5, RZ, PT ;  /* 0x000000ff0500720c */ /* 0x001fda0003f05270 */
[----:B------:R-:W-:Y:S05]  /*3cf0*/  @!P0 BRA `(.L_x_1280) ;  /* 0x0000000000108947 */ /* 0x000fea0003800000 */
[----:B------:R-:W0:Y:S01]  /*3d00*/  LDC.64 R2, c[0x0][0x380] ;  /* 0x0000e000ff027b82 */ /* 0x000e220000000a00 */
[----:B------:R-:W-:-:S04]  /*3d10*/  IMAD R7, R7, 0x100, R0 ;  /* 0x0000010007077824 */ /* 0x000fc800078e0200 */
[----:B0-----:R-:W-:-:S05]  /*3d20*/  IMAD.WIDE.U32 R2, R7, 0x4, R2 ;  /* 0x0000000407027825 */ /* 0x001fca00078e0002 */
[----:B------:R0:W-:Y:S02]  /*3d30*/  REDG.E.ADD.STRONG.GPU desc[UR12][R2.64+0x200], R5 ;  /* 0x000200050200798e */ /* 0x0001e4000c12e10c */
.L_x_1280:
[----:B------:R-:W-:Y:S05]  /*3d40*/  BSYNC.RECONVERGENT B0 ;  /* 0x0000000000007941 */ /* 0x000fea0003800200 */
.L_x_1279:
[----:B------:R-:W1:Y:S01]  /*3d50*/  LDCU UR5, c[0x0][0x390] ;  /* 0x00007200ff0577ac */ /* 0x000e620008000800 */
[----:B------:R-:W-:Y:S02]  /*3d60*/  UIADD3 UR4, UPT, UPT, UR4, 0x1, URZ ;  /* 0x0000000104047890 */ /* 0x000fe4000fffe0ff */
[----:B-1----:R-:W-:-:S04]  /*3d70*/  UIADD3 UR8, UPT, UPT, UR5, -0x1, URZ ;  /* 0xffffffff05087890 */ /* 0x002fc8000fffe0ff */
[----:B------:R-:W-:-:S04]  /*3d80*/  ULEA.HI UR8, UR8, 0x1, URZ, 0x2 ;  /* 0x0000000108087891 */ /* 0x000fc8000f8f10ff */
[----:B------:R-:W-:-:S04]  /*3d90*/  UISETP.LT.U32.AND UP0, UPT, UR8, UR5, UPT ;  /* 0x000000050800728c */ /* 0x000fc8000bf01070 */
[----:B------:R-:W-:-:S04]  /*3da0*/  USEL UR5, UR8, UR5, UP0 ;  /* 0x0000000508057287 */ /* 0x000fc80008000000 */
[----:B------:R-:W-:Y:S01]  /*3db0*/  UISETP.NE.AND UP0, UPT, UR4, UR5, UPT ;  /* 0x000000050400728c */ /* 0x000fe2000bf05270 */
[----:B------:R-:W-:Y:S08]  /*3dc0*/  BAR.SYNC.DEFER_BLOCKING 0x0 ;  /* 0x0000000000007b1d */ /* 0x000ff00000010000 */
[----:B------:R-:W-:Y:S05]  /*3dd0*/  BRA.U UP0, `(.L_x_1347) ;  /* 0xffffffc100e47547 */ /* 0x000fea000b83ffff */
[----:B------:R-:W-:Y:S05]  /*3de0*/  EXIT ;  /* 0x000000000000794d */ /* 0x000fea0003800000 */
.L_x_1348:
        /* <DEDUP_REMOVED lines=9> */
.L_x_1411:


//--------------------- .text._ZN3cub18CUB_300001_SM_10006detail10radix_sort31DeviceRadixSortSingleTileKernelINS1_5radix10policy_hubI6edge_tNS0_8NullTypeEjE10Policy1000ELNS0_9SortOrderE0ES6_S7_j17edge_decomposer_tEEvPKT1_PSC_PKT2_PSG_T3_iiT4_ --------------------------
	.section	.text._ZN3cub18CUB_300001_SM_10006detail10radix_sort31DeviceRadixSortSingleTileKernelINS1_5radix10policy_hubI6edge_tNS0_8NullTypeEjE10Policy1000ELNS0_9SortOrderE0ES6_S7_j17edge_decomposer_tEEvPKT1_PSC_PKT2_PSG_T3_iiT4_,"ax",@progbits
	.align	128
        .global         _ZN3cub18CUB_300001_SM_10006detail10radix_sort31DeviceRadixSortSingleTileKernelINS1_5radix10policy_hubI6edge_tNS0_8NullTypeEjE10Policy1000ELNS0_9SortOrderE0ES6_S7_j17edge_decomposer_tEEvPKT1_PSC_PKT2_PSG_T3_iiT4_
        .type           _ZN3cub18CUB_300001_SM_10006detail10radix_sort31DeviceRadixSortSingleTileKernelINS1_5radix10policy_hubI6edge_tNS0_8NullTypeEjE10Policy1000ELNS0_9SortOrderE0ES6_S7_j17edge_decomposer_tEEvPKT1_PSC_PKT2_PSG_T3_iiT4_,@function
        .size           _ZN3cub18CUB_300001_SM_10006detail10radix_sort31DeviceRadixSortSingleTileKernelINS1_5radix10policy_hubI6edge_tNS0_8NullTypeEjE10Policy1000ELNS0_9SortOrderE0ES6_S7_j17edge_decomposer_tEEvPKT1_PSC_PKT2_PSG_T3_iiT4_,(.L_x_1412 - _ZN3cub18CUB_300001_SM_10006detail10radix_sort31DeviceRadixSortSingleTileKernelINS1_5radix10policy_hubI6edge_tNS0_8NullTypeEjE10Policy1000ELNS0_9SortOrderE0ES6_S7_j17edge_decomposer_tEEvPKT1_PSC_PKT2_PSG_T3_iiT4_)
        .other          _ZN3cub18CUB_300001_SM_10006detail10radix_sort31DeviceRadixSortSingleTileKernelINS1_5radix10policy_hubI6edge_tNS0_8NullTypeEjE10Policy1000ELNS0_9SortOrderE0ES6_S7_j17edge_decomposer_tEEvPKT1_PSC_PKT2_PSG_T3_iiT4_,@"STO_CUDA_ENTRY STV_DEFAULT"
_ZN3cub18CUB_300001_SM_10006detail10radix_sort31DeviceRadixSortSingleTileKernelINS1_5radix10policy_hubI6edge_tNS0_8NullTypeEjE10Policy1000ELNS0_9SortOrderE0ES6_S7_j17edge_decomposer_tEEvPKT1_PSC_PKT2_PSG_T3_iiT4_:
.text._ZN3cub18CUB_300001_SM_10006detail10radix_sort31DeviceRadixSortSingleTileKernelINS1_5radix10policy_hubI6edge_tNS0_8NullTypeEjE10Policy1000ELNS0_9SortOrderE0ES6_S7_j17edge_decomposer_tEEvPKT1_PSC_PKT2_PSG_T3_iiT4_:
[----:B------:R-:W-:Y:S01]  /*0000*/  LDC R1, c[0x0][0x37c] ;  /* 0x0000df00ff017b82 */ /* 0x000fe20000000800 */
[----:B------:R-:W0:Y:S01]  /*0010*/  S2R R0, SR_TID.X ;  /* 0x0000000000007919 */ /* 0x000e220000002100 */
[----:B------:R-:W1:Y:S06]  /*0020*/  LDCU UR4, c[0x0][0x3a0] ;  /* 0x00007400ff0477ac */ /* 0x000e6c0008000800 */
[----:B------:R-:W2:Y:S01]  /*0030*/  LDC.64 R4, c[0x0][0x380] ;  /* 0x0000e000ff047b82 */ /* 0x000ea20000000a00 */
[----:B------:R-:W-:Y:S01]  /*0040*/  IMAD.MOV.U32 R12, RZ, RZ, -0x1 ;  /* 0xffffffffff0c7424 */ /* 0x000fe200078e00ff */
[----:B------:R-:W3:Y:S01]  /*0050*/  LDCU.64 UR8, c[0x0][0x358] ;  /* 0x00006b00ff0877ac */ /* 0x000ee20008000a00 */
[----:B------:R-:W-:-:S05]  /*0060*/  IMAD.MOV.U32 R13, RZ, RZ, -0x1 ;  /* 0xffffffffff0d7424 */ /* 0x000fca00078e00ff */
[----:B------:R-:W4:Y:S01]  /*0070*/  S2UR UR5, SR_CgaCtaId ;  /* 0x00000000000579c3 */ /* 0x000f220000008800 */
[----:B------:R-:W-:Y:S01]  /*0080*/  IMAD.MOV.U32 R14, RZ, RZ, -0x1 ;  /* 0xffffffffff0e7424 */ /* 0x000fe200078e00ff */
[----:B------:R-:W-:Y:S01]  /*0090*/  MOV R26, 0xffffffff ;  /* 0xffffffff001a7802 */ /* 0x000fe20000000f00 */
[----:B------:R-:W-:Y:S02]  /*00a0*/  IMAD.MOV.U32 R15, RZ, RZ, -0x1 ;  /* 0xffffffffff0f7424 */ /* 0x000fe400078e00ff */
[----:B------:R-:W-:Y:S02]  /*00b0*/  IMAD.MOV.U32 R16, RZ, RZ, -0x1 ;  /* 0xffffffffff107424 */ /* 0x000fe400078e00ff */
[----:B------:R-:W-:Y:S01]  /*00c0*/  IMAD.MOV.U32 R17, RZ, RZ, -0x1 ;  /* 0xffffffffff117424 */ /* 0x000fe200078e00ff */
[----:B------:R-:W4:Y:S01]  /*00d0*/  LDC R28, c[0x0][0x3a8] ;  /* 0x0000ea00ff1c7b82 */ /* 0x000f220000000800 */
[----:B0-----:R-:W-:-:S04]  /*00e0*/  IMAD R7, R0, 0x9, RZ ;  /* 0x0000000900077824 */ /* 0x001fc800078e02ff */
[C---:B------:R-:W-:Y:S01]  /*00f0*/  VIADD R2, R7.reuse, 0x1 ;  /* 0x0000000107027836 */ /* 0x040fe20000000000 */
[C---:B-1----:R-:W-:Y:S01]  /*0100*/  ISETP.GE.AND P6, PT, R7.reuse, UR4, PT ;  /* 0x0000000407007c0c */ /* 0x042fe2000bfc6270 */
[C---:B------:R-:W-:Y:S02]  /*0110*/  VIADD R3, R7.reuse, 0x2 ;  /* 0x0000000207037836 */ /* 0x040fe40000000000 */
[C---:B------:R-:W-:Y:S01]  /*0120*/  VIADD R6, R7.reuse, 0x5 ;  /* 0x0000000507067836 */ /* 0x040fe20000000000 */
[----:B------:R-:W-:Y:S01]  /*0130*/  ISETP.GE.AND P1, PT, R2, UR4, PT ;  /* 0x0000000402007c0c */ /* 0x000fe2000bf26270 */
[----:B------:R-:W-:Y:S01]  /*0140*/  VIADD R2, R7, 0x3 ;  /* 0x0000000307027836 */ /* 0x000fe20000000000 */
[----:B------:R-:W-:Y:S01]  /*0150*/  ISETP.GE.AND P0, PT, R3, UR4, PT ;  /* 0x0000000403007c0c */ /* 0x000fe2000bf06270 */
[C---:B------:R-:W-:Y:S01]  /*0160*/  VIADD R3, R7.reuse, 0x4 ;  /* 0x0000000407037836 */ /* 0x040fe20000000000 */
[----:B------:R-:W-:Y:S01]  /*0170*/  ISETP.GE.AND P4, PT, R6, UR4, PT ;  /* 0x0000000406007c0c */ /* 0x000fe2000bf86270 */
[----:B------:R-:W-:Y:S01]  /*0180*/  VIADD R8, R7, 0x6 ;  /* 0x0000000607087836 */ /* 0x000fe20000000000 */
[----:B------:R-:W-:Y:S01]  /*0190*/  ISETP.GE.AND P2, PT, R2, UR4, PT ;  /* 0x0000000402007c0c */ /* 0x000fe2000bf46270 */
[----:B------:R-:W-:Y:S01]  /*01a0*/  IMAD.MOV.U32 R2, RZ, RZ, -0x1 ;  /* 0xffffffffff027424 */ /* 0x000fe200078e00ff */
[----:B------:R-:W-:Y:S01]  /*01b0*/  ISETP.GE.AND P3, PT, R3, UR4, PT ;  /* 0x0000000403007c0c */ /* 0x000fe2000bf66270 */
[----:B------:R-:W-:Y:S01]  /*01c0*/  IMAD.MOV.U32 R3, RZ, RZ, -0x1 ;  /* 0xffffffffff037424 */ /* 0x000fe200078e00ff */
[----:B------:R-:W-:Y:S01]  /*01d0*/  ISETP.GE.AND P5, PT, R8, UR4, PT ;  /* 0x0000000408007c0c */ /* 0x000fe2000bfa6270 */
[----:B--2---:R-:W-:-:S04]  /*01e0*/  IMAD.WIDE.U32 R4, R7, 0x8, R4 ;  /* 0x0000000807047825 */ /* 0x004fc800078e0004 */
[C---:B------:R-:W-:Y:S01]  /*01f0*/  VIADD R6, R7.reuse, 0x7 ;  /* 0x0000000707067836 */ /* 0x040fe20000000000 */
[----:B---3--:R0:W5:Y:S01]  /*0200*/  @!P6 LDG.E R2, desc[UR8][R4.64] ;  /* 0x000000080402e981 */ /* 0x008162000c1e1900 */
[----:B------:R-:W-:-:S03]  /*0210*/  VIADD R7, R7, 0x8 ;  /* 0x0000000807077836 */ /* 0x000fc60000000000 */
[----:B------:R0:W5:Y:S01]  /*0220*/  @!P6 LDG.E R3, desc[UR8][R4.64+0x4] ;  /* 0x000004080403e981 */ /* 0x000162000c1e1900 */
[----:B------:R-:W-:-:S03]  /*0230*/  ISETP.GE.AND P6, PT, R6, UR4, PT ;  /* 0x0000000406007c0c */ /* 0x000fc6000bfc6270 */
[----:B------:R0:W5:Y:S04]  /*0240*/  @!P1 LDG.E R12, desc[UR8][R4.64+0x8] ;  /* 0x00000808040c9981 */ /* 0x000168000c1e1900 */
[----:B------:R0:W5:Y:S01]  /*0250*/  @!P1 LDG.E R13, desc[UR8][R4.64+0xc] ;  /* 0x00000c08040d9981 */ /* 0x000162000c1e1900 */
[----:B------:R-:W-:Y:S01]  /*0260*/  ISETP.GE.AND P1, PT, R7, UR4, PT ;  /* 0x0000000407007c0c */ /* 0x000fe2000bf26270 */
        /* <DEDUP_REMOVED lines=12> */
[----:B------:R-:W-:-:S03]  /*0330*/  IMAD.MOV.U32 R27, RZ, RZ, -0x1 ;  /* 0xffffffffff1b7424 */ /* 0x000fc600078e00ff */
        /* <DEDUP_REMOVED lines=9> */
[----:B------:R0:W5:Y:S01]  /*03d0*/  @!P1 LDG.E R27, desc[UR8][R4.64+0x44] ;  /* 0x00004408041b9981 */ /* 0x000162000c1e1900 */
[----:B------:R-:W-:-:S02]  /*03e0*/  UMOV UR4, 0x400 ;  /* 0x0000040000047882 */ /* 0x000fc40000000000 */
[----:B----4-:R-:W-:Y:S01]  /*03f0*/  ULEA UR5, UR5, UR4, 0x18 ;  /* 0x0000000405057291 */ /* 0x010fe2000f8ec0ff */
[----:B------:R-:W-:-:S05]  /*0400*/  SHF.R.U32.HI R30, RZ, 0x5, R0 ;  /* 0x00000005ff1e7819 */ /* 0x000fca0000011600 */
[----:B------:R-:W-:-:S05]  /*0410*/  LEA R29, R0, UR5, 0x2 ;  /* 0x00000005001d7c11 */ /* 0x000fca000f8e10ff */
[----:B------:R-:W-:Y:S01]  /*0420*/  IMAD R31, R0, 0x80, R29 ;  /* 0x00000080001f7824 */ /* 0x000fe200078e021d */
[----:B------:R-:W-:-:S03]  /*0430*/  LEA R32, R30, UR5, 0x2 ;  /* 0x000000051e207c11 */ /* 0x000fc6000f8e10ff */
[----:B------:R-:W-:Y:S01]  /*0440*/  IMAD R33, R0, -0x3c, R31 ;  /* 0xffffffc400217824 */ /* 0x000fe200078e021f */
[----:B------:R-:W1:Y:S01]  /*0450*/  LDCU UR4, c[0x0][0x3a4] ;  /* 0x00007480ff0477ac */ /* 0x000e620008000800 */
[----:B0-----:R-:W-:Y:S06]  /*0460*/  BAR.SYNC.DEFER_BLOCKING 0x0 ;  /* 0x0000000000007b1d */ /* 0x001fec0000010000 */
.L_x_1368:
[----:B-1----:R-:W-:Y:S01]  /*0470*/  VIADD R51, R28, -UR4 ;  /* 0x800000041c337c36 */ /* 0x002fe20008000000 */
[----:B------:R-:W-:Y:S02]  /*0480*/  UISETP.GT.U32.AND UP0, UPT, UR4, 0x1f, UPT ;  /* 0x0000001f0400788c */ /* 0x000fe4000bf04070 */
[----:B0-----:R-:W-:Y:S01]  /*0490*/  IMAD R5, RZ, RZ, -UR4 ;  /* 0x80000004ff057e24 */ /* 0x001fe2000f8e02ff */
[----:B------:R-:W-:Y:S01]  /*04a0*/  UIADD3 UR5, UPT, UPT, UR4, -0x20, URZ ;  /* 0xffffffe004057890 */ /* 0x000fe2000fffe0ff */
[----:B------:R-:W-:Y:S01]  /*04b0*/  IMAD.MOV.U32 R4, RZ, RZ, -0x1 ;  /* 0xffffffffff047424 */ /* 0x000fe200078e00ff */
[----:B------:R-:W-:Y:S01]  /*04c0*/  VIMNMX R34, PT, PT, R51, 0x6, PT ;  /* 0x0000000633227848 */ /* 0x000fe20003fe0100 */
[----:B------:R-:W-:Y:S02]  /*04d0*/  IMAD.MOV.U32 R9, RZ, RZ, RZ ;  /* 0x000000ffff097224 */ /* 0x000fe400078e00ff */
[----:B------:R-:W-:Y:S01]  /*04e0*/  IMAD.MOV.U32 R10, RZ, RZ, RZ ;  /* 0x000000ffff0a7224 */ /* 0x000fe200078e00ff */
[----:B------:R-:W-:Y:S01]  /*04f0*/  VIADDMNMX.U32 R5, R5, 0x20, R34, PT ;  /* 0x0000002005057846 */ /* 0x000fe20003800022 */
[----:B------:R-:W-:-:S02]  /*0500*/  IMAD.U32 R7, RZ, RZ, UR5 ;  /* 0x00000005ff077e24 */ /* 0x000fc4000f8e00ff */
[----:B------:R-:W-:Y:S01]  /*0510*/  IMAD.U32 R11, RZ, RZ, UR5 ;  /* 0x00000005ff0b7e24 */ /* 0x000fe2000f8e00ff */
[----:B------:R-:W-:Y:S01]  /*0520*/  SHF.L.U32 R8, R4, R5, RZ ;  /* 0x0000000504087219 */ /* 0x000fe200000006ff */
[----:B------:R-:W-:Y:S02]  /*0530*/  IMAD.MOV.U32 R6, RZ, RZ, R34 ;  /* 0x000000ffff067224 */ /* 0x000fe400078e0022 */
[----:B------:R-:W-:Y:S01]  /*0540*/  IMAD.IADD R52, R34, 0x1, -R5 ;  /* 0x0000000122347824 */ /* 0x000fe200078e0a05 */
[----:B--234-:R-:W-:Y:S06]  /*0550*/  BRA.U UP0, `(.L_x_1349) ;  /* 0x00000001001c7547 */ /* 0x01cfec000b800000 */
[----:B------:R-:W-:Y:S01]  /*0560*/  ISETP.NE.AND P0, PT, R51, RZ, PT ;  /* 0x000000ff3300720c */ /* 0x000fe20003f05270 */
[----:B------:R-:W-:Y:S02]  /*0570*/  IMAD.MOV.U32 R9, RZ, RZ, RZ ;  /* 0x000000ffff097224 */ /* 0x000fe400078e00ff */
[----:B------:R-:W-:-:S10]  /*0580*/  IMAD.MOV.U32 R11, RZ, RZ, RZ ;  /* 0x000000ffff0b7224 */ /* 0x000fd400078e00ff */
[----:B-----5:R-:W-:Y:S01]  /*0590*/  @P0 SHF.R.U32.HI R37, RZ, UR4, R3 ;  /* 0x00000004ff250c19 */ /* 0x020fe20008011603 */
[----:B------:R-:W-:Y:S02]  /*05a0*/  @P0 IMAD.MOV.U32 R10, RZ, RZ, R5 ;  /* 0x000000ffff0a0224 */ /* 0x000fe400078e0005 */
[----:B------:R-:W-:Y:S01]  /*05b0*/  @P0 IMAD.MOV.U32 R34, RZ, RZ, R52 ;  /* 0x000000ffff220224 */ /* 0x000fe200078e0034 */
[----:B------:R-:W-:-:S07]  /*05c0*/  @P0 LOP3.LUT R9, R37, R8, RZ, 0x30, !PT ;  /* 0x0000000825090212 */ /* 0x000fce00078e30ff */
.L_x_1349:
[----:B------:R-:W-:-:S04]  /*05d0*/  ISETP.NE.AND P0, PT, R34, RZ, PT ;  /* 0x000000ff2200720c */ /* 0x000fc80003f05270 */
[----:B------:R-:W-:-:S13]  /*05e0*/  ISETP.GT.U32.OR P0, PT, R11, 0x1f, !P0 ;  /* 0x0000001f0b00780c */ /* 0x000fda0004704470 */
[----:B------:R-:W-:Y:S05]  /*05f0*/  @P0 BRA `(.L_x_1350) ;  /* 0x00000000001c0947 */ /* 0x000fea0003800000 */
[----:B------:R-:W-:-:S05]  /*0600*/  IMAD.MOV R37, RZ, RZ, -R11 ;  /* 0x000000ffff257224 */ /* 0x000fca00078e0a0b */
[----:B------:R-:W-:Y:S02]  /*0610*/  VIADDMNMX.U32 R37, R37, 0x20, R34, PT ;  /* 0x0000002025257846 */ /* 0x000fe40003800022 */
[----:B-----5:R-:W-:Y:S02]  /*0620*/  SHF.R.U32.HI R34, RZ, R11, R2 ;  /* 0x0000000bff227219 */ /* 0x020fe40000011602 */
[----:B------:R-:W-:-:S04]  /*0630*/  SHF.L.U32 R37, R4, R37, RZ ;  /* 0x0000002504257219 */ /* 0x000fc800000006ff */
[----:B------:R-:W-:-:S04]  /*0640*/  LOP3.LUT R37, R34, R37, RZ, 0x30, !PT ;  /* 0x0000002522257212 */ /* 0x000fc800078e30ff */
[----:B------:R-:W-:-:S04]  /*0650*/  SHF.L.U32 R10, R37, R10, RZ ;  /* 0x0000000a250a7219 */ /* 0x000fc800000006ff */
[----:B------:R-:W-:-:S07]  /*0660*/  LOP3.LUT R9, R10, R9, RZ, 0xfc, !PT ;  /* 0x000000090a097212 */ /* 0x000fce00078efcff */
.L_x_1350:
[----:B------:R-:W-:Y:S01]  /*0670*/  IMAD.SHL.U32 R10, R9, 0x400, RZ ;  /* 0x00000400090a7824 */ /* 0x000fe200078e00ff */
[----:B------:R-:W-:Y:S01]  /*0680*/  SHF.R.U32.HI R9, RZ, 0x4, R9 ;  /* 0x00000004ff097819 */ /* 0x000fe20000011609 */
[----:B------:R0:W-:Y:S01]  /*0690*/  STS [R29], RZ ;  /* 0x000000ff1d007388 */ /* 0x0001e20000000800 */
[----:B------:R-:W-:Y:S02]  /*06a0*/  IMAD.MOV.U32 R37, RZ, RZ, R7 ;  /* 0x000000ffff257224 */ /* 0x000fe400078e0007 */
[----:B------:R-:W-:Y:S01]  /*06b0*/  LOP3.LUT R10, R10, 0x7c00, RZ, 0xc0, !PT ;  /* 0x00007c000a0a7812 */ /* 0x000fe200078ec0ff */
[----:B------:R0:W-:Y:S01]  /*06c0*/  STS [R29+0x400], RZ ;  /* 0x000400ff1d007388 */ /* 0x0001e20000000800 */
[----:B------:R-:W-:Y:S01]  /*06d0*/  LOP3.LUT R9, R9, 0xffffffe, RZ, 0xc0, !PT ;  /* 0x0ffffffe09097812 */ /* 0x000fe200078ec0ff */
[----:B------:R-:W-:Y:S02]  /*06e0*/  IMAD.MOV.U32 R11, RZ, RZ, R6 ;  /* 0x000000ffff0b7224 */ /* 0x000fe400078e0006 */
[----:B------:R0:W-:Y:S01]  /*06f0*/  STS [R29+0x800], RZ ;  /* 0x000800ff1d007388 */ /* 0x0001e20000000800 */
[----:B------:R-:W-:Y:S01]  /*0700*/  IADD3 R50, PT, PT, R9, R29, R10 ;  /* 0x0000001d09327210 */ /* 0x000fe20007ffe00a */
[----:B------:R-:W-:-:S02]  /*0710*/  IMAD.MOV.U32 R9, RZ, RZ, RZ ;  /* 0x000000ffff097224 */ /* 0x000fc400078e00ff */
[----:B------:R0:W-:Y:S01]  /*0720*/  STS [R29+0xc00], RZ ;  /* 0x000c00ff1d007388 */ /* 0x0001e20000000800 */
[----:B------:R-:W-:-:S03]  /*0730*/  IMAD.MOV.U32 R10, RZ, RZ, RZ ;  /* 0x000000ffff0a7224 */ /* 0x000fc600078e00ff */
        /* <DEDUP_REMOVED lines=29> */
[----:B------:R0:W1:Y:S01]  /*0910*/  LDS.U16 R49, [R50] ;  /* 0x0000000032317984 */ /* 0x0000620000000400 */
[----:B------:R-:W-:Y:S05]  /*0920*/  BRA.U UP0, `(.L_x_1351) ;  /* 0x00000001001c7547 */ /* 0x000fea000b800000 */
[----:B------:R-:W-:Y:S01]  /*0930*/  ISETP.NE.AND P0, PT, R51, RZ, PT ;  /* 0x000000ff3300720c */ /* 0x000fe20003f05270 */
[----:B------:R-:W-:Y:S02]  /*0940*/  HFMA2 R9, -RZ, RZ, 0, 0 ;  /* 0x00000000ff097431 */ /* 0x000fe400000001ff */
[----:B------:R-:W-:-:S10]  /*0950*/  IMAD.MOV.U32 R37, RZ, RZ, RZ ;  /* 0x000000ffff257224 */ /* 0x000fd400078e00ff */
[----:B-----5:R-:W-:Y:S01]  /*0960*/  @P0 SHF.R.U32.HI R39, RZ, UR4, R13 ;  /* 0x00000004ff270c19 */ /* 0x020fe2000801160d */
[----:B------:R-:W-:Y:S02]  /*0970*/  @P0 IMAD.MOV.U32 R10, RZ, RZ, R5 ;  /* 0x000000ffff0a0224 */ /* 0x000fe400078e0005 */
[----:B------:R-:W-:Y:S01]  /*0980*/  @P0 IMAD.MOV.U32 R11, RZ, RZ, R52 ;  /* 0x000000ffff0b0224 */ /* 0x000fe200078e0034 */
[----:B------:R-:W-:-:S07]  /*0990*/  @P0 LOP3.LUT R9, R39, R8, RZ, 0x30, !PT ;  /* 0x0000000827090212 */ /* 0x000fce00078e30ff */
.L_x_1351:
        /* <DEDUP_REMOVED lines=10> */
.L_x_1352:
[----:B------:R-:W-:Y:S01]  /*0a40*/  IMAD.SHL.U32 R10, R9, 0x400, RZ ;  /* 0x00000400090a7824 */ /* 0x000fe200078e00ff */
[----:B------:R-:W-:Y:S01]  /*0a50*/  SHF.R.U32.HI R9, RZ, 0x4, R9 ;  /* 0x00000004ff097819 */ /* 0x000fe20000011609 */
[----:B------:R-:W-:Y:S02]  /*0a60*/  IMAD.MOV.U32 R37, RZ, RZ, R7 ;  /* 0x000000ffff257224 */ /* 0x000fe400078e0007 */
[----:B------:R-:W-:Y:S01]  /*0a70*/  IMAD.MOV.U32 R34, RZ, RZ, R6 ;  /* 0x000000ffff227224 */ /* 0x000fe200078e0006 */
[----:B------:R-:W-:Y:S02]  /*0a80*/  LOP3.LUT R10, R10, 0x7c00, RZ, 0xc0, !PT ;  /* 0x00007c000a0a7812 */ /* 0x000fe400078ec0ff */
[----:B------:R-:W-:Y:S01]  /*0a90*/  LOP3.LUT R41, R9, 0xffffffe, RZ, 0xc0, !PT ;  /* 0x0ffffffe09297812 */ /* 0x000fe200078ec0ff */
[----:B-1----:R-:W-:-:S03]  /*0aa0*/  VIADD R9, R49, 0x1 ;  /* 0x0000000131097836 */ /* 0x002fc60000000000 */
[----:B------:R-:W-:Y:S02]  /*0ab0*/  IADD3 R41, PT, PT, R41, R29, R10 ;  /* 0x0000001d29297210 */ /* 0x000fe40007ffe00a */
[----:B------:R-:W-:Y:S01]  /*0ac0*/  CS2R R10, SRZ ;  /* 0x00000000000a7805 */ /* 0x000fe2000001ff00 */
[----:B------:R1:W-:Y:S04]  /*0ad0*/  STS.U16 [R50], R9 ;  /* 0x0000000932007388 */ /* 0x0003e80000000400 */
[----:B------:R1:W2:Y:S01]  /*0ae0*/  LDS.U16 R48, [R41] ;  /* 0x0000000029307984 */ /* 0x0002a20000000400 */
[----:B------:R-:W-:Y:S05]  /*0af0*/  BRA.U UP0, `(.L_x_1353) ;  /* 0x00000001001c7547 */ /* 0x000fea000b800000 */
[----:B------:R-:W-:Y:S01]  /*0b00*/  ISETP.NE.AND P0, PT, R51, RZ, PT ;  /* 0x000000ff3300720c */ /* 0x000fe20003f05270 */
[----:B------:R-:W-:Y:S02]  /*0b10*/  IMAD.MOV.U32 R10, RZ, RZ, RZ ;  /* 0x000000ffff0a7224 */ /* 0x000fe400078e00ff */
[----:B------:R-:W-:-:S10]  /*0b20*/  IMAD.MOV.U32 R37, RZ, RZ, RZ ;  /* 0x000000ffff257224 */ /* 0x000fd400078e00ff */
[----:B-1---5:R-:W-:Y:S01]  /*0b30*/  @P0 SHF.R.U32.HI R9, RZ, UR4, R15 ;  /* 0x00000004ff090c19 */ /* 0x022fe2000801160f */
[----:B------:R-:W-:Y:S02]  /*0b40*/  @P0 IMAD.MOV.U32 R11, RZ, RZ, R5 ;  /* 0x000000ffff0b0224 */ /* 0x000fe400078e0005 */
[----:B------:R-:W-:Y:S01]  /*0b50*/  @P0 IMAD.MOV.U32 R34, RZ, RZ, R52 ;  /* 0x000000ffff220224 */ /* 0x000fe200078e0034 */
[----:B------:R-:W-:-:S07]  /*0b60*/  @P0 LOP3.LUT R10, R9, R8, RZ, 0x30, !PT ;  /* 0x00000008090a0212 */ /* 0x000fce00078e30ff */
.L_x_1353:
[----:B------:R-:W-:-:S04]  /*0b70*/  ISETP.NE.AND P0, PT, R34, RZ, PT ;  /* 0x000000ff2200720c */ /* 0x000fc80003f05270 */
[----:B------:R-:W-:-:S13]  /*0b80*/  ISETP.GT.U32.OR P0, PT, R37, 0x1f, !P0 ;  /* 0x0000001f2500780c */ /* 0x000fda0004704470 */
[----:B------:R-:W-:Y:S05]  /*0b90*/  @P0 BRA `(.L_x_1354) ;  /* 0x00000000001c0947 */ /* 0x000fea0003800000 */
[----:B-1----:R-:W-:-:S05]  /*0ba0*/  IMAD.MOV R9, RZ, RZ, -R37 ;  /* 0x000000ffff097224 */ /* 0x002fca00078e0a25 */
[----:B------:R-:W-:Y:S02]  /*0bb0*/  VIADDMNMX.U32 R9, R9, 0x20, R34, PT ;  /* 0x0000002009097846 */ /* 0x000fe40003800022 */
[----:B-----5:R-:W-:Y:S02]  /*0bc0*/  SHF.R.U32.HI R34, RZ, R37, R14 ;  /* 0x00000025ff227219 */ /* 0x020fe4000001160e */
[----:B------:R-:W-:-:S04]  /*0bd0*/  SHF.L.U32 R9, R4, R9, RZ ;  /* 0x0000000904097219 */ /* 0x000fc800000006ff */
[----:B------:R-:W-:-:S04]  /*0be0*/  LOP3.LUT R34, R34, R9, RZ, 0x30, !PT ;  /* 0x0000000922227212 */ /* 0x000fc800078e30ff */
[----:B------:R-:W-:-:S04]  /*0bf0*/  SHF.L.U32 R11, R34, R11, RZ ;  /* 0x0000000b220b7219 */ /* 0x000fc800000006ff */
[----:B------:R-:W-:-:S07]  /*0c00*/  LOP3.LUT R10, R11, R10, RZ, 0xfc, !PT ;  /* 0x0000000a0b0a7212 */ /* 0x000fce00078efcff */
.L_x_1354:
[----:B-1----:R-:W-:Y:S01]  /*0c10*/  IMAD.SHL.U32 R9, R10, 0x400, RZ ;  /* 0x000004000a097824 */ /* 0x002fe200078e00ff */
[----:B------:R-:W-:Y:S01]  /*0c20*/  SHF.R.U32.HI R10, RZ, 0x4, R10 ;  /* 0x00000004ff0a7819 */ /* 0x000fe2000001160a */
[----:B------:R-:W-:Y:S02]  /*0c30*/  IMAD.MOV.U32 R11, RZ, RZ, RZ ;  /* 0x000000ffff0b7224 */ /* 0x000fe400078e00ff */
[----:B------:R-:W-:Y:S01]  /*0c40*/  IMAD.MOV.U32 R37, RZ, RZ, R7 ;  /* 0x000000ffff257224 */ /* 0x000fe200078e0007 */
[----:B------:R-:W-:Y:S01]  /*0c50*/  LOP3.LUT R34, R9, 0x7c00, RZ, 0xc0, !PT ;  /* 0x00007c0009227812 */ /* 0x000fe200078ec0ff */
[----:B------:R-:W-:Y:S01]  /*0c60*/  IMAD.MOV.U32 R36, RZ, RZ, R6 ;  /* 0x000000ffff247224 */ /* 0x000fe200078e0006 */
[----:B------:R-:W-:Y:S01]  /*0c70*/  LOP3.LUT R9, R10, 0xffffffe, RZ, 0xc0, !PT ;  /* 0x0ffffffe0a097812 */ /* 0x000fe200078ec0ff */
[----:B--2---:R-:W-:-:S03]  /*0c80*/  VIADD R10, R48, 0x1 ;  /* 0x00000001300a7836 */ /* 0x004fc60000000000 */
[----:B------:R-:W-:Y:S01]  /*0c90*/  IADD3 R34, PT, PT, R9, R29, R34 ;  /* 0x0000001d09227210 */ /* 0x000fe20007ffe022 */
[----:B------:R-:W-:Y:S01]  /*0ca0*/  IMAD.MOV.U32 R9, RZ, RZ, RZ ;  /* 0x000000ffff097224 */ /* 0x000fe200078e00ff */
[----:B------:R1:W-:Y:S04]  /*0cb0*/  STS.U16 [R41], R10 ;  /* 0x0000000a29007388 */ /* 0x0003e80000000400 */
[----:B------:R1:W2:Y:S01]  /*0cc0*/  LDS.U16 R47, [R34] ;  /* 0x00000000222f7984 */ /* 0x0002a20000000400 */
[----:B------:R-:W-:Y:S05]  /*0cd0*/  BRA.U UP0, `(.L_x_1355) ;  /* 0x00000001001c7547 */ /* 0x000fea000b800000 */
[----:B------:R-:W-:Y:S01]  /*0ce0*/  ISETP.NE.AND P0, PT, R51, RZ, PT ;  /* 0x000000ff3300720c */ /* 0x000fe20003f05270 */
[----:B------:R-:W-:Y:S02]  /*0cf0*/  IMAD.MOV.U32 R9, RZ, RZ, RZ ;  /* 0x000000ffff097224 */ /* 0x000fe400078e00ff */
[----:B------:R-:W-:-:S10]  /*0d00*/  IMAD.MOV.U32 R37, RZ, RZ, RZ ;  /* 0x000000ffff257224 */ /* 0x000fd400078e00ff */
[----:B-----5:R-:W-:Y:S01]  /*0d10*/  @P0 SHF.R.U32.HI R39, RZ, UR4, R17 ;  /* 0x00000004ff270c19 */ /* 0x020fe20008011611 */
[----:B------:R-:W-:Y:S01]  /*0d20*/  @P0 IMAD.MOV.U32 R36, RZ, RZ, R52 ;  /* 0x000000ffff240224 */ /* 0x000fe200078e0034 */
[----:B------:R-:W-:Y:S02]  /*0d30*/  @P0 MOV R11, R5 ;  /* 0x00000005000b0202 */ /* 0x000fe40000000f00 */
[----:B------:R-:W-:-:S07]  /*0d40*/  @P0 LOP3.LUT R9, R39, R8, RZ, 0x30, !PT ;  /* 0x0000000827090212 */ /* 0x000fce00078e30ff */
.L_x_1355:
[----:B------:R-:W-:-:S04]  /*0d50*/  ISETP.NE.AND P0, PT, R36, RZ, PT ;  /* 0x000000ff2400720c */ /* 0x000fc80003f05270 */
[----:B------:R-:W-:-:S13]  /*0d60*/  ISETP.GT.U32.OR P0, PT, R37, 0x1f, !P0 ;  /* 0x0000001f2500780c */ /* 0x000fda0004704470 */
[----:B------:R-:W-:Y:S05]  /*0d70*/  @P0 BRA `(.L_x_1356) ;  /* 0x00000000001c0947 */ /* 0x000fea0003800000 */
[----:B------:R-:W-:Y:S01]  /*0d80*/  IMAD.MOV R39, RZ, RZ, -R37 ;  /* 0x000000ffff277224 */ /* 0x000fe200078e0a25 */
[----:B-1---5:R-:W-:-:S04]  /*0d90*/  SHF.R.U32.HI R10, RZ, R37, R16 ;  /* 0x00000025ff0a7219 */ /* 0x022fc80000011610 */
[----:B------:R-:W-:-:S04]  /*0da0*/  VIADDMNMX.U32 R39, R39, 0x20, R36, PT ;  /* 0x0000002027277846 */ /* 0x000fc80003800024 */
[----:B------:R-:W-:-:S04]  /*0db0*/  SHF.L.U32 R39, R4, R39, RZ ;  /* 0x0000002704277219 */ /* 0x000fc800000006ff */
[----:B------:R-:W-:-:S04]  /*0dc0*/  LOP3.LUT R10, R10, R39, RZ, 0x30, !PT ;  /* 0x000000270a0a7212 */ /* 0x000fc800078e30ff */
[----:B------:R-:W-:-:S04]  /*0dd0*/  SHF.L.U32 R10, R10, R11, RZ ;  /* 0x0000000b0a0a7219 */ /* 0x000fc800000006ff */
[----:B------:R-:W-:-:S07]  /*0de0*/  LOP3.LUT R9, R10, R9, RZ, 0xfc, !PT ;  /* 0x000000090a097212 */ /* 0x000fce00078efcff */
.L_x_1356:
[----:B-1----:R-:W-:Y:S01]  /*0df0*/  IMAD.SHL.U32 R10, R9, 0x400, RZ ;  /* 0x00000400090a7824 */ /* 0x002fe200078e00ff */
[----:B------:R-:W-:Y:S01]  /*0e00*/  SHF.R.U32.HI R9, RZ, 0x4, R9 ;  /* 0x00000004ff097819 */ /* 0x000fe20000011609 */
[----:B------:R-:W-:Y:S02]  /*0e10*/  IMAD.MOV.U32 R39, RZ, RZ, R7 ;  /* 0x000000ffff277224 */ /* 0x000fe400078e0007 */
[----:B------:R-:W-:Y:S01]  /*0e20*/  IMAD.MOV.U32 R37, RZ, RZ, R6 ;  /* 0x000000ffff257224 */ /* 0x000fe200078e0006 */
[----:B------:R-:W-:Y:S02]  /*0e30*/  LOP3.LUT R10, R10, 0x7c00, RZ, 0xc0, !PT ;  /* 0x00007c000a0a7812 */ /* 0x000fe400078ec0ff */
[----:B------:R-:W-:Y:S01]  /*0e40*/  LOP3.LUT R36, R9, 0xffffffe, RZ, 0xc0, !PT ;  /* 0x0ffffffe09247812 */ /* 0x000fe200078ec0ff */
[----:B--2---:R-:W-:-:S03]  /*0e50*/  VIADD R9, R47, 0x1 ;  /* 0x000000012f097836 */ /* 0x004fc60000000000 */
        /* <DEDUP_REMOVED lines=12> */
.L_x_1357:
[----:B------:R-:W-:-:S04]  /*0f20*/  ISETP.NE.AND P0, PT, R37, RZ, PT ;  /* 0x000000ff2500720c */ /* 0x000fc80003f05270 */
[----:B------:R-:W-:-:S13]  /*0f30*/  ISETP.GT.U32.OR P0, PT, R39, 0x1f, !P0 ;  /* 0x0000001f2700780c */ /* 0x000fda0004704470 */
[----:B------:R-:W-:Y:S05]  /*0f40*/  @P0 BRA `(.L_x_1358) ;  /* 0x00000000001c0947 */ /* 0x000fea0003800000 */
[----:B------:R-:W-:-:S05]  /*0f50*/  IMAD.MOV R38, RZ, RZ, -R39 ;  /* 0x000000ffff267224 */ /* 0x000fca00078e0a27 */
[----:B-1----:R-:W-:Y:S02]  /*0f60*/  VIADDMNMX.U32 R9, R38, 0x20, R37, PT ;  /* 0x0000002026097846 */ /* 0x002fe40003800025 */
[----:B-----5:R-:W-:Y:S02]  /*0f70*/  SHF.R.U32.HI R38, RZ, R39, R18 ;  /* 0x00000027ff267219 */ /* 0x020fe40000011612 */
[----:B------:R-:W-:-:S04]  /*0f80*/  SHF.L.U32 R9, R4, R9, RZ ;  /* 0x0000000904097219 */ /* 0x000fc800000006ff */
[----:B------:R-:W-:-:S04]  /*0f90*/  LOP3.LUT R38, R38, R9, RZ, 0x30, !PT ;  /* 0x0000000926267212 */ /* 0x000fc800078e30ff */
[----:B------:R-:W-:-:S04]  /*0fa0*/  SHF.L.U32 R11, R38, R11, RZ ;  /* 0x0000000b260b7219 */ /* 0x000fc800000006ff */
[----:B------:R-:W-:-:S07]  /*0fb0*/  LOP3.LUT R10, R11, R10, RZ, 0xfc, !PT ;  /* 0x0000000a0b0a7212 */ /* 0x000fce00078efcff */
.L_x_1358:
[----:B-1----:R-:W-:Y:S01]  /*0fc0*/  IMAD.SHL.U32 R9, R10, 0x400, RZ ;  /* 0x000004000a097824 */ /* 0x002fe200078e00ff */
[----:B------:R-:W-:Y:S01]  /*0fd0*/  SHF.R.U32.HI R11, RZ, 0x4, R10 ;  /* 0x00000004ff0b7819 */ /* 0x000fe2000001160a */
[----:B------:R-:W-:Y:S02]  /*0fe0*/  IMAD.MOV.U32 R39, RZ, RZ, R7 ;  /* 0x000000ffff277224 */ /* 0x000fe400078e0007 */
[----:B------:R-:W-:Y:S01]  /*0ff0*/  IMAD.MOV.U32 R38, RZ, RZ, R6 ;  /* 0x000000ffff267224 */ /* 0x000fe200078e0006 */
[----:B------:R-:W-:Y:S01]  /*1000*/  LOP3.LUT R10, R9, 0x7c00, RZ, 0xc0, !PT ;  /* 0x00007c00090a7812 */ /* 0x000fe200078ec0ff */
[----:B--2---:R-:W-:Y:S01]  /*1010*/  VIADD R9, R46, 0x1 ;  /* 0x000000012e097836 */ /* 0x004fe20000000000 */
[----:B------:R-:W-:-:S04]  /*1020*/  LOP3.LUT R11, R11, 0xffffffe, RZ, 0xc0, !PT ;  /* 0x0ffffffe0b0b7812 */ /* 0x000fc800078ec0ff */
[----:B------:R-:W-:Y:S01]  /*1030*/  IADD3 R37, PT, PT, R11, R29, R10 ;  /* 0x0000001d0b257210 */ /* 0x000fe20007ffe00a */
[----:B------:R1:W-:Y:S01]  /*1040*/  STS.U16 [R36], R9 ;  /* 0x0000000924007388 */ /* 0x0003e20000000400 */
[----:B------:R-:W-:-:S03]  /*1050*/  CS2R R10, SRZ ;  /* 0x00000000000a7805 */ /* 0x000fc6000001ff00 */
        /* <DEDUP_REMOVED lines=9> */
.L_x_1359:
        /* <DEDUP_REMOVED lines=10> */
.L_x_1360:
[----:B-1----:R-:W-:Y:S01]  /*1190*/  IMAD.SHL.U32 R9, R10, 0x400, RZ ;  /* 0x000004000a097824 */ /* 0x002fe200078e00ff */
[----:B------:R-:W-:Y:S01]  /*11a0*/  SHF.R.U32.HI R10, RZ, 0x4, R10 ;  /* 0x00000004ff0a7819 */ /* 0x000fe2000001160a */
[----:B------:R-:W-:Y:S02]  /*11b0*/  IMAD.MOV.U32 R11, RZ, RZ, RZ ;  /* 0x000000ffff0b7224 */ /* 0x000fe400078e00ff */
[----:B------:R-:W-:Y:S01]  /*11c0*/  IMAD.MOV.U32 R43, RZ, RZ, R7 ;  /* 0x000000ffff2b7224 */ /* 0x000fe200078e0007 */
[----:B------:R-:W-:Y:S01]  /*11d0*/  LOP3.LUT R38, R9, 0x7c00, RZ, 0xc0, !PT ;  /* 0x00007c0009267812 */ /* 0x000fe200078ec0ff */
[----:B------:R-:W-:Y:S01]  /*11e0*/  IMAD.MOV.U32 R39, RZ, RZ, R6 ;  /* 0x000000ffff277224 */ /* 0x000fe200078e0006 */
[----:B------:R-:W-:Y:S02]  /*11f0*/  LOP3.LUT R9, R10, 0xffffffe, RZ, 0xc0, !PT ;  /* 0x0ffffffe0a097812 */ /* 0x000fe400078ec0ff */
[----:B--2---:R-:W-:Y:S02]  /*1200*/  IADD3 R10, PT, PT, R45, 0x1, RZ ;  /* 0x000000012d0a7810 */ /* 0x004fe40007ffe0ff */
[----:B------:R-:W-:Y:S01]  /*1210*/  IADD3 R38, PT, PT, R9, R29, R38 ;  /* 0x0000001d09267210 */ /* 0x000fe20007ffe026 */
[----:B------:R-:W-:-:S02]  /*1220*/  IMAD.MOV.U32 R9, RZ, RZ, RZ ;  /* 0x000000ffff097224 */ /* 0x000fc400078e00ff */
[----:B------:R1:W-:Y:S04]  /*1230*/  STS.U16 [R37], R10 ;  /* 0x0000000a25007388 */ /* 0x0003e80000000400 */
[----:B------:R1:W2:Y:S01]  /*1240*/  LDS.U16 R44, [R38] ;  /* 0x00000000262c7984 */ /* 0x0002a20000000400 */
[----:B------:R-:W-:Y:S05]  /*1250*/  BRA.U UP0, `(.L_x_1361) ;  /* 0x00000001001c7547 */ /* 0x000fea000b800000 */
[----:B------:R-:W-:Y:S01]  /*1260*/  ISETP.NE.AND P0, PT, R51, RZ, PT ;  /* 0x000000ff3300720c */ /* 0x000fe20003f05270 */
[----:B------:R-:W-:Y:S02]  /*1270*/  IMAD.MOV.U32 R9, RZ, RZ, RZ ;  /* 0x000000ffff097224 */ /* 0x000fe400078e00ff */
[----:B------:R-:W-:-:S10]  /*1280*/  IMAD.MOV.U32 R43, RZ, RZ, RZ ;  /* 0x000000ffff2b7224 */ /* 0x000fd400078e00ff */
[----:B-----5:R-:W-:Y:S01]  /*1290*/  @P0 SHF.R.U32.HI R53, RZ, UR4, R23 ;  /* 0x00000004ff350c19 */ /* 0x020fe20008011617 */
[----:B------:R-:W-:Y:S02]  /*12a0*/  @P0 IMAD.MOV.U32 R11, RZ, RZ, R5 ;  /* 0x000000ffff0b0224 */ /* 0x000fe400078e0005 */
[----:B------:R-:W-:Y:S01]  /*12b0*/  @P0 IMAD.MOV.U32 R39, RZ, RZ, R52 ;  /* 0x000000ffff270224 */ /* 0x000fe200078e0034 */
[----:B------:R-:W-:-:S07]  /*12c0*/  @P0 LOP3.LUT R9, R53, R8, RZ, 0x30, !PT ;  /* 0x0000000835090212 */ /* 0x000fce00078e30ff */
.L_x_1361:
        /* <DEDUP_REMOVED lines=10> */
.L_x_1362:
        /* <DEDUP_REMOVED lines=19> */
.L_x_1363:
        /* <DEDUP_REMOVED lines=10> */
.L_x_1364:
[----:B-1----:R-:W-:Y:S01]  /*1540*/  IMAD.SHL.U32 R9, R10, 0x400, RZ ;  /* 0x000004000a097824 */ /* 0x002fe200078e00ff */
[----:B------:R-:W-:Y:S01]  /*1550*/  SHF.R.U32.HI R10, RZ, 0x4, R10 ;  /* 0x00000004ff0a7819 */ /* 0x000fe2000001160a */
[----:B------:R-:W-:-:S03]  /*1560*/  HFMA2 R11, -RZ, RZ, 0, 0 ;  /* 0x00000000ff0b7431 */ /* 0x000fc600000001ff */
[----:B------:R-:W-:Y:S02]  /*1570*/  LOP3.LUT R40, R9, 0x7c00, RZ, 0xc0, !PT ;  /* 0x00007c0009287812 */ /* 0x000fe400078ec0ff */
        /* <DEDUP_REMOVED lines=8> */
[----:B------:R-:W-:-:S12]  /*1600*/  IMAD.MOV.U32 R9, RZ, RZ, RZ ;  /* 0x000000ffff097224 */ /* 0x000fd800078e00ff */
[----:B-----5:R-:W-:Y:S01]  /*1610*/  @P0 SHF.R.U32.HI R7, RZ, UR4, R27 ;  /* 0x00000004ff070c19 */ /* 0x020fe2000801161b */
[----:B------:R-:W-:Y:S02]  /*1620*/  @P0 IMAD.MOV.U32 R11, RZ, RZ, R5 ;  /* 0x000000ffff0b0224 */ /* 0x000fe400078e0005 */
[----:B------:R-:W-:Y:S01]  /*1630*/  @P0 IMAD.MOV.U32 R6, RZ, RZ, R52 ;  /* 0x000000ffff060224 */ /* 0x000fe200078e0034 */
[----:B------:R-:W-:Y:S01]  /*1640*/  @P0 LOP3.LUT R9, R7, R8, RZ, 0x30, !PT ;  /* 0x0000000807090212 */ /* 0x000fe200078e30ff */
[----:B------:R-:W-:-:S07]  /*1650*/  IMAD.MOV.U32 R7, RZ, RZ, RZ ;  /* 0x000000ffff077224 */ /* 0x000fce00078e00ff */
.L_x_1365:
        /* <DEDUP_REMOVED lines=10> */
.L_x_1366:
[----:B------:R-:W-:Y:S01]  /*1700*/  IMAD.SHL.U32 R4, R9, 0x400, RZ ;  /* 0x0000040009047824 */ /* 0x000fe200078e00ff */
[----:B------:R-:W-:Y:S01]  /*1710*/  SHF.R.U32.HI R9, RZ, 0x4, R9 ;  /* 0x00000004ff097819 */ /* 0x000fe20000011609 */
[----:B--2---:R-:W-:Y:S01]  /*1720*/  VIADD R5, R42, 0x1 ;  /* 0x000000012a057836 */ /* 0x004fe20000000000 */
[----:B------:R-:W2:Y:S01]  /*1730*/  S2R R86, SR_LANEID ;  /* 0x0000000000567919 */ /* 0x000ea20000000000 */
[----:B------:R-:W3:Y:S01]  /*1740*/  S2UR UR6, SR_CgaCtaId ;  /* 0x00000000000679c3 */ /* 0x000ee20000008800 */
[----:B------:R-:W-:Y:S01]  /*1750*/  LOP3.LUT R4, R4, 0x7c00, RZ, 0xc0, !PT ;  /* 0x00007c0004047812 */ /* 0x000fe200078ec0ff */
[----:B------:R-:W-:Y:S01]  /*1760*/  UMOV UR5, 0x400 ;  /* 0x0000040000057882 */ /* 0x000fe20000000000 */
[----:B------:R-:W-:Y:S01]  /*1770*/  LOP3.LUT R9, R9, 0xffffffe, RZ, 0xc0, !PT ;  /* 0x0ffffffe09097812 */ /* 0x000fe200078ec0ff */
[----:B------:R-:W-:Y:S01]  /*1780*/  STS.U16 [R40], R5 ;  /* 0x0000000528007388 */ /* 0x000fe20000000400 */
[----:B------:R-:W-:Y:S01]  /*1790*/  ISETP.NE.AND P2, PT, R30, 0x6, PT ;  /* 0x000000061e00780c */ /* 0x000fe20003f45270 */
[----:B------:R-:W-:Y:S01]  /*17a0*/  UIADD3 UR4, UPT, UPT, UR4, 0x6, URZ ;  /* 0x0000000604047890 */ /* 0x000fe2000fffe0ff */
[----:B------:R-:W-:-:S02]  /*17b0*/  IADD3 R51, PT, PT, R9, R29, R4 ;  /* 0x0000001d09337210 */ /* 0x000fc40007ffe004 */
[----:B------:R-:W-:-:S03]  /*17c0*/  ISETP.NE.AND P3, PT, R30, 0x7, PT ;  /* 0x000000071e00780c */ /* 0x000fc60003f65270 */
[----:B------:R-:W4:Y:S01]  /*17d0*/  LDS.U16 R52, [R51] ;  /* 0x0000000033347984 */ /* 0x000f220000000400 */
[----:B---3--:R-:W-:Y:S01]  /*17e0*/  ULEA UR5, UR6, UR5, 0x18 ;  /* 0x0000000506057291 */ /* 0x008fe2000f8ec0ff */
[----:B--2---:R-:W-:Y:S01]  /*17f0*/  ISETP.NE.AND P1, PT, R86, 0x1f, PT ;  /* 0x0000001f5600780c */ /* 0x004fe20003f25270 */
[----:B----4-:R-:W-:-:S05]  /*1800*/  VIADD R4, R52, 0x1 ;  /* 0x0000000134047836 */ /* 0x010fca0000000000 */
[----:B------:R-:W-:Y:S01]  /*1810*/  STS.U16 [R51], R4 ;  /* 0x0000000433007388 */ /* 0x000fe20000000400 */
[----:B------:R-:W-:Y:S06]  /*1820*/  BAR.SYNC.DEFER_BLOCKING 0x0 ;  /* 0x0000000000007b1d */ /* 0x000fec0000010000 */
[----:B------:R-:W-:Y:S04]  /*1830*/  LDS R79, [R31] ;  /* 0x000000001f4f7984 */ /* 0x000fe80000000800 */
[----:B------:R-:W2:Y:S04]  /*1840*/  LDS R80, [R31+0x4] ;  /* 0x000004001f507984 */ /* 0x000ea80000000800 */
[----:B------:R-:W3:Y:S04]  /*1850*/  LDS R81, [R31+0x8] ;  /* 0x000008001f517984 */ /* 0x000ee80000000800 */
[----:B------:R-:W4:Y:S04]  /*1860*/  LDS R82, [R31+0xc] ;  /* 0x00000c001f527984 */ /* 0x000f280000000800 */
[----:B------:R-:W0:Y:S04]  /*1870*/  LDS R83, [R31+0x10] ;  /* 0x000010001f537984 */ /* 0x000e280000000800 */
[----:B------:R-:W1:Y:S04]  /*1880*/  LDS R84, [R31+0x14] ;  /* 0x000014001f547984 */ /* 0x000e680000000800 */
[----:B------:R-:W1:Y:S04]  /*1890*/  LDS R5, [R31+0x18] ;  /* 0x000018001f057984 */ /* 0x000e680000000800 */
[----:B------:R-:W1:Y:S04]  /*18a0*/  LDS R77, [R31+0x1c] ;  /* 0x00001c001f4d7984 */ /* 0x000e680000000800 */
[----:B------:R-:W1:Y:S04]  /*18b0*/  LDS R76, [R31+0x20] ;  /* 0x000020001f4c7984 */ /* 0x000e680000000800 */
[----:B------:R-:W1:Y:S04]  /*18c0*/  LDS R75, [R31+0x24] ;  /* 0x000024001f4b7984 */ /* 0x000e680000000800 */
[----:B------:R-:W1:Y:S04]  /*18d0*/  LDS R74, [R31+0x28] ;  /* 0x000028001f4a7984 */ /* 0x000e680000000800 */
[----:B------:R-:W1:Y:S01]  /*18e0*/  LDS R73, [R31+0x2c] ;  /* 0x00002c001f497984 */ /* 0x000e620000000800 */
        /* <DEDUP_REMOVED lines=22> */
[----:B--2---:R-:W-:-:S03]  /*1a50*/  IMAD.IADD R72, R72, 0x1, R73 ;  /* 0x0000000148487824 */ /* 0x004fc600078e0249 */
[----:B------:R-:W2:Y:S02]  /*1a60*/  LDS R61, [R31+0x5c] ;  /* 0x00005c001f3d7984 */ /* 0x000ea40000000800 */
[----:B---3--:R-:W-:Y:S02]  /*1a70*/  IADD3 R71, PT, PT, R71, R72, RZ ;  /* 0x0000004847477210 */ /* 0x008fe40007ffe0ff */
[----:B------:R-:W3:Y:S03]  /*1a80*/  LDS R60, [R31+0x60] ;  /* 0x000060001f3c7984 */ /* 0x000ee60000000800 */
[----:B----4-:R-:W-:Y:S01]  /*1a90*/  IMAD.IADD R70, R70, 0x1, R71 ;  /* 0x0000000146467824 */ /* 0x010fe200078e0247 */
[----:B------:R-:W4:Y:S03]  /*1aa0*/  LDS R59, [R31+0x64] ;  /* 0x000064001f3b7984 */ /* 0x000f260000000800 */
[----:B0-----:R-:W-:Y:S01]  /*1ab0*/  IMAD.IADD R69, R69, 0x1, R70 ;  /* 0x0000000145457824 */ /* 0x001fe200078e0246 */
[----:B------:R-:W0:Y:S03]  /*1ac0*/  LDS R58, [R31+0x68] ;  /* 0x000068001f3a7984 */ /* 0x000e260000000800 */
[----:B-1----:R-:W-:Y:S01]  /*1ad0*/  IMAD.IADD R68, R68, 0x1, R69 ;  /* 0x0000000144447824 */ /* 0x002fe200078e0245 */
[----:B------:R-:W1:Y:S03]  /*1ae0*/  LDS R57, [R31+0x6c] ;  /* 0x00006c001f397984 */ /* 0x000e660000000800 */
[----:B------:R-:W-:Y:S01]  /*1af0*/  IMAD.IADD R67, R67, 0x1, R68 ;  /* 0x0000000143437824 */ /* 0x000fe200078e0244 */
        /* <DEDUP_REMOVED lines=9> */
[----:B------:R-:W-:-:S04]  /*1b90*/  IMAD.IADD R62, R62, 0x1, R63 ;  /* 0x000000013e3e7824 */ /* 0x000fc800078e023f */
[----:B--2---:R-:W-:-:S04]  /*1ba0*/  IMAD.IADD R61, R61, 0x1, R62 ;  /* 0x000000013d3d7824 */ /* 0x004fc800078e023e */
[----:B---3--:R-:W-:-:S04]  /*1bb0*/  IMAD.IADD R60, R60, 0x1, R61 ;  /* 0x000000013c3c7824 */ /* 0x008fc800078e023d */
[----:B----4-:R-:W-:-:S04]  /*1bc0*/  IMAD.IADD R59, R59, 0x1, R60 ;  /* 0x000000013b3b7824 */ /* 0x010fc800078e023c */
[----:B0-----:R-:W-:-:S04]  /*1bd0*/  IMAD.IADD R58, R58, 0x1, R59 ;  /* 0x000000013a3a7824 */ /* 0x001fc800078e023b */
[----:B-1----:R-:W-:-:S04]  /*1be0*/  IMAD.IADD R57, R57, 0x1, R58 ;  /* 0x0000000139397824 */ /* 0x002fc800078e023a */
[----:B------:R-:W-:-:S04]  /*1bf0*/  IMAD.IADD R56, R56, 0x1, R57 ;  /* 0x0000000138387824 */ /* 0x000fc800078e0239 */
[----:B------:R-:W-:-:S04]  /*1c00*/  IMAD.IADD R55, R55, 0x1, R56 ;  /* 0x0000000137377824 */ /* 0x000fc800078e0238 */
[----:B------:R-:W-:-:S04]  /*1c10*/  IMAD.IADD R54, R54, 0x1, R55 ;  /* 0x0000000136367824 */ /* 0x000fc800078e0237 */
[----:B------:R-:W-:-:S04]  /*1c20*/  IMAD.IADD R53, R53, 0x1, R54 ;  /* 0x0000000135357824 */ /* 0x000fc800078e0236 */
[----:B------:R-:W-:-:S05]  /*1c30*/  IMAD.IADD R85, R4, 0x1, R53 ;  /* 0x0000000104557824 */ /* 0x000fca00078e0235 */
[----:B------:R-:W0:Y:S02]  /*1c40*/  SHFL.UP P0, R4, R85, 0x1, RZ ;  /* 0x0420000055047989 */ /* 0x000e2400000000ff */
[----:B0-----:R-:W-:-:S05]  /*1c50*/  @P0 IMAD.IADD R4, R85, 0x1, R4 ;  /* 0x0000000155040824 */ /* 0x001fca00078e0204 */
[----:B------:R-:W0:Y:S02]  /*1c60*/  SHFL.UP P0, R5, R4, 0x2, RZ ;  /* 0x0440000004057989 */ /* 0x000e2400000000ff */
[----:B0-----:R-:W-:-:S05]  /*1c70*/  @P0 IADD3 R5, PT, PT, R4, R5, RZ ;  /* 0x0000000504050210 */ /* 0x001fca0007ffe0ff */
        /* <DEDUP_REMOVED lines=25> */
[----:B------:R-:W-:Y:S02]  /*1e10*/  ISETP.NE.AND P1, PT, R86, RZ, PT ;  /* 0x000000ff5600720c */ /* 0x000fe40003f25270 */
[----:B------:R-:W-:Y:S01]  /*1e20*/  SEL R35, R8, R35, !P0 ;  /* 0x0000002308237207 */ /* 0x000fe20004000000 */
[----:B------:R-:W-:Y:S01]  /*1e30*/  IMAD.IADD R10, R10, 0x1, R9 ;  /* 0x000000010a0a7824 */ /* 0x000fe200078e0209 */
[----:B------:R-:W-:-:S02]  /*1e40*/  ISETP.GT.U32.AND P0, PT, R0, 0x1f, PT ;  /* 0x0000001f0000780c */ /* 0x000fc40003f04070 */
[----:B------:R-:W-:Y:S01]  /*1e50*/  SEL R35, R9, R35, !P2 ;  /* 0x0000002309237207 */ /* 0x000fe20005000000 */
[----:B------:R-:W-:Y:S01]  /*1e60*/  IMAD.IADD R11, R11, 0x1, R10 ;  /* 0x000000010b0b7824 */ /* 0x000fe200078e020a */
[----:B------:R-:W-:Y:S02]  /*1e70*/  ISETP.GT.U32.OR P2, PT, R0, 0x1f, P1 ;  /* 0x0000001f0000780c */ /* 0x000fe40000f44470 */
[----:B------:R-:W-:Y:S02]  /*1e80*/  SEL R4, R85, RZ, P1 ;  /* 0x000000ff55047207 */ /* 0x000fe40000800000 */
[----:B------:R-:W-:-:S05]  /*1e90*/  SEL R35, R10, R35, !P3 ;  /* 0x000000230a237207 */ /* 0x000fca0005800000 */
[----:B------:R-:W-:Y:S01]  /*1ea0*/  @P0 IMAD.IADD R85, R35, 0x1, R4 ;  /* 0x0000000123550824 */ /* 0x000fe200078e0204 */
[----:B------:R-:W-:-:S03]  /*1eb0*/  ISETP.NE.AND P0, PT, R0, RZ, PT ;  /* 0x000000ff0000720c */ /* 0x000fc60003f05270 */
[----:B------:R-:W-:-:S05]  /*1ec0*/  @!P2 IMAD.U32 R85, R11, 0x10000, RZ ;  /* 0x000100000b55a824 */ /* 0x000fca00078e00ff */
[----:B------:R-:W-:Y:S01]  /*1ed0*/  @!P2 STS [UR5+0x8428], R85 ;  /* 0x00842855ff00a988 */ /* 0x000fe20008000805 */
[----:B------:R-:W-:Y:S06]  /*1ee0*/  BAR.SYNC.DEFER_BLOCKING 0x0 ;  /* 0x0000000000007b1d */ /* 0x000fec0000010000 */
[----:B------:R-:W0:Y:S02]  /*1ef0*/  LDS R4, [UR5+0x8428] ;  /* 0x00842805ff047984 */ /* 0x000e240008000800 */
[----:B0-----:R-:W-:Y:S02]  /*1f00*/  SEL R4, R4, RZ, P0 ;  /* 0x000000ff04047207 */ /* 0x001fe40000000000 */
[----:B------:R-:W-:-:S03]  /*1f10*/  ISETP.LE.AND P0, PT, R28, UR4, PT ;  /* 0x000000041c007c0c */ /* 0x000fc6000bf03270 */
[----:B------:R-:W-:-:S04]  /*1f20*/  IMAD.IADD R4, R4, 0x1, R85 ;  /* 0x0000000104047824 */ /* 0x000fc800078e0255 */
[--C-:B------:R-:W-:Y:S01]  /*1f30*/  IMAD.IADD R6, R79, 0x1, R4.reuse ;  /* 0x000000014f067824 */ /* 0x100fe200078e0204 */
[-C--:B------:R-:W-:Y:S01]  /*1f40*/  IADD3 R78, PT, PT, R78, R4.reuse, RZ ;  /* 0x000000044e4e7210 */ /* 0x080fe20007ffe0ff */
[--C-:B------:R-:W-:Y:S01]  /*1f50*/  IMAD.IADD R80, R80, 0x1, R4.reuse ;  /* 0x0000000150507824 */ /* 0x100fe200078e0204 */
[----:B------:R-:W-:Y:S01]  /*1f60*/  IADD3 R57, PT, PT, R57, R4, RZ ;  /* 0x0000000439397210 */ /* 0x000fe20007ffe0ff */
        /* <DEDUP_REMOVED lines=67> */
[----:B------:R-:W4:Y:S04]  /*23a0*/  LDS.U16 R7, [R38] ;  /* 0x0000000026077984 */ /* 0x000f280000000400 */
[----:B------:R-:W4:Y:S04]  /*23b0*/  LDS.U16 R6, [R39] ;  /* 0x0000000027067984 */ /* 0x000f280000000400 */
[----:B------:R-:W4:Y:S04]  /*23c0*/  LDS.U16 R9, [R40] ;  /* 0x0000000028097984 */ /* 0x000f280000000400 */
[----:B------:R-:W4:Y:S01]  /*23d0*/  LDS.U16 R51, [R51] ;  /* 0x0000000033337984 */ /* 0x000f220000000400 */
[----:B0-----:R-:W-:-:S02]  /*23e0*/  IMAD.IADD R50, R49, 0x1, R50 ;  /* 0x0000000131327824 */ /* 0x001fc400078e0232 */
[----:B-1----:R-:W-:Y:S02]  /*23f0*/  IMAD.IADD R41, R48, 0x1, R41 ;  /* 0x0000000130297824 */ /* 0x002fe400078e0229 */
[----:B--2---:R-:W-:Y:S02]  /*2400*/  IMAD.IADD R34, R47, 0x1, R34 ;  /* 0x000000012f227824 */ /* 0x004fe400078e0222 */
[----:B---3--:R-:W-:Y:S02]  /*2410*/  IMAD.IADD R46, R46, 0x1, R5 ;  /* 0x000000012e2e7824 */ /* 0x008fe400078e0205 */
[----:B----4-:R-:W-:Y:S02]  /*2420*/  IMAD.IADD R8, R45, 0x1, R4 ;  /* 0x000000012d087824 */ /* 0x010fe400078e0204 */
[----:B------:R-:W-:Y:S02]  /*2430*/  IMAD.IADD R44, R44, 0x1, R7 ;  /* 0x000000012c2c7824 */ /* 0x000fe400078e0207 */
[----:B------:R-:W-:-:S02]  /*2440*/  IMAD.IADD R10, R43, 0x1, R6 ;  /* 0x000000012b0a7824 */ /* 0x000fc400078e0206 */
[----:B------:R-:W-:Y:S02]  /*2450*/  IMAD.IADD R11, R42, 0x1, R9 ;  /* 0x000000012a0b7824 */ /* 0x000fe400078e0209 */
[----:B------:R-:W-:Y:S01]  /*2460*/  IMAD.IADD R51, R52, 0x1, R51 ;  /* 0x0000000134337824 */ /* 0x000fe200078e0233 */
[----:B------:R-:W-:Y:S06]  /*2470*/  BAR.SYNC.DEFER_BLOCKING 0x0 ;  /* 0x0000000000007b1d */ /* 0x000fec0000010000 */
[----:B------:R-:W-:Y:S05]  /*2480*/  @P0 BRA `(.L_x_1367) ;  /* 0x0000000000780947 */ /* 0x000fea0003800000 */
[----:B------:R-:W-:Y:S02]  /*2490*/  LEA R4, R50, UR5, 0x3 ;  /* 0x0000000532047c11 */ /* 0x000fe4000f8e18ff */
[----:B------:R-:W-:Y:S02]  /*24a0*/  LEA R5, R41, UR5, 0x3 ;  /* 0x0000000529057c11 */ /* 0x000fe4000f8e18ff */
[----:B------:R-:W-:Y:S01]  /*24b0*/  LEA R6, R34, UR5, 0x3 ;  /* 0x0000000522067c11 */ /* 0x000fe2000f8e18ff */
[----:B-----5:R0:W-:Y:S01]  /*24c0*/  STS.64 [R4], R2 ;  /* 0x0000000204007388 */ /* 0x0201e20000000a00 */
[----:B------:R-:W-:Y:S02]  /*24d0*/  LEA R7, R46, UR5, 0x3 ;  /* 0x000000052e077c11 */ /* 0x000fe4000f8e18ff */
[----:B------:R-:W-:Y:S01]  /*24e0*/  LEA R8, R8, UR5, 0x3 ;  /* 0x0000000508087c11 */ /* 0x000fe2000f8e18ff */
[----:B------:R0:W-:Y:S01]  /*24f0*/  STS.64 [R5], R12 ;  /* 0x0000000c05007388 */ /* 0x0001e20000000a00 */
[----:B------:R-:W-:-:S02]  /*2500*/  LEA R9, R44, UR5, 0x3 ;  /* 0x000000052c097c11 */ /* 0x000fc4000f8e18ff */
[----:B------:R-:W-:Y:S01]  /*2510*/  LEA R10, R10, UR5, 0x3 ;  /* 0x000000050a0a7c11 */ /* 0x000fe2000f8e18ff */
[----:B------:R0:W-:Y:S01]  /*2520*/  STS.64 [R6], R14 ;  /* 0x0000000e06007388 */ /* 0x0001e20000000a00 */
[----:B------:R-:W-:Y:S02]  /*2530*/  LEA R11, R11, UR5, 0x3 ;  /* 0x000000050b0b7c11 */ /* 0x000fe4000f8e18ff */
[----:B------:R-:W-:Y:S01]  /*2540*/  LEA R34, R51, UR5, 0x3 ;  /* 0x0000000533227c11 */ /* 0x000fe2000f8e18ff */
[----:B------:R0:W-:Y:S04]  /*2550*/  STS.64 [R7], R16 ;  /* 0x0000001007007388 */ /* 0x0001e80000000a00 */
[----:B------:R0:W-:Y:S04]  /*2560*/  STS.64 [R8], R18 ;  /* 0x0000001208007388 */ /* 0x0001e80000000a00 */
[----:B------:R0:W-:Y:S04]  /*2570*/  STS.64 [R9], R20 ;  /* 0x0000001409007388 */ /* 0x0001e80000000a00 */
[----:B------:R0:W-:Y:S04]  /*2580*/  STS.64 [R10], R22 ;  /* 0x000000160a007388 */ /* 0x0001e80000000a00 */
[----:B------:R0:W-:Y:S04]  /*2590*/  STS.64 [R11], R24 ;  /* 0x000000180b007388 */ /* 0x0001e80000000a00 */
[----:B------:R0:W-:Y:S01]  /*25a0*/  STS.64 [R34], R26 ;  /* 0x0000001a22007388 */ /* 0x0001e20000000a00 */
[----:B------:R-:W-:Y:S06]  /*25b0*/  BAR.SYNC.DEFER_BLOCKING 0x0 ;  /* 0x0000000000007b1d */ /* 0x000fec0000010000 */
[----:B------:R0:W2:Y:S04]  /*25c0*/  LDS.64 R2, [R33] ;  /* 0x0000000021027984 */ /* 0x0000a80000000a00 */
[----:B------:R0:W3:Y:S04]  /*25d0*/  LDS.64 R12, [R33+0x8] ;  /* 0x00000800210c7984 */ /* 0x0000e80000000a00 */
[----:B------:R0:W4:Y:S04]  /*25e0*/  LDS.64 R14, [R33+0x10] ;  /* 0x00001000210e7984 */ /* 0x0001280000000a00 */
[----:B------:R0:W1:Y:S04]  /*25f0*/  LDS.64 R16, [R33+0x18] ;  /* 0x0000180021107984 */ /* 0x0000680000000a00 */
[----:B------:R0:W0:Y:S04]  /*2600*/  LDS.64 R18, [R33+0x20] ;  /* 0x0000200021127984 */ /* 0x0000280000000a00 */
[----:B------:R0:W0:Y:S04]  /*2610*/  LDS.64 R20, [R33+0x28] ;  /* 0x0000280021147984 */ /* 0x0000280000000a00 */
[----:B------:R0:W0:Y:S04]  /*2620*/  LDS.64 R22, [R33+0x30] ;  /* 0x0000300021167984 */ /* 0x0000280000000a00 */
[----:B------:R0:W0:Y:S04]  /*2630*/  LDS.64 R24, [R33+0x38] ;  /* 0x0000380021187984 */ /* 0x0000280000000a00 */
[----:B------:R0:W0:Y:S01]  /*2640*/  LDS.64 R26, [R33+0x40] ;  /* 0x00004000211a7984 */ /* 0x0000220000000a00 */
[----:B------:R-:W-:Y:S06]  /*2650*/  BAR.SYNC.DEFER_BLOCKING 0x0 ;  /* 0x0000000000007b1d */ /* 0x000fec0000010000 */
[----:B------:R-:W-:Y:S05]  /*2660*/  BRA `(.L_x_1368) ;  /* 0xffffffdc00807947 */ /* 0x000fea000383ffff */
.L_x_1367:
[----:B------:R-:W-:Y:S01]  /*2670*/  LEA R50, R50, UR5, 0x3 ;  /* 0x0000000532327c11 */ /* 0x000fe2000f8e18ff */
[----:B------:R-:W0:Y:S01]  /*2680*/  LDCU UR4, c[0x0][0x3a0] ;  /* 0x00007400ff0477ac */ /* 0x000e220008000800 */
[----:B------:R-:W-:Y:S01]  /*2690*/  LEA R41, R41, UR5, 0x3 ;  /* 0x0000000529297c11 */ /* 0x000fe2000f8e18ff */
[----:B------:R-:W-:Y:S01]  /*26a0*/  IMAD R33, R0, -0x40, R33 ;  /* 0xffffffc000217824 */ /* 0x000fe200078e0221 */
[----:B------:R-:W-:Y:S01]  /*26b0*/  LEA R34, R34, UR5, 0x3 ;  /* 0x0000000522227c11 */ /* 0x000fe2000f8e18ff */
[----:B-----5:R1:W-:Y:S01]  /*26c0*/  STS.64 [R50], R2 ;  /* 0x0000000232007388 */ /* 0x0203e20000000a00 */
[----:B------:R-:W-:Y:S02]  /*26d0*/  LEA R46, R46, UR5, 0x3 ;  /* 0x000000052e2e7c11 */ /* 0x000fe4000f8e18ff */
[----:B------:R-:W-:Y:S01]  /*26e0*/  LEA R8, R8, UR5, 0x3 ;  /* 0x0000000508087c11 */ /* 0x000fe2000f8e18ff */
[----:B------:R-:W-:Y:S01]  /*26f0*/  STS.64 [R41], R12 ;  /* 0x0000000c29007388 */ /* 0x000fe20000000a00 */
[----:B------:R-:W-:-:S02]  /*2700*/  LEA R44, R44, UR5, 0x3 ;  /* 0x000000052c2c7c11 */ /* 0x000fc4000f8e18ff */
[----:B------:R-:W-:Y:S01]  /*2710*/  LEA R28, R10, UR5, 0x3 ;  /* 0x000000050a1c7c11 */ /* 0x000fe2000f8e18ff */
[----:B------:R-:W-:Y:S01]  /*2720*/  STS.64 [R34], R14 ;  /* 0x0000000e22007388 */ /* 0x000fe20000000a00 */
[----:B------:R-:W-:Y:S02]  /*2730*/  LEA R29, R11, UR5, 0x3 ;  /* 0x000000050b1d7c11 */ /* 0x000fe4000f8e18ff */
[----:B------:R-:W-:Y:S01]  /*2740*/  LEA R51, R51, UR5, 0x3 ;  /* 0x0000000533337c11 */ /* 0x000fe2000f8e18ff */
[----:B------:R-:W-:Y:S01]  /*2750*/  STS.64 [R46], R16 ;  /* 0x000000102e007388 */ /* 0x000fe20000000a00 */
[----:B-1----:R-:W1:Y:S01]  /*2760*/  LDC.64 R2, c[0x0][0x388] ;  /* 0x0000e200ff027b82 */ /* 0x002e620000000a00 */
[C---:B0-----:R-:W-:Y:S02]  /*2770*/  ISETP.GE.U32.AND P0, PT, R0.reuse, UR4, PT ;  /* 0x0000000400007c0c */ /* 0x041fe4000bf06070 */
[----:B------:R-:W-:Y:S04]  /*2780*/  STS.64 [R8], R18 ;  /* 0x0000001208007388 */ /* 0x000fe80000000a00 */
[----:B------:R0:W-:Y:S04]  /*2790*/  STS.64 [R44], R20 ;  /* 0x000000142c007388 */ /* 0x0001e80000000a00 */
[----:B------:R2:W-:Y:S04]  /*27a0*/  STS.64 [R28], R22 ;  /* 0x000000161c007388 */ /* 0x0005e80000000a00 */
[----:B------:R-:W-:Y:S04]  /*27b0*/  STS.64 [R29], R24 ;  /* 0x000000181d007388 */ /* 0x000fe80000000a00 */
[----:B------:R-:W-:Y:S01]  /*27c0*/  STS.64 [R51], R26 ;  /* 0x0000001a33007388 */ /* 0x000fe20000000a00 */
[----:B0-----:R-:W-:-:S02]  /*27d0*/  VIADD R20, R0, 0x100 ;  /* 0x0000010000147836 */ /* 0x001fc40000000000 */
[C---:B------:R-:W-:Y:S01]  /*27e0*/  VIADD R21, R0.reuse, 0x300 ;  /* 0x0000030000157836 */ /* 0x040fe20000000000 */
[----:B------:R-:W-:Y:S01]  /*27f0*/  BAR.SYNC.DEFER_BLOCKING 0x0 ;  /* 0x0000000000007b1d */ /* 0x000fe20000010000 */
[----:B-1----:R-:W-:Y:S01]  /*2800*/  IMAD.WIDE.U32 R2, R0, 0x8, R2 ;  /* 0x0000000800027825 */ /* 0x002fe200078e0002 */
[----:B------:R-:W-:Y:S02]  /*2810*/  ISETP.GE.U32.AND P6, PT, R20, UR4, PT ;  /* 0x0000000414007c0c */ /* 0x000fe4000bfc6070 */
[----:B------:R-:W-:Y:S01]  /*2820*/  ISETP.GE.U32.AND P2, PT, R21, UR4, PT ;  /* 0x0000000415007c0c */ /* 0x000fe2000bf46070 */
[C---:B------:R-:W-:Y:S02]  /*2830*/  VIADD R20, R0.reuse, 0x200 ;  /* 0x0000020000147836 */ /* 0x040fe40000000000 */
[C---:B------:R-:W-:Y:S02]  /*2840*/  VIADD R21, R0.reuse, 0x500 ;  /* 0x0000050000157836 */ /* 0x040fe40000000000 */
[----:B--2---:R-:W-:Y:S01]  /*2850*/  VIADD R22, R0, 0x600 ;  /* 0x0000060000167836 */ /* 0x004fe20000000000 */
[----:B------:R-:W-:-:S02]  /*2860*/  ISETP.GE.U32.AND P1, PT, R20, UR4, PT ;  /* 0x0000000414007c0c */ /* 0x000fc4000bf26070 */
[----:B------:R-:W-:Y:S02]  /*2870*/  LOP3.LUT R20, R0, 0x400, RZ, 0xfc, !PT ;  /* 0x0000040000147812 */ /* 0x000fe400078efcff */
[----:B------:R-:W-:Y:S02]  /*2880*/  ISETP.GE.U32.AND P4, PT, R21, UR4, PT ;  /* 0x0000000415007c0c */ /* 0x000fe4000bf86070 */
[----:B------:R-:W-:Y:S01]  /*2890*/  ISETP.GE.U32.AND P3, PT, R20, UR4, PT ;  /* 0x0000000414007c0c */ /* 0x000fe2000bf66070 */
[C---:B------:R-:W-:Y:S01]  /*28a0*/  VIADD R20, R0.reuse, 0x700 ;  /* 0x0000070000147836 */ /* 0x040fe20000000000 */
[----:B------:R-:W-:Y:S02]  /*28b0*/  LOP3.LUT R0, R0, 0x800, RZ, 0xfc, !PT ;  /* 0x0000080000007812 */ /* 0x000fe400078efcff */
[----:B------:R-:W-:Y:S01]  /*28c0*/  ISETP.GE.U32.AND P5, PT, R22, UR4, PT ;  /* 0x0000000416007c0c */ /* 0x000fe2000bfa6070 */
[----:B------:R-:W0:Y:S04]  /*28d0*/  LDS.64 R4, [R33+0x800] ;  /* 0x0008000021047984 */ /* 0x000e280000000a00 */
[----:B------:R-:W1:Y:S04]  /*28e0*/  LDS.64 R6, [R33+0x1000] ;  /* 0x0010000021067984 */ /* 0x000e680000000a00 */
[----:B------:R-:W2:Y:S04]  /*28f0*/  LDS.64 R8, [R33+0x1800] ;  /* 0x0018000021087984 */ /* 0x000ea80000000a00 */
[----:B------:R-:W3:Y:S04]  /*2900*/  LDS.64 R10, [R33+0x2000] ;  /* 0x00200000210a7984 */ /* 0x000ee80000000a00 */
[----:B------:R-:W4:Y:S04]  /*2910*/  LDS.64 R12, [R33+0x2800] ;  /* 0x00280000210c7984 */ /* 0x000f280000000a00 */
[----:B------:R-:W4:Y:S04]  /*2920*/  LDS.64 R14, [R33+0x3000] ;  /* 0x00300000210e7984 */ /* 0x000f280000000a00 */
[----:B------:R-:W4:Y:S04]  /*2930*/  LDS.64 R16, [R33+0x3800] ;  /* 0x0038000021107984 */ /* 0x000f280000000a00 */
[----:B------:R-:W4:Y:S04]  /*2940*/  @!P0 LDS.64 R18, [R33] ;  /* 0x0000000021128984 */ /* 0x000f280000000a00 */
[----:B0-----:R0:W-:Y:S04]  /*2950*/  @!P6 STG.E desc[UR8][R2.64+0x800], R4 ;  /* 0x000800040200e986 */ /* 0x0011e8000c101908 */
[----:B------:R0:W-:Y:S01]  /*2960*/  @!P6 STG.E desc[UR8][R2.64+0x804], R5 ;  /* 0x000804050200e986 */ /* 0x0001e2000c101908 */
[----:B------:R-:W-:-:S03]  /*2970*/  ISETP.GE.U32.AND P6, PT, R20, UR4, PT ;  /* 0x0000000414007c0c */ /* 0x000fc6000bfc6070 */
[----:B-1----:R0:W-:Y:S04]  /*2980*/  @!P1 STG.E desc[UR8][R2.64+0x1000], R6 ;  /* 0x0010000602009986 */ /* 0x0021e8000c101908 */
[----:B------:R0:W-:Y:S01]  /*2990*/  @!P1 STG.E desc[UR8][R2.64+0x1004], R7 ;  /* 0x0010040702009986 */ /* 0x0001e2000c101908 */
[----:B------:R-:W-:-:S03]  /*29a0*/  ISETP.GE.U32.AND P1, PT, R0, UR4, PT ;  /* 0x0000000400007c0c */ /* 0x000fc6000bf26070 */
[----:B--2---:R0:W-:Y:S04]  /*29b0*/  @!P2 STG.E desc[UR8][R2.64+0x1800], R8 ;  /* 0x001800080200a986 */ /* 0x0041e8000c101908 */
[----:B------:R0:W-:Y:S04]  /*29c0*/  @!P2 STG.E desc[UR8][R2.64+0x1804], R9 ;  /* 0x001804090200a986 */ /* 0x0001e8000c101908 */
[----:B---3--:R0:W-:Y:S04]  /*29d0*/  @!P3 STG.E desc[UR8][R2.64+0x2000], R10 ;  /* 0x0020000a0200b986 */ /* 0x0081e8000c101908 */
[----:B------:R0:W-:Y:S04]  /*29e0*/  @!P3 STG.E desc[UR8][R2.64+0x2004], R11 ;  /* 0x0020040b0200b986 */ /* 0x0001e8000c101908 */
[----:B----4-:R0:W-:Y:S04]  /*29f0*/  @!P4 STG.E desc[UR8][R2.64+0x2800], R12 ;  /* 0x0028000c0200c986 */ /* 0x0101e8000c101908 */
        /* <DEDUP_REMOVED lines=8> */
[----:B------:R-:W1:Y:S04]  /*2a80*/  LDS.64 R32, [R33+0x4000] ;  /* 0x0040000021207984 */ /* 0x000e680000000a00 */
[----:B-1----:R-:W-:Y:S04]  /*2a90*/  STG.E desc[UR8][R2.64+0x4000], R32 ;  /* 0x0040002002007986 */ /* 0x002fe8000c101908 */
[----:B------:R-:W-:Y:S01]  /*2aa0*/  STG.E desc[UR8][R2.64+0x4004], R33 ;  /* 0x0040042102007986 */ /* 0x000fe2000c101908 */
[----:B------:R-:W-:Y:S05]  /*2ab0*/  EXIT ;  /* 0x000000000000794d */ /* 0x000fea0003800000 */
.L_x_1369:
        /* <DEDUP_REMOVED lines=12> */
.L_x_1412:


//--------------------- .text._ZN3cub18CUB_300001_SM_10006detail11EmptyKernelIvEEvv --------------------------
	.section	.text._ZN3cub18CUB_300001_SM_10006detail11EmptyKernelIvEEvv,"ax",@progbits
	.align	128
        .global         _ZN3cub18CUB_300001_SM_10006detail11EmptyKernelIvEEvv
        .type           _ZN3cub18CUB_300001_SM_10006detail11EmptyKernelIvEEvv,@function
        .size           _ZN3cub18CUB_300001_SM_10006detail11EmptyKernelIvEEvv,(.L_x_1413 - _ZN3cub18CUB_300001_SM_10006detail11EmptyKernelIvEEvv)
        .other          _ZN3cub18CUB_300001_SM_10006detail11EmptyKernelIvEEvv,@"STO_CUDA_ENTRY STV_DEFAULT"
_ZN3cub18CUB_300001_SM_10006detail11EmptyKernelIvEEvv:
.text._ZN3cub18CUB_300001_SM_10006detail11EmptyKernelIvEEvv:
[----:B------:R-:W-:Y:S01]  /*0000*/  LDC R1, c[0x0][0x37c] ;  /* 0x0000df00ff017b82 */ /* 0x000fe20000000800 */
[----:B------:R-:W-:Y:S05]  /*0010*/  EXIT ;  /* 0x000000000000794d */ /* 0x000fea0003800000 */
.L_x_1370:
        /* <DEDUP_REMOVED lines=14> */
.L_x_1413:


//--------------------- .text._Z40edge_get_binary_search_cached_GPU_kernelPKmPKjjmmPj --------------------------
	.section	.text._Z40edge_get_binary_search_cached_GPU_kernelPKmPKjjmmPj,"ax",@progbits
	.align	128
        .global         _Z40edge_get_binary_search_cached_GPU_kernelPKmPKjjmmPj
        .type           _Z40edge_get_binary_search_cached_GPU_kernelPKmPKjjmmPj,@function
        .size           _Z40edge_get_binary_search_cached_GPU_kernelPKmPKjjmmPj,(.L_x_1414 - _Z40edge_get_binary_search_cached_GPU_kernelPKmPKjjmmPj)
        .other          _Z40edge_get_binary_search_cached_GPU_kernelPKmPKjjmmPj,@"STO_CUDA_ENTRY STV_DEFAULT"
_Z40edge_get_binary_search_cached_GPU_kernelPKmPKjjmmPj:
.text._Z40edge_get_binary_search_cached_GPU_kernelPKmPKjjmmPj:
[----:B------:R-:W-:Y:S01]  /*0000*/  LDC R1, c[0x0][0x37c] ;  /* 0x0000df00ff017b82 */ /* 0x000fe20000000800 */
[----:B------:R-:W0:Y:S07]  /*0010*/  S2R R3, SR_TID.X ;  /* 0x0000000000037919 */ /* 0x000e2e0000002100 */
[----:B------:R-:W0:Y:S01]  /*0020*/  S2UR UR4, SR_CTAID.X ;  /* 0x00000000000479c3 */ /* 0x000e220000002500 */
[----:B------:R-:W1:Y:S01]  /*0030*/  LDCU.64 UR6, c[0x0][0x398] ;  /* 0x00007300ff0677ac */ /* 0x000e620008000a00 */
[----:B------:R-:W2:Y:S06]  /*0040*/  LDCU.64 UR8, c[0x0][0x3a0] ;  /* 0x00007400ff0877ac */ /* 0x000eac0008000a00 */
[----:B------:R-:W0:Y:S02]  /*0050*/  LDC R0, c[0x0][0x360] ;  /* 0x0000d800ff007b82 */ /* 0x000e240000000800 */
[----:B0-----:R-:W-:-:S05]  /*0060*/  IMAD R0, R0, UR4, R3 ;  /* 0x0000000400007c24 */ /* 0x001fca000f8e0203 */
[----:B-1----:R-:W-:-:S05]  /*0070*/  IADD3 R0, P0, PT, R0, UR6, RZ ;  /* 0x0000000600007c10 */ /* 0x002fca000ff1e0ff */
[----:B------:R-:W-:Y:S01]  /*0080*/  IMAD.X R3, RZ, RZ, UR7, P0 ;  /* 0x00000007ff037e24 */ /* 0x000fe200080e06ff */
[----:B--2---:R-:W-:-:S04]  /*0090*/  ISETP.GE.U32.AND P0, PT, R0, UR8, PT ;  /* 0x0000000800007c0c */ /* 0x004fc8000bf06070 */
[----:B------:R-:W-:-:S13]  /*00a0*/  ISETP.GE.U32.AND.EX P0, PT, R3, UR9, PT, P0 ;  /* 0x0000000903007c0c */ /* 0x000fda000bf06100 */
[----:B------:R-:W-:Y:S05]  /*00b0*/  @P0 EXIT ;  /* 0x000000000000094d */ /* 0x000fea0003800000 */
[----:B------:R-:W0:Y:S01]  /*00c0*/  LDCU.64 UR4, c[0x3][URZ] ;  /* 0x00c00000ff0477ac */ /* 0x000e220008000a00 */
[----:B------:R-:W-:Y:S02]  /*00d0*/  IMAD.MOV.U32 R7, RZ, RZ, 0x1 ;  /* 0x00000001ff077424 */ /* 0x000fe400078e00ff */
[----:B------:R-:W-:Y:S01]  /*00e0*/  IMAD.MOV.U32 R6, RZ, RZ, 0x3 ;  /* 0x00000003ff067424 */ /* 0x000fe200078e00ff */
[----:B------:R-:W1:Y:S01]  /*00f0*/  LDCU.64 UR6, c[0x0][0x388] ;  /* 0x00007100ff0677ac */ /* 0x000e620008000a00 */
[----:B------:R-:W2:Y:S01]  /*0100*/  LDCU.64 UR8, c[0x0][0x388] ;  /* 0x00007100ff0877ac */ /* 0x000ea20008000a00 */
[----:B0-----:R-:W-:-:S04]  /*0110*/  ISETP.GE.U32.AND P5, PT, R0, UR4, PT ;  /* 0x0000000400007c0c */ /* 0x001fc8000bfa6070 */
[----:B------:R-:W-:Y:S01]  /*0120*/  ISETP.GE.U32.AND.EX P5, PT, R3, UR5, PT, P5 ;  /* 0x0000000503007c0c */ /* 0x000fe2000bfa6150 */
[----:B------:R-:W0:Y:S03]  /*0130*/  LDCU.64 UR4, c[0x0][0x358] ;  /* 0x00006b00ff0477ac */ /* 0x000e260008000a00 */
[----:B------:R-:W-:-:S05]  /*0140*/  SEL R2, R7, 0x2, !P5 ;  /* 0x0000000207027807 */ /* 0x000fca0006800000 */
[----:B------:R-:W-:Y:S02]  /*0150*/  IMAD.SHL.U32 R8, R2, 0x8, RZ ;  /* 0x0000000802087824 */ /* 0x000fe400078e00ff */
[----:B------:R-:W-:Y:S02]  /*0160*/  IMAD.MOV.U32 R2, RZ, RZ, 0x2 ;  /* 0x00000002ff027424 */ /* 0x000fe400078e00ff */
[----:B------:R-:W3:Y:S02]  /*0170*/  LDC.64 R4, c[0x3][R8] ;  /* 0x00c0000008047b82 */ /* 0x000ee40000000a00 */
[----:B---3--:R-:W-:-:S04]  /*0180*/  ISETP.GT.U32.AND P6, PT, R4, R0, PT ;  /* 0x000000000400720c */ /* 0x008fc80003fc4070 */
[----:B------:R-:W-:-:S13]  /*0190*/  ISETP.GT.U32.AND.EX P6, PT, R5, R3, PT, P6 ;  /* 0x000000030500720c */ /* 0x000fda0003fc4160 */
[----:B------:R-:W-:Y:S01]  /*01a0*/  @!P6 VIADD R6, R2, 0x2 ;  /* 0x000000020206e836 */ /* 0x000fe20000000000 */
[----:B------:R-:W-:-:S05]  /*01b0*/  SEL R2, R7, 0x2, P6 ;  /* 0x0000000207027807 */ /* 0x000fca0003000000 */
[----:B------:R-:W-:-:S04]  /*01c0*/  @P5 VIADD R6, R2, 0x4 ;  /* 0x0000000402065836 */ /* 0x000fc80000000000 */
[C---:B------:R-:W-:Y:S01]  /*01d0*/  IMAD.SHL.U32 R5, R6.reuse, 0x8, RZ ;  /* 0x0000000806057824 */ /* 0x040fe200078e00ff */
[C---:B------:R-:W-:Y:S01]  /*01e0*/  LEA R9, R6.reuse, 0x1, 0x1 ;  /* 0x0000000106097811 */ /* 0x040fe200078e08ff */
[----:B------:R-:W-:-:S04]  /*01f0*/  IMAD.SHL.U32 R2, R6, 0x2, RZ ;  /* 0x0000000206027824 */ /* 0x000fc800078e00ff */
[----:B------:R-:W3:Y:S02]  /*0200*/  LDC.64 R4, c[0x3][R5] ;  /* 0x00c0000005047b82 */ /* 0x000ee40000000a00 */
[----:B---3--:R-:W-:Y:S02]  /*0210*/  ISETP.GT.U32.AND P0, PT, R4, R0, PT ;  /* 0x000000000400720c */ /* 0x008fe40003f04070 */
[----:B------:R-:W-:Y:S02]  /*0220*/  SHF.L.U64.HI R4, R0, 0x2, R3 ;  /* 0x0000000200047819 */ /* 0x000fe40000010203 */
[----:B------:R-:W-:-:S13]  /*0230*/  ISETP.GT.U32.AND.EX P0, PT, R5, R3, PT, P0 ;  /* 0x000000030500720c */ /* 0x000fda0003f04100 */
[----:B------:R-:W-:Y:S02]  /*0240*/  @!P0 VIADD R9, R2, 0x2 ;  /* 0x0000000202098836 */ /* 0x000fe40000000000 */
[----:B------:R-:W-:Y:S02]  /*0250*/  IMAD.SHL.U32 R2, R0, 0x4, RZ ;  /* 0x0000000400027824 */ /* 0x000fe400078e00ff */
[----:B------:R-:W-:-:S03]  /*0260*/  IMAD.SHL.U32 R7, R9, 0x8, RZ ;  /* 0x0000000809077824 */ /* 0x000fc600078e00ff */
[----:B-1----:R-:W-:-:S03]  /*0270*/  IADD3 R10, P1, PT, R2, UR6, RZ ;  /* 0x00000006020a7c10 */ /* 0x002fc6000ff3e0ff */
[----:B------:R-:W1:Y:S01]  /*0280*/  LDC.64 R6, c[0x3][R7] ;  /* 0x00c0000007067b82 */ /* 0x000e620000000a00 */
[----:B------:R-:W-:Y:S01]  /*0290*/  IADD3.X R11, PT, PT, R4, UR7, RZ, P1, !PT ;  /* 0x00000007040b7c10 */ /* 0x000fe20008ffe4ff */
[C---:B------:R-:W-:Y:S01]  /*02a0*/  IMAD.SHL.U32 R8, R9.reuse, 0x2, RZ ;  /* 0x0000000209087824 */ /* 0x040fe200078e00ff */
[----:B------:R-:W-:Y:S02]  /*02b0*/  LEA R12, R9, 0x1, 0x1 ;  /* 0x00000001090c7811 */ /* 0x000fe400078e08ff */
[----:B-1----:R-:W-:Y:S02]  /*02c0*/  ISETP.GT.U32.AND P1, PT, R6, R0, PT ;  /* 0x000000000600720c */ /* 0x002fe40003f24070 */
[----:B0-----:R0:W3:Y:S02]  /*02d0*/  LDG.E R6, desc[UR4][R10.64] ;  /* 0x000000040a067981 */ /* 0x0010e4000c1e1900 */
[----:B------:R-:W-:-:S13]  /*02e0*/  ISETP.GT.U32.AND.EX P1, PT, R7, R3, PT, P1 ;  /* 0x000000030700720c */ /* 0x000fda0003f24110 */
[----:B------:R-:W-:-:S04]  /*02f0*/  @!P1 VIADD R12, R8, 0x2 ;  /* 0x00000002080c9836 */ /* 0x000fc80000000000 */
[C---:B------:R-:W-:Y:S02]  /*0300*/  IMAD.SHL.U32 R13, R12.reuse, 0x8, RZ ;  /* 0x000000080c0d7824 */ /* 0x040fe400078e00ff */
[C---:B------:R-:W-:Y:S01]  /*0310*/  IMAD.SHL.U32 R5, R12.reuse, 0x2, RZ ;  /* 0x000000020c057824 */ /* 0x040fe200078e00ff */
[----:B------:R-:W-:Y:S01]  /*0320*/  LEA R12, R12, 0x1, 0x1 ;  /* 0x000000010c0c7811 */ /* 0x000fe200078e08ff */
[----:B------:R-:W1:Y:S02]  /*0330*/  LDC.64 R8, c[0x3][R13] ;  /* 0x00c000000d087b82 */ /* 0x000e640000000a00 */
[----:B-1----:R-:W-:-:S04]  /*0340*/  ISETP.GT.U32.AND P2, PT, R8, R0, PT ;  /* 0x000000000800720c */ /* 0x002fc80003f44070 */
        /* <DEDUP_REMOVED lines=9> */
[C---:B------:R-:W-:Y:S01]  /*03e0*/  IMAD.SHL.U32 R15, R12.reuse, 0x8, RZ ;  /* 0x000000080c0f7824 */ /* 0x040fe200078e00ff */
[C---:B------:R-:W-:Y:S01]  /*03f0*/  LEA R16, R12.reuse, 0x1, 0x1 ;  /* 0x000000010c107811 */ /* 0x040fe200078e08ff */
[----:B------:R-:W-:Y:S02]  /*0400*/  IMAD.SHL.U32 R5, R12, 0x2, RZ ;  /* 0x000000020c057824 */ /* 0x000fe400078e00ff */
[----:B------:R-:W1:Y:S08]  /*0410*/  LDC.64 R8, c[0x3][R15] ;  /* 0x00c000000f087b82 */ /* 0x000e700000000a00 */
[----:B------:R-:W4:Y:S02]  /*0420*/  LDC R12, c[0x0][0x390] ;  /* 0x0000e400ff0c7b82 */ /* 0x000f240000000800 */
[----:B----4-:R-:W-:-:S04]  /*0430*/  SHF.R.U32.HI R7, RZ, 0x1, R12 ;  /* 0x00000001ff077819 */ /* 0x010fc8000001160c */
[----:B------:R-:W-:Y:S02]  /*0440*/  SEL R12, R7, R12, !P5 ;  /* 0x0000000c070c7207 */ /* 0x000fe40006800000 */
[----:B-1----:R-:W-:-:S04]  /*0450*/  ISETP.GT.U32.AND P4, PT, R8, R0, PT ;  /* 0x000000000800720c */ /* 0x002fc80003f84070 */
[----:B------:R-:W-:Y:S02]  /*0460*/  ISETP.GT.U32.AND.EX P4, PT, R9, R3, PT, P4 ;  /* 0x000000030900720c */ /* 0x000fe40003f84140 */
[----:B------:R-:W1:Y:S11]  /*0470*/  LDC.64 R8, c[0x0][0x380] ;  /* 0x0000e000ff087b82 */ /* 0x000e760000000a00 */
[----:B------:R-:W-:-:S02]  /*0480*/  @!P4 VIADD R16, R5, 0x2 ;  /* 0x000000020510c836 */ /* 0x000fc40000000000 */
[----:B------:R-:W-:Y:S02]  /*0490*/  VIADD R5, R7, 0x1 ;  /* 0x0000000107057836 */ /* 0x000fe40000000000 */
[----:B------:R-:W-:-:S03]  /*04a0*/  IMAD.SHL.U32 R17, R16, 0x8, RZ ;  /* 0x0000000810117824 */ /* 0x000fc600078e00ff */
[----:B------:R-:W-:Y:S01]  /*04b0*/  SEL R5, R5, RZ, P5 ;  /* 0x000000ff05057207 */ /* 0x000fe20002800000 */
[----:B0-----:R-:W0:Y:S02]  /*04c0*/  LDC.64 R10, c[0x3][R17] ;  /* 0x00c00000110a7b82 */ /* 0x001e240000000a00 */
[----:B0-----:R-:W-:Y:S01]  /*04d0*/  ISETP.GT.U32.AND P5, PT, R10, R0, PT ;  /* 0x000000000a00720c */ /* 0x001fe20003fa4070 */
[C---:B------:R-:W-:Y:S01]  /*04e0*/  IMAD.SHL.U32 R10, R16.reuse, 0x2, RZ ;  /* 0x00000002100a7824 */ /* 0x040fe200078e00ff */
[----:B------:R-:W-:Y:S02]  /*04f0*/  LEA R16, R16, 0x1, 0x1 ;  /* 0x0000000110107811 */ /* 0x000fe400078e08ff */
[----:B------:R-:W-:Y:S01]  /*0500*/  ISETP.GT.U32.AND.EX P5, PT, R11, R3, PT, P5 ;  /* 0x000000030b00720c */ /* 0x000fe20003fa4150 */
[C---:B---3--:R-:W-:Y:S02]  /*0510*/  VIADD R11, R6.reuse, 0x1 ;  /* 0x00000001060b7836 */ /* 0x048fe40000000000 */
[----:B-1----:R-:W-:-:S04]  /*0520*/  IMAD.WIDE.U32 R6, R6, 0x8, R8 ;  /* 0x0000000806067825 */ /* 0x002fc800078e0008 */
[----:B------:R-:W-:Y:S02]  /*0530*/  IMAD.WIDE.U32 R8, R11, 0x8, R8 ;  /* 0x000000080b087825 */ /* 0x000fe400078e0008 */
[----:B------:R-:W3:Y:S04]  /*0540*/  LDG.E.64 R6, desc[UR4][R6.64] ;  /* 0x0000000406067981 */ /* 0x000ee8000c1e1b00 */
[----:B------:R-:W-:Y:S01]  /*0550*/  @!P5 VIADD R16, R10, 0x2 ;  /* 0x000000020a10d836 */ /* 0x000fe20000000000 */
[----:B------:R-:W3:Y:S03]  /*0560*/  LDG.E.64 R8, desc[UR4][R8.64] ;  /* 0x0000000408087981 */ /* 0x000ee6000c1e1b00 */
[----:B------:R-:W-:-:S04]  /*0570*/  IMAD.SHL.U32 R14, R16, 0x8, RZ ;  /* 0x00000008100e7824 */ /* 0x000fc800078e00ff */
[----:B------:R-:W0:Y:S01]  /*0580*/  LDC.64 R10, c[0x3][R14] ;  /* 0x00c000000e0a7b82 */ /* 0x000e220000000a00 */
[----:B------:R-:W-:-:S05]  /*0590*/  IMAD.IADD R13, R5, 0x1, R12 ;  /* 0x00000001050d7824 */ /* 0x000fca00078e020c */
[----:B------:R-:W-:-:S04]  /*05a0*/  SHF.R.U32.HI R13, RZ, 0x1, R13 ;  /* 0x00000001ff0d7819 */ /* 0x000fc8000001160d */
[C---:B------:R-:W-:Y:S01]  /*05b0*/  SEL R12, R13.reuse, R12, P6 ;  /* 0x0000000c0d0c7207 */ /* 0x040fe20003000000 */
[----:B------:R-:W-:Y:S01]  /*05c0*/  @!P6 VIADD R5, R13, 0x1 ;  /* 0x000000010d05e836 */ /* 0x000fe20000000000 */
[----:B0-----:R-:W-:-:S04]  /*05d0*/  ISETP.GT.U32.AND P6, PT, R10, R0, PT ;  /* 0x000000000a00720c */ /* 0x001fc80003fc4070 */
[----:B------:R-:W-:Y:S01]  /*05e0*/  ISETP.GT.U32.AND.EX P6, PT, R11, R3, PT, P6 ;  /* 0x000000030b00720c */ /* 0x000fe20003fc4160 */
[C---:B------:R-:W-:Y:S01]  /*05f0*/  IMAD.SHL.U32 R10, R16.reuse, 0x2, RZ ;  /* 0x00000002100a7824 */ /* 0x040fe200078e00ff */
[----:B------:R-:W-:-:S11]  /*0600*/  LEA R16, R16, 0x1, 0x1 ;  /* 0x0000000110107811 */ /* 0x000fd600078e08ff */
[----:B------:R-:W-:-:S04]  /*0610*/  @!P6 VIADD R16, R10, 0x2 ;  /* 0x000000020a10e836 */ /* 0x000fc80000000000 */
        /* <DEDUP_REMOVED lines=16> */
[----:B------:R-:W-:-:S04]  /*0720*/  @!P1 VIADD R5, R13, 0x1 ;  /* 0x000000010d059836 */ /* 0x000fc80000000000 */
[----:B------:R-:W-:-:S05]  /*0730*/  IMAD.IADD R13, R5, 0x1, R12 ;  /* 0x00000001050d7824 */ /* 0x000fca00078e020c */
[----:B------:R-:W-:-:S04]  /*0740*/  SHF.R.U32.HI R13, RZ, 0x1, R13 ;  /* 0x00000001ff0d7819 */ /* 0x000fc8000001160d */
[C---:B------:R-:W-:Y:S01]  /*0750*/  SEL R12, R13.reuse, R12, P2 ;  /* 0x0000000c0d0c7207 */ /* 0x040fe20001000000 */
[----:B------:R-:W-:Y:S01]  /*0760*/  @!P2 VIADD R5, R13, 0x1 ;  /* 0x000000010d05a836 */ /* 0x000fe20000000000 */
[----:B0-----:R-:W-:-:S03]  /*0770*/  ISETP.GT.U32.AND P1, PT, R10, R0, PT ;  /* 0x000000000a00720c */ /* 0x001fc60003f24070 */
[----:B------:R-:W-:Y:S01]  /*0780*/  IMAD.IADD R10, R5, 0x1, R12 ;  /* 0x00000001050a7824 */ /* 0x000fe200078e020c */
[----:B------:R-:W-:-:S04]  /*0790*/  ISETP.GT.U32.AND.EX P1, PT, R11, R3, PT, P1 ;  /* 0x000000030b00720c */ /* 0x000fc80003f24110 */
[----:B------:R-:W-:Y:S01]  /*07a0*/  SHF.R.U32.HI R11, RZ, 0x1, R10 ;  /* 0x00000001ff0b7819 */ /* 0x000fe2000001160a */
[----:B------:R-:W-:-:S03]  /*07b0*/  IMAD.SHL.U32 R10, R16, 0x2, RZ ;  /* 0x00000002100a7824 */ /* 0x000fc600078e00ff */
[C---:B------:R-:W-:Y:S01]  /*07c0*/  SEL R12, R11.reuse, R12, P3 ;  /* 0x0000000c0b0c7207 */ /* 0x040fe20001800000 */
[----:B------:R-:W-:Y:S01]  /*07d0*/  @!P3 VIADD R5, R11, 0x1 ;  /* 0x000000010b05b836 */ /* 0x000fe20000000000 */
[----:B------:R-:W-:-:S03]  /*07e0*/  LEA R16, R16, 0x1, 0x1 ;  /* 0x0000000110107811 */ /* 0x000fc600078e08ff */
[----:B------:R-:W-:Y:S02]  /*07f0*/  @!P1 VIADD R16, R10, 0x2 ;  /* 0x000000020a109836 */ /* 0x000fe40000000000 */
[----:B------:R-:W-:-:S05]  /*0800*/  IMAD.IADD R10, R5, 0x1, R12 ;  /* 0x00000001050a7824 */ /* 0x000fca00078e020c */
[----:B------:R-:W-:Y:S01]  /*0810*/  SHF.R.U32.HI R13, RZ, 0x1, R10 ;  /* 0x00000001ff0d7819 */ /* 0x000fe2000001160a */
[----:B------:R-:W-:-:S03]  /*0820*/  IMAD.SHL.U32 R11, R16, 0x8, RZ ;  /* 0x00000008100b7824 */ /* 0x000fc600078e00ff */
[C---:B------:R-:W-:Y:S01]  /*0830*/  SEL R12, R13.reuse, R12, P4 ;  /* 0x0000000c0d0c7207 */ /* 0x040fe20002000000 */
[----:B------:R-:W-:Y:S02]  /*0840*/  @!P4 VIADD R5, R13, 0x1 ;  /* 0x000000010d05c836 */ /* 0x000fe40000000000 */
[----:B------:R-:W0:Y:S02]  /*0850*/  LDC.64 R10, c[0x3][R11] ;  /* 0x00c000000b0a7b82 */ /* 0x000e240000000a00 */
[----:B------:R-:W-:-:S05]  /*0860*/  IMAD.IADD R13, R5, 0x1, R12 ;  /* 0x00000001050d7824 */ /* 0x000fca00078e020c */
[----:B------:R-:W-:-:S04]  /*0870*/  SHF.R.U32.HI R13, RZ, 0x1, R13 ;  /* 0x00000001ff0d7819 */ /* 0x000fc8000001160d */
[C---:B------:R-:W-:Y:S01]  /*0880*/  SEL R12, R13.reuse, R12, P5 ;  /* 0x0000000c0d0c7207 */ /* 0x040fe20002800000 */
[----:B------:R-:W-:-:S04]  /*0890*/  @!P5 VIADD R5, R13, 0x1 ;  /* 0x000000010d05d836 */ /* 0x000fc80000000000 */
        /* <DEDUP_REMOVED lines=9> */
[----:B------:R-:W-:Y:S02]  /*0930*/  SHF.R.U32.HI R13, RZ, 0x1, R13 ;  /* 0x00000001ff0d7819 */ /* 0x000fe4000001160d */
[----:B0-----:R-:W-:Y:S02]  /*0940*/  ISETP.GT.U32.AND P0, PT, R10, R0, PT ;  /* 0x000000000a00720c */ /* 0x001fe40003f04070 */
[C---:B------:R-:W-:Y:S01]  /*0950*/  SEL R12, R13.reuse, R12, P1 ;  /* 0x0000000c0d0c7207 */ /* 0x040fe20000800000 */
[----:B------:R-:W-:Y:S01]  /*0960*/  @!P1 VIADD R5, R13, 0x1 ;  /* 0x000000010d059836 */ /* 0x000fe20000000000 */
[----:B------:R-:W-:-:S03]  /*0970*/  ISETP.GT.U32.AND.EX P0, PT, R11, R3, PT, P0 ;  /* 0x000000030b00720c */ /* 0x000fc60003f04100 */
[----:B------:R-:W-:-:S05]  /*0980*/  IMAD.IADD R10, R5, 0x1, R12 ;  /* 0x00000001050a7824 */ /* 0x000fca00078e020c */
[----:B------:R-:W-:-:S05]  /*0990*/  SHF.R.U32.HI R11, RZ, 0x1, R10 ;  /* 0x00000001ff0b7819 */ /* 0x000fca000001160a */
[----:B------:R-:W-:-:S05]  /*09a0*/  @!P0 VIADD R5, R11, 0x1 ;  /* 0x000000010b058836 */ /* 0x000fca0000000000 */
[----:B------:R-:W-:Y:S02]  /*09b0*/  VIMNMX.U32 R5, PT, PT, R5, 0x1, !PT ;  /* 0x0000000105057848 */ /* 0x000fe40007fe0000 */
[----:B------:R-:W-:-:S03]  /*09c0*/  SEL R12, R11, R12, P0 ;  /* 0x0000000c0b0c7207 */ /* 0x000fc60000000000 */
[----:B------:R-:W-:-:S05]  /*09d0*/  VIADD R17, R5, 0xffffffff ;  /* 0xffffffff05117836 */ /* 0x000fca0000000000 */
[----:B------:R-:W-:Y:S01]  /*09e0*/  ISETP.GE.U32.AND P0, PT, R17, R12, PT ;  /* 0x0000000c1100720c */ /* 0x000fe20003f06070 */
[----:B------:R-:W-:Y:S01]  /*09f0*/  BSSY.RECONVERGENT B0, `(.L_x_1371) ;  /* 0x0000012000007945 */ /* 0x000fe20003800200 */
[----:B---3--:R-:W-:Y:S01]  /*0a00*/  ISETP.GE.U32.AND P1, PT, R6, R8, PT ;  /* 0x000000080600720c */ /* 0x008fe20003f26070 */
[----:B------:R-:W-:-:S03]  /*0a10*/  IMAD.MOV.U32 R14, RZ, RZ, R17 ;  /* 0x000000ffff0e7224 */ /* 0x000fc600078e0011 */
[----:B------:R-:W-:-:S07]  /*0a20*/  ISETP.GE.U32.AND.EX P1, PT, R7, R9, PT, P1 ;  /* 0x000000090700720c */ /* 0x000fce0003f26110 */
[----:B--2---:R-:W-:Y:S06]  /*0a30*/  @P0 BRA `(.L_x_1372) ;  /* 0x0000000000340947 */ /* 0x004fec0003800000 */
[----:B------:R-:W0:Y:S01]  /*0a40*/  LDC.64 R10, c[0x0][0x380] ;  /* 0x0000e000ff0a7b82 */ /* 0x000e220000000a00 */
[----:B------:R-:W-:Y:S02]  /*0a50*/  IMAD.MOV.U32 R5, RZ, RZ, R12 ;  /* 0x000000ffff057224 */ /* 0x000fe400078e000c */
[----:B------:R-:W-:-:S07]  /*0a60*/  IMAD.MOV.U32 R14, RZ, RZ, R17 ;  /* 0x000000ffff0e7224 */ /* 0x000fce00078e0011 */
.L_x_1373:
[----:B------:R-:W-:-:S05]  /*0a70*/  IMAD.IADD R12, R14, 0x1, R5 ;  /* 0x000000010e0c7824 */ /* 0x000fca00078e0205 */
[----:B------:R-:W-:-:S05]  /*0a80*/  SHF.R.U32.HI R15, RZ, 0x1, R12 ;  /* 0x00000001ff0f7819 */ /* 0x000fca000001160c */
[----:B0-----:R-:W-:-:S06]  /*0a90*/  IMAD.WIDE.U32 R12, R15, 0x8, R10 ;  /* 0x000000080f0c7825 */ /* 0x001fcc00078e000a */
[----:B------:R-:W2:Y:S02]  /*0aa0*/  LDG.E.64 R12, desc[UR4][R12.64] ;  /* 0x000000040c0c7981 */ /* 0x000ea4000c1e1b00 */
[----:B--2---:R-:W-:-:S04]  /*0ab0*/  ISETP.GT.U32.AND P0, PT, R12, R0, PT ;  /* 0x000000000c00720c */ /* 0x004fc80003f04070 */
[----:B------:R-:W-:-:S04]  /*0ac0*/  ISETP.GT.U32.AND.EX P0, PT, R13, R3, PT, P0 ;  /* 0x000000030d00720c */ /* 0x000fc80003f04100 */
[----:B------:R-:W-:-:S09]  /*0ad0*/  SEL R5, R15, R5, P0 ;  /* 0x000000050f057207 */ /* 0x000fd20000000000 */
[----:B------:R-:W-:-:S05]  /*0ae0*/  @!P0 VIADD R14, R15, 0x1 ;  /* 0x000000010f0e8836 */ /* 0x000fca0000000000 */
[----:B------:R-:W-:-:S13]  /*0af0*/  ISETP.GE.U32.AND P0, PT, R14, R5, PT ;  /* 0x000000050e00720c */ /* 0x000fda0003f06070 */
[----:B------:R-:W-:Y:S05]  /*0b00*/  @!P0 BRA `(.L_x_1373) ;  /* 0xfffffffc00d88947 */ /* 0x000fea000383ffff */
.L_x_1372:
[----:B------:R-:W-:Y:S05]  /*0b10*/  BSYNC.RECONVERGENT B0 ;  /* 0x0000000000007941 */ /* 0x000fea0003800200 */
.L_x_1371:
[----:B------:R-:W-:Y:S01]  /*0b20*/  VIMNMX.U32 R0, PT, PT, R14, 0x1, !PT ;  /* 0x000000010e007848 */ /* 0x000fe20007fe0000 */
[----:B------:R-:W-:Y:S03]  /*0b30*/  BSSY.RECONVERGENT B0, `(.L_x_1374) ;  /* 0x000001b000007945 */ /* 0x000fe60003800200 */
[----:B------:R-:W-:Y:S01]  /*0b40*/  VIADDMNMX.U32 R17, R0, 0xffffffff, R17, !PT ;  /* 0xffffffff00117846 */ /* 0x000fe20007800011 */
[----:B------:R-:W-:Y:S06]  /*0b50*/  @P1 BRA `(.L_x_1375) ;  /* 0x0000000000601947 */ /* 0x000fec0003800000 */
[----:B------:R-:W-:Y:S02]  /*0b60*/  IMAD.MOV.U32 R3, RZ, RZ, R6 ;  /* 0x000000ffff037224 */ /* 0x000fe400078e0006 */
[----:B------:R-:W-:-:S07]  /*0b70*/  IMAD.MOV.U32 R10, RZ, RZ, R7 ;  /* 0x000000ffff0a7224 */ /* 0x000fce00078e0007 */
.L_x_1377:
[----:B------:R-:W-:-:S05]  /*0b80*/  IADD3 R0, P0, PT, R3, R8, RZ ;  /* 0x0000000803007210 */ /* 0x000fca0007f1e0ff */
[----:B------:R-:W-:-:S05]  /*0b90*/  IMAD.X R5, R10, 0x1, R9, P0 ;  /* 0x000000010a057824 */ /* 0x000fca00000e0609 */
[--C-:B------:R-:W-:Y:S02]  /*0ba0*/  SHF.R.U64 R11, R0, 0x1, R5.reuse ;  /* 0x00000001000b7819 */ /* 0x100fe40000001205 */
[----:B------:R-:W-:Y:S02]  /*0bb0*/  SHF.R.U32.HI R12, RZ, 0x1, R5 ;  /* 0x00000001ff0c7819 */ /* 0x000fe40000011605 */
[----:B------:R-:W-:-:S04]  /*0bc0*/  LEA R6, P0, R11, UR8, 0x2 ;  /* 0x000000080b067c11 */ /* 0x000fc8000f8010ff */
[----:B------:R-:W-:-:S05]  /*0bd0*/  LEA.HI.X R7, R11, UR9, R12, 0x2, P0 ;  /* 0x000000090b077c11 */ /* 0x000fca00080f140c */
[----:B------:R-:W2:Y:S02]  /*0be0*/  LDG.E R6, desc[UR4][R6.64] ;  /* 0x0000000406067981 */ /* 0x000ea4000c1e1900 */
[----:B--2---:R-:W-:-:S13]  /*0bf0*/  ISETP.NE.AND P0, PT, R6, R17, PT ;  /* 0x000000110600720c */ /* 0x004fda0003f05270 */
[----:B------:R-:W-:Y:S05]  /*0c00*/  @!P0 BRA `(.L_x_1376) ;  /* 0x00000000002c8947 */ /* 0x000fea0003800000 */
[----:B------:R-:W-:Y:S02]  /*0c10*/  ISETP.GE.U32.AND P0, PT, R6, R17, PT ;  /* 0x000000110600720c */ /* 0x000fe40003f06070 */
[----:B------:R-:W-:Y:S02]  /*0c20*/  IADD3 R0, P1, PT, R11, 0x1, RZ ;  /* 0x000000010b007810 */ /* 0x000fe40007f3e0ff */
[----:B------:R-:W-:Y:S02]  /*0c30*/  SEL R8, R8, R11, !P0 ;  /* 0x0000000b08087207 */ /* 0x000fe40004000000 */
[----:B------:R-:W-:Y:S01]  /*0c40*/  SEL R3, R0, R3, !P0 ;  /* 0x0000000300037207 */ /* 0x000fe20004000000 */
[----:B------:R-:W-:Y:S01]  /*0c50*/  IMAD.X R0, RZ, RZ, R12, P1 ;  /* 0x000000ffff007224 */ /* 0x000fe200008e060c */
[----:B------:R-:W-:-:S04]  /*0c60*/  SEL R9, R9, R12, !P0 ;  /* 0x0000000c09097207 */ /* 0x000fc80004000000 */
[----:B------:R-:W-:Y:S02]  /*0c70*/  SEL R10, R0, R10, !P0 ;  /* 0x0000000a000a7207 */ /* 0x000fe40004000000 */
[----:B------:R-:W-:-:S04]  /*0c80*/  ISETP.GE.U32.AND P0, PT, R3, R8, PT ;  /* 0x000000080300720c */ /* 0x000fc80003f06070 */
[----:B------:R-:W-:-:S13]  /*0c90*/  ISETP.GE.U32.AND.EX P0, PT, R10, R9, PT, P0 ;  /* 0x000000090a00720c */ /* 0x000fda0003f06100 */
[----:B------:R-:W-:Y:S05]  /*0ca0*/  @!P0 BRA `(.L_x_1377) ;  /* 0xfffffffc00b48947 */ /* 0x000fea000383ffff */
[----:B------:R-:W-:Y:S05]  /*0cb0*/  BRA `(.L_x_1375) ;  /* 0x0000000000087947 */ /* 0x000fea0003800000 */
.L_x_1376:
[----:B------:R-:W-:-:S13]  /*0cc0*/  LOP3.LUT P0, RZ, R5, 0x1, RZ, 0xc0, !PT ;  /* 0x0000000105ff7812 */ /* 0x000fda000780c0ff */
[----:B------:R-:W-:Y:S05]  /*0cd0*/  @!P0 BRA `(.L_x_1378) ;  /* 0x0000000000188947 */ /* 0x000fea0003800000 */
.L_x_1375:
[----:B------:R-:W-:Y:S05]  /*0ce0*/  BSYNC.RECONVERGENT B0 ;  /* 0x0000000000007941 */ /* 0x000fea0003800200 */
.L_x_1374:
[----:B------:R-:W0:Y:S02]  /*0cf0*/  LDCU.64 UR6, c[0x0][0x3a8] ;  /* 0x00007500ff0677ac */ /* 0x000e240008000a00 */
[----:B0-----:R-:W-:-:S04]  /*0d00*/  IADD3 R2, P0, PT, R2, UR6, RZ ;  /* 0x0000000602027c10 */ /* 0x001fc8000ff1e0ff */
[----:B------:R-:W-:-:S05]  /*0d10*/  IADD3.X R3, PT, PT, R4, UR7, RZ, P0, !PT ;  /* 0x0000000704037c10 */ /* 0x000fca00087fe4ff */
[----:B------:R-:W-:Y:S01]  /*0d20*/  STG.E desc[UR4][R2.64], RZ ;  /* 0x000000ff02007986 */ /* 0x000fe2000c101904 */
[----:B------:R-:W-:Y:S05]  /*0d30*/  EXIT ;  /* 0x000000000000794d */ /* 0x000fea0003800000 */
.L_x_1378:
[----:B------:R-:W0:Y:S01]  /*0d40*/  LDCU.64 UR6, c[0x0][0x3a8] ;  /* 0x00007500ff0677ac */ /* 0x000e220008000a00 */
[----:B------:R-:W-:Y:S01]  /*0d50*/  IMAD.MOV.U32 R5, RZ, RZ, 0x1 ;  /* 0x00000001ff057424 */ /* 0x000fe200078e00ff */
[----:B0-----:R-:W-:-:S04]  /*0d60*/  IADD3 R2, P0, PT, R2, UR6, RZ ;  /* 0x0000000602027c10 */ /* 0x001fc8000ff1e0ff */
[----:B------:R-:W-:-:S05]  /*0d70*/  IADD3.X R3, PT, PT, R4, UR7, RZ, P0, !PT ;  /* 0x0000000704037c10 */ /* 0x000fca00087fe4ff */
[----:B------:R-:W-:Y:S01]  /*0d80*/  STG.E desc[UR4][R2.64], R5 ;  /* 0x0000000502007986 */ /* 0x000fe2000c101904 */
[----:B------:R-:W-:Y:S05]  /*0d90*/  EXIT ;  /* 0x000000000000794d */ /* 0x000fea0003800000 */
.L_x_1379:
        /* <DEDUP_REMOVED lines=14> */
.L_x_1414:


//--------------------- .text._Z33edge_get_binary_search_GPU_kernelPKmPKjjmmPj --------------------------
	.section	.text._Z33edge_get_binary_search_GPU_kernelPKmPKjjmmPj,"ax",@progbits
	.align	128
        .global         _Z33edge_get_binary_search_GPU_kernelPKmPKjjmmPj
        .type           _Z33edge_get_binary_search_GPU_kernelPKmPKjjmmPj,@function
        .size           _Z33edge_get_binary_search_GPU_kernelPKmPKjjmmPj,(.L_x_1415 - _Z33edge_get_binary_search_GPU_kernelPKmPKjjmmPj)
        .other          _Z33edge_get_binary_search_GPU_kernelPKmPKjjmmPj,@"STO_CUDA_ENTRY STV_DEFAULT"
_Z33edge_get_binary_search_GPU_kernelPKmPKjjmmPj:
.text._Z33edge_get_binary_search_GPU_kernelPKmPKjjmmPj:
        /* <DEDUP_REMOVED lines=13> */
[C---:B------:R-:W-:Y:S01]  /*00d0*/  IMAD.SHL.U32 R0, R15.reuse, 0x4, RZ ;  /* 0x000000040f007824 */ /* 0x040fe200078e00ff */
[----:B------:R-:W-:Y:S01]  /*00e0*/  SHF.L.U64.HI R12, R15, 0x2, R14 ;  /* 0x000000020f0c7819 */ /* 0x000fe2000001020e */
[----:B------:R-:W1:Y:S01]  /*00f0*/  LDC.64 R2, c[0x0][0x380] ;  /* 0x0000e000ff027b82 */ /* 0x000e620000000a00 */
[----:B------:R-:W2:Y:S01]  /*0100*/  LDCU.64 UR4, c[0x0][0x358] ;  /* 0x00006b00ff0477ac */ /* 0x000ea20008000a00 */
[----:B------:R-:W3:Y:S01]  /*0110*/  LDCU.64 UR8, c[0x0][0x388] ;  /* 0x00007100ff0877ac */ /* 0x000ee20008000a00 */
[----:B0-----:R-:W-:Y:S01]  /*0120*/  IADD3 R6, P0, PT, R0, UR6, RZ ;  /* 0x0000000600067c10 */ /* 0x001fe2000ff1e0ff */
[----:B------:R-:W0:Y:S03]  /*0130*/  LDCU UR6, c[0x0][0x390] ;  /* 0x00007200ff0677ac */ /* 0x000e260008000800 */
[----:B------:R-:W-:-:S06]  /*0140*/  IADD3.X R7, PT, PT, R12, UR7, RZ, P0, !PT ;  /* 0x000000070c077c10 */ /* 0x000fcc00087fe4ff */
[----:B--2---:R-:W2:Y:S02]  /*0150*/  LDG.E R7, desc[UR4][R6.64] ;  /* 0x0000000406077981 */ /* 0x004ea4000c1e1900 */
[C---:B--2---:R-:W-:Y:S02]  /*0160*/  VIADD R9, R7.reuse, 0x1 ;  /* 0x0000000107097836 */ /* 0x044fe40000000000 */
[----:B-1----:R-:W-:-:S04]  /*0170*/  IMAD.WIDE.U32 R4, R7, 0x8, R2 ;  /* 0x0000000807047825 */ /* 0x002fc800078e0002 */
[----:B------:R-:W-:Y:S02]  /*0180*/  IMAD.WIDE.U32 R2, R9, 0x8, R2 ;  /* 0x0000000809027825 */ /* 0x000fe400078e0002 */
[----:B------:R-:W2:Y:S04]  /*0190*/  LDG.E.64 R4, desc[UR4][R4.64] ;  /* 0x0000000404047981 */ /* 0x000ea8000c1e1b00 */
[----:B------:R-:W2:Y:S01]  /*01a0*/  LDG.E.64 R2, desc[UR4][R2.64] ;  /* 0x0000000402027981 */ /* 0x000ea2000c1e1b00 */
[----:B0-----:R-:W-:Y:S01]  /*01b0*/  UISETP.NE.AND UP0, UPT, UR6, URZ, UPT ;  /* 0x000000ff0600728c */ /* 0x001fe2000bf05270 */
[----:B------:R-:W-:Y:S01]  /*01c0*/  IMAD.MOV.U32 R11, RZ, RZ, RZ ;  /* 0x000000ffff0b7224 */ /* 0x000fe200078e00ff */
[----:B--2---:R-:W-:-:S04]  /*01d0*/  ISETP.GE.U32.AND P0, PT, R4, R2, PT ;  /* 0x000000020400720c */ /* 0x004fc80003f06070 */
[----:B------:R-:W-:-:S03]  /*01e0*/  ISETP.GE.U32.AND.EX P0, PT, R5, R3, PT, P0 ;  /* 0x000000030500720c */ /* 0x000fc60003f06100 */
[----:B---3--:R-:W-:Y:S10]  /*01f0*/  BRA.U !UP0, `(.L_x_1380) ;  /* 0x0000000108407547 */ /* 0x008ff4000b800000 */
[----:B------:R-:W0:Y:S01]  /*0200*/  LDC.64 R8, c[0x0][0x380] ;  /* 0x0000e000ff087b82 */ /* 0x000e220000000a00 */
[----:B------:R-:W1:Y:S01]  /*0210*/  LDCU UR6, c[0x0][0x390] ;  /* 0x00007200ff0677ac */ /* 0x000e620008000800 */
[----:B------:R-:W-:Y:S01]  /*0220*/  BSSY.RECONVERGENT B0, `(.L_x_1380) ;  /* 0x000000d000007945 */ /* 0x000fe20003800200 */
[----:B------:R-:W-:Y:S02]  /*0230*/  IMAD.MOV.U32 R11, RZ, RZ, RZ ;  /* 0x000000ffff0b7224 */ /* 0x000fe400078e00ff */
[----:B-1----:R-:W-:-:S07]  /*0240*/  IMAD.U32 R10, RZ, RZ, UR6 ;  /* 0x00000006ff0a7e24 */ /* 0x002fce000f8e00ff */
.L_x_1381:
        /* <DEDUP_REMOVED lines=10> */
[----:B------:R-:W-:Y:S05]  /*02f0*/  BSYNC.RECONVERGENT B0 ;  /* 0x0000000000007941 */ /* 0x000fea0003800200 */
.L_x_1380:
[----:B------:R-:W-:Y:S04]  /*0300*/  BSSY.RECONVERGENT B0, `(.L_x_1382) ;  /* 0x000001e000007945 */ /* 0x000fe80003800200 */
[----:B------:R-:W-:Y:S05]  /*0310*/  @P0 BRA `(.L_x_1383) ;  /* 0x0000000000700947 */ /* 0x000fea0003800000 */
[----:B------:R-:W-:Y:S01]  /*0320*/  VIMNMX.U32 R11, PT, PT, R11, 0x1, !PT ;  /* 0x000000010b0b7848 */ /* 0x000fe20007fe0000 */
[----:B------:R-:W-:Y:S02]  /*0330*/  IMAD.MOV.U32 R7, RZ, RZ, R4 ;  /* 0x000000ffff077224 */ /* 0x000fe400078e0004 */
[----:B------:R-:W-:Y:S02]  /*0340*/  IMAD.MOV.U32 R6, RZ, RZ, R5 ;  /* 0x000000ffff067224 */ /* 0x000fe400078e0005 */
[----:B------:R-:W-:Y:S02]  /*0350*/  IMAD.MOV.U32 R4, RZ, RZ, R2 ;  /* 0x000000ffff047224 */ /* 0x000fe400078e0002 */
[----:B------:R-:W-:Y:S02]  /*0360*/  IMAD.MOV.U32 R5, RZ, RZ, R3 ;  /* 0x000000ffff057224 */ /* 0x000fe400078e0003 */
[----:B------:R-:W-:-:S07]  /*0370*/  VIADD R11, R11, 0xffffffff ;  /* 0xffffffff0b0b7836 */ /* 0x000fce0000000000 */
.L_x_1385:
        /* <DEDUP_REMOVED lines=20> */
.L_x_1384:
[----:B------:R-:W-:-:S13]  /*04c0*/  LOP3.LUT P0, RZ, R9, 0x1, RZ, 0xc0, !PT ;  /* 0x0000000109ff7812 */ /* 0x000fda000780c0ff */
[----:B------:R-:W-:Y:S05]  /*04d0*/  @!P0 BRA `(.L_x_1386) ;  /* 0x0000000000188947 */ /* 0x000fea0003800000 */
.L_x_1383:
[----:B------:R-:W-:Y:S05]  /*04e0*/  BSYNC.RECONVERGENT B0 ;  /* 0x0000000000007941 */ /* 0x000fea0003800200 */
.L_x_1382:
[----:B------:R-:W0:Y:S02]  /*04f0*/  LDCU.64 UR6, c[0x0][0x3a8] ;  /* 0x00007500ff0677ac */ /* 0x000e240008000a00 */
[----:B0-----:R-:W-:-:S04]  /*0500*/  IADD3 R2, P0, PT, R0, UR6, RZ ;  /* 0x0000000600027c10 */ /* 0x001fc8000ff1e0ff */
[----:B------:R-:W-:-:S05]  /*0510*/  IADD3.X R3, PT, PT, R12, UR7, RZ, P0, !PT ;  /* 0x000000070c037c10 */ /* 0x000fca00087fe4ff */
[----:B------:R-:W-:Y:S01]  /*0520*/  STG.E desc[UR4][R2.64], RZ ;  /* 0x000000ff02007986 */ /* 0x000fe2000c101904 */
[----:B------:R-:W-:Y:S05]  /*0530*/  EXIT ;  /* 0x000000000000794d */ /* 0x000fea0003800000 */
.L_x_1386:
[----:B------:R-:W0:Y:S01]  /*0540*/  LDCU.64 UR6, c[0x0][0x3a8] ;  /* 0x00007500ff0677ac */ /* 0x000e220008000a00 */
[----:B------:R-:W-:Y:S01]  /*0550*/  IMAD.MOV.U32 R5, RZ, RZ, 0x1 ;  /* 0x00000001ff057424 */ /* 0x000fe200078e00ff */
[----:B0-----:R-:W-:-:S04]  /*0560*/  IADD3 R2, P0, PT, R0, UR6, RZ ;  /* 0x0000000600027c10 */ /* 0x001fc8000ff1e0ff */
[----:B------:R-:W-:-:S05]  /*0570*/  IADD3.X R3, PT, PT, R12, UR7, RZ, P0, !PT ;  /* 0x000000070c037c10 */ /* 0x000fca00087fe4ff */
[----:B------:R-:W-:Y:S01]  /*0580*/  STG.E desc[UR4][R2.64], R5 ;  /* 0x0000000502007986 */ /* 0x000fe2000c101904 */
[----:B------:R-:W-:Y:S05]  /*0590*/  EXIT ;  /* 0x000000000000794d */ /* 0x000fea0003800000 */
.L_x_1387:
        /* <DEDUP_REMOVED lines=14> */
.L_x_1415:


//--------------------- .text._Z37edge_get_edgelist_src_only_GPU_kernelPKmPKjPK10edge_src_tjmmPj --------------------------
	.section	.text._Z37edge_get_edgelist_src_only_GPU_kernelPKmPKjPK10edge_src_tjmmPj,"ax",@progbits
	.align	128
        .global         _Z37edge_get_edgelist_src_only_GPU_kernelPKmPKjPK10edge_src_tjmmPj
        .type           _Z37edge_get_edgelist_src_only_GPU_kernelPKmPKjPK10edge_src_tjmmPj,@function
        .size           _Z37edge_get_edgelist_src_only_GPU_kernelPKmPKjPK10edge_src_tjmmPj,(.L_x_1416 - _Z37edge_get_edgelist_src_only_GPU_kernelPKmPKjPK10edge_src_tjmmPj)
        .other          _Z37edge_get_edgelist_src_only_GPU_kernelPKmPKjPK10edge_src_tjmmPj,@"STO_CUDA_ENTRY STV_DEFAULT"
_Z37edge_get_edgelist_src_only_GPU_kernelPKmPKjPK10edge_src_tjmmPj:
.text._Z37edge_get_edgelist_src_only_GPU_kernelPKmPKjPK10edge_src_tjmmPj:
[----:B------:R-:W-:Y:S01]  /*0000*/  LDC R1, c[0x0][0x37c] ;  /* 0x0000df00ff017b82 */ /* 0x000fe20000000800 */
[----:B------:R-:W0:Y:S07]  /*0010*/  S2R R3, SR_TID.X ;  /* 0x0000000000037919 */ /* 0x000e2e0000002100 */
[----:B------:R-:W0:Y:S01]  /*0020*/  S2UR UR4, SR_CTAID.X ;  /* 0x00000000000479c3 */ /* 0x000e220000002500 */
[----:B------:R-:W1:Y:S07]  /*0030*/  LDCU.128 UR8, c[0x0][0x3a0] ;  /* 0x00007400ff0877ac */ /* 0x000e6e0008000c00 */
[----:B------:R-:W0:Y:S02]  /*0040*/  LDC R0, c[0x0][0x360] ;  /* 0x0000d800ff007b82 */ /* 0x000e240000000800 */
[----:B0-----:R-:W-:-:S05]  /*0050*/  IMAD R0, R0, UR4, R3 ;  /* 0x0000000400007c24 */ /* 0x001fca000f8e0203 */
[----:B-1----:R-:W-:-:S04]  /*0060*/  IADD3 R0, P1, PT, R0, UR8, RZ ;  /* 0x0000000800007c10 */ /* 0x002fc8000ff3e0ff */
[----:B------:R-:W-:Y:S01]  /*0070*/  ISETP.GE.U32.AND P0, PT, R0, UR10, PT ;  /* 0x0000000a00007c0c */ /* 0x000fe2000bf06070 */
[----:B------:R-:W-:-:S05]  /*0080*/  IMAD.X R3, RZ, RZ, UR9, P1 ;  /* 0x00000009ff037e24 */ /* 0x000fca00088e06ff */
        /* <DEDUP_REMOVED lines=8> */
[----:B0-----:R-:W-:-:S04]  /*0110*/  IADD3 R10, P0, PT, R2, UR6, RZ ;  /* 0x00000006020a7c10 */ /* 0x001fc8000ff1e0ff */
[----:B------:R-:W-:Y:S01]  /*0120*/  IADD3.X R11, PT, PT, R0, UR7, RZ, P0, !PT ;  /* 0x00000007000b7c10 */ /* 0x000fe200087fe4ff */
[----:B------:R-:W0:Y:S05]  /*0130*/  LDCU.64 UR6, c[0x0][0x390] ;  /* 0x00007200ff0677ac */ /* 0x000e2a0008000a00 */
[----:B--2---:R-:W2:Y:S02]  /*0140*/  LDG.E R11, desc[UR4][R10.64] ;  /* 0x000000040a0b7981 */ /* 0x004ea4000c1e1900 */
[C---:B--2---:R-:W-:Y:S02]  /*0150*/  VIADD R3, R11.reuse, 0x1 ;  /* 0x000000010b037836 */ /* 0x044fe40000000000 */
[----:B-1----:R-:W-:-:S04]  /*0160*/  IMAD.WIDE.U32 R4, R11, 0x8, R6 ;  /* 0x000000080b047825 */ /* 0x002fc800078e0006 */
[----:B------:R-:W-:Y:S02]  /*0170*/  IMAD.WIDE.U32 R6, R3, 0x8, R6 ;  /* 0x0000000803067825 */ /* 0x000fe400078e0006 */
[----:B------:R-:W2:Y:S04]  /*0180*/  LDG.E.64 R4, desc[UR4][R4.64] ;  /* 0x0000000404047981 */ /* 0x000ea8000c1e1b00 */
[----:B------:R-:W2:Y:S01]  /*0190*/  LDG.E.64 R6, desc[UR4][R6.64] ;  /* 0x0000000406067981 */ /* 0x000ea2000c1e1b00 */
[----:B0-----:R-:W-:Y:S01]  /*01a0*/  IADD3 R8, P1, PT, R2, UR6, RZ ;  /* 0x0000000602087c10 */ /* 0x001fe2000ff3e0ff */
[----:B------:R-:W-:Y:S03]  /*01b0*/  BSSY.RECONVERGENT B0, `(.L_x_1388) ;  /* 0x000001e000007945 */ /* 0x000fe60003800200 */
[----:B------:R-:W-:-:S02]  /*01c0*/  IADD3.X R9, PT, PT, R0, UR7, RZ, P1, !PT ;  /* 0x0000000700097c10 */ /* 0x000fc40008ffe4ff */
[----:B--2---:R-:W-:-:S04]  /*01d0*/  ISETP.GE.U32.AND P0, PT, R4, R6, PT ;  /* 0x000000060400720c */ /* 0x004fc80003f06070 */
[----:B------:R-:W-:-:S13]  /*01e0*/  ISETP.GE.U32.AND.EX P0, PT, R5, R7, PT, P0 ;  /* 0x000000070500720c */ /* 0x000fda0003f06100 */
[----:B---3--:R-:W-:Y:S05]  /*01f0*/  @P0 BRA `(.L_x_1389) ;  /* 0x0000000000640947 */ /* 0x008fea0003800000 */
[----:B------:R0:W5:Y:S01]  /*0200*/  LDG.E R8, desc[UR4][R8.64] ;  /* 0x0000000408087981 */ /* 0x000162000c1e1900 */
[----:B------:R-:W-:Y:S02]  /*0210*/  IMAD.MOV.U32 R11, RZ, RZ, R4 ;  /* 0x000000ffff0b7224 */ /* 0x000fe400078e0004 */
[----:B------:R-:W-:-:S07]  /*0220*/  IMAD.MOV.U32 R10, RZ, RZ, R5 ;  /* 0x000000ffff0a7224 */ /* 0x000fce00078e0005 */
.L_x_1391:
[----:B------:R-:W-:-:S05]  /*0230*/  IADD3 R3, P0, PT, R11, R6, RZ ;  /* 0x000000060b037210 */ /* 0x000fca0007f1e0ff */
[----:B------:R-:W-:-:S05]  /*0240*/  IMAD.X R12, R10, 0x1, R7, P0 ;  /* 0x000000010a0c7824 */ /* 0x000fca00000e0607 */
[--C-:B0-----:R-:W-:Y:S02]  /*0250*/  SHF.R.U64 R9, R3, 0x1, R12.reuse ;  /* 0x0000000103097819 */ /* 0x101fe4000000120c */
[----:B------:R-:W-:Y:S02]  /*0260*/  SHF.R.U32.HI R14, RZ, 0x1, R12 ;  /* 0x00000001ff0e7819 */ /* 0x000fe4000001160c */
[----:B------:R-:W-:-:S04]  /*0270*/  LEA R4, P0, R9, UR8, 0x2 ;  /* 0x0000000809047c11 */ /* 0x000fc8000f8010ff */
[----:B------:R-:W-:-:S06]  /*0280*/  LEA.HI.X R5, R9, UR9, R14, 0x2, P0 ;  /* 0x0000000909057c11 */ /* 0x000fcc00080f140e */
[----:B------:R-:W2:Y:S02]  /*0290*/  LDG.E R5, desc[UR4][R4.64] ;  /* 0x0000000404057981 */ /* 0x000ea4000c1e1900 */
[----:B--2--5:R-:W-:-:S13]  /*02a0*/  ISETP.NE.AND P0, PT, R5, R8, PT ;  /* 0x000000080500720c */ /* 0x024fda0003f05270 */
        /* <DEDUP_REMOVED lines=12> */
.L_x_1390:
[----:B------:R-:W-:-:S13]  /*0370*/  LOP3.LUT P0, RZ, R12, 0x1, RZ, 0xc0, !PT ;  /* 0x000000010cff7812 */ /* 0x000fda000780c0ff */
[----:B------:R-:W-:Y:S05]  /*0380*/  @!P0 BRA `(.L_x_1392) ;  /* 0x0000000000188947 */ /* 0x000fea0003800000 */
.L_x_1389:
[----:B------:R-:W-:Y:S05]  /*0390*/  BSYNC.RECONVERGENT B0 ;  /* 0x0000000000007941 */ /* 0x000fea0003800200 */
.L_x_1388:
[----:B------:R-:W0:Y:S02]  /*03a0*/  LDCU.64 UR6, c[0x0][0x3b0] ;  /* 0x00007600ff0677ac */ /* 0x000e240008000a00 */
[----:B0-----:R-:W-:-:S04]  /*03b0*/  IADD3 R2, P0, PT, R2, UR6, RZ ;  /* 0x0000000602027c10 */ /* 0x001fc8000ff1e0ff */
[----:B------:R-:W-:-:S05]  /*03c0*/  IADD3.X R3, PT, PT, R0, UR7, RZ, P0, !PT ;  /* 0x0000000700037c10 */ /* 0x000fca00087fe4ff */
[----:B------:R-:W-:Y:S01]  /*03d0*/  STG.E desc[UR4][R2.64], RZ ;  /* 0x000000ff02007986 */ /* 0x000fe2000c101904 */
[----:B------:R-:W-:Y:S05]  /*03e0*/  EXIT ;  /* 0x000000000000794d */ /* 0x000fea0003800000 */
.L_x_1392:
[----:B------:R-:W0:Y:S01]  /*03f0*/  LDCU.64 UR6, c[0x0][0x3b0] ;  /* 0x00007600ff0677ac */ /* 0x000e220008000a00 */
[----:B------:R-:W-:Y:S01]  /*0400*/  IMAD.MOV.U32 R5, RZ, RZ, 0x1 ;  /* 0x00000001ff057424 */ /* 0x000fe200078e00ff */
[----:B0-----:R-:W-:-:S04]  /*0410*/  IADD3 R2, P0, PT, R2, UR6, RZ ;  /* 0x0000000602027c10 */ /* 0x001fc8000ff1e0ff */
[----:B------:R-:W-:-:S05]  /*0420*/  IADD3.X R3, PT, PT, R0, UR7, RZ, P0, !PT ;  /* 0x0000000700037c10 */ /* 0x000fca00087fe4ff */
[----:B------:R-:W-:Y:S01]  /*0430*/  STG.E desc[UR4][R2.64], R5 ;  /* 0x0000000502007986 */ /* 0x000fe2000c101904 */
[----:B------:R-:W-:Y:S05]  /*0440*/  EXIT ;  /* 0x000000000000794d */ /* 0x000fea0003800000 */
.L_x_1393:
        /* <DEDUP_REMOVED lines=11> */
.L_x_1416:


//--------------------- .text._Z28edge_get_edgelist_GPU_kernelPKmPKjPK6edge_tjmmPj --------------------------
	.section	.text._Z28edge_get_edgelist_GPU_kernelPKmPKjPK6edge_tjmmPj,"ax",@progbits
	.align	128
        .global         _Z28edge_get_edgelist_GPU_kernelPKmPKjPK6edge_tjmmPj
        .type           _Z28edge_get_edgelist_GPU_kernelPKmPKjPK6edge_tjmmPj,@function
        .size           _Z28edge_get_edgelist_GPU_kernelPKmPKjPK6edge_tjmmPj,(.L_x_1417 - _Z28edge_get_edgelist_GPU_kernelPKmPKjPK6edge_tjmmPj)
        .other          _Z28edge_get_edgelist_GPU_kernelPKmPKjPK6edge_tjmmPj,@"STO_CUDA_ENTRY STV_DEFAULT"
_Z28edge_get_edgelist_GPU_kernelPKmPKjPK6edge_tjmmPj:
.text._Z28edge_get_edgelist_GPU_kernelPKmPKjPK6edge_tjmmPj:
        /* <DEDUP_REMOVED lines=12> */
[----:B------:R-:W1:Y:S01]  /*00c0*/  LDC.64 R8, c[0x0][0x380] ;  /* 0x0000e000ff087b82 */ /* 0x000e620000000a00 */
[----:B------:R-:W2:Y:S01]  /*00d0*/  LDCU.64 UR4, c[0x0][0x358] ;  /* 0x00006b00ff0477ac */ /* 0x000ea20008000a00 */
[----:B0-----:R-:W-:-:S04]  /*00e0*/  LEA R4, P0, R3, UR6, 0x3 ;  /* 0x0000000603047c11 */ /* 0x001fc8000f8018ff */
[----:B------:R-:W-:Y:S01]  /*00f0*/  LEA.HI.X R5, R3, UR7, R0, 0x3, P0 ;  /* 0x0000000703057c11 */ /* 0x000fe200080f1c00 */
[----:B------:R-:W0:Y:S04]  /*0100*/  LDCU.64 UR6, c[0x0][0x388] ;  /* 0x00007100ff0677ac */ /* 0x000e280008000a00 */
[----:B--2---:R-:W2:Y:S02]  /*0110*/  LDG.E R7, desc[UR4][R4.64+0x4] ;  /* 0x0000040404077981 */ /* 0x004ea4000c1e1900 */
[C---:B--2---:R-:W-:Y:S02]  /*0120*/  VIADD R11, R7.reuse, 0x1 ;  /* 0x00000001070b7836 */ /* 0x044fe40000000000 */
[----:B-1----:R-:W-:-:S04]  /*0130*/  IMAD.WIDE.U32 R6, R7, 0x8, R8 ;  /* 0x0000000807067825 */ /* 0x002fc800078e0008 */
[----:B------:R-:W-:Y:S02]  /*0140*/  IMAD.WIDE.U32 R8, R11, 0x8, R8 ;  /* 0x000000080b087825 */ /* 0x000fe400078e0008 */
[----:B------:R-:W2:Y:S04]  /*0150*/  LDG.E.64 R6, desc[UR4][R6.64] ;  /* 0x0000000406067981 */ /* 0x000ea8000c1e1b00 */
[----:B------:R-:W2:Y:S01]  /*0160*/  LDG.E.64 R10, desc[UR4][R8.64] ;  /* 0x00000004080a7981 */ /* 0x000ea2000c1e1b00 */
[----:B------:R-:W-:Y:S01]  /*0170*/  BSSY.RECONVERGENT B0, `(.L_x_1394) ;  /* 0x000001f000007945 */ /* 0x000fe20003800200 */
[----:B--2---:R-:W-:-:S04]  /*0180*/  ISETP.GE.U32.AND P0, PT, R6, R10, PT ;  /* 0x0000000a0600720c */ /* 0x004fc80003f06070 */
[----:B------:R-:W-:-:S13]  /*0190*/  ISETP.GE.U32.AND.EX P0, PT, R7, R11, PT, P0 ;  /* 0x0000000b0700720c */ /* 0x000fda0003f06100 */
[----:B0-----:R-:W-:Y:S05]  /*01a0*/  @P0 BRA `(.L_x_1395) ;  /* 0x00000000006c0947 */ /* 0x001fea0003800000 */
[----:B------:R0:W5:Y:S01]  /*01b0*/  LDG.E R2, desc[UR4][R4.64] ;  /* 0x0000000404027981 */ /* 0x000162000c1e1900 */
[----:B------:R-:W-:Y:S02]  /*01c0*/  IMAD.MOV.U32 R9, RZ, RZ, R6 ;  /* 0x000000ffff097224 */ /* 0x000fe400078e0006 */
[----:B------:R-:W-:Y:S02]  /*01d0*/  IMAD.MOV.U32 R8, RZ, RZ, R7 ;  /* 0x000000ffff087224 */ /* 0x000fe400078e0007 */
[----:B------:R-:W-:Y:S02]  /*01e0*/  IMAD.MOV.U32 R6, RZ, RZ, R10 ;  /* 0x000000ffff067224 */ /* 0x000fe400078e000a */
[----:B------:R-:W-:-:S07]  /*01f0*/  IMAD.MOV.U32 R7, RZ, RZ, R11 ;  /* 0x000000ffff077224 */ /* 0x000fce00078e000b */
.L_x_1397:
[----:B0-----:R-:W-:-:S05]  /*0200*/  IADD3 R4, P0, PT, R9, R6, RZ ;  /* 0x0000000609047210 */ /* 0x001fca0007f1e0ff */
[----:B------:R-:W-:-:S05]  /*0210*/  IMAD.X R11, R8, 0x1, R7, P0 ;  /* 0x00000001080b7824 */ /* 0x000fca00000e0607 */
[--C-:B------:R-:W-:Y:S02]  /*0220*/  SHF.R.U64 R13, R4, 0x1, R11.reuse ;  /* 0x00000001040d7819 */ /* 0x100fe4000000120b */
        /* <DEDUP_REMOVED lines=17> */
.L_x_1396:
[----:B------:R-:W-:-:S13]  /*0340*/  LOP3.LUT P0, RZ, R11, 0x1, RZ, 0xc0, !PT ;  /* 0x000000010bff7812 */ /* 0x000fda000780c0ff */
[----:B------:R-:W-:Y:S05]  /*0350*/  @!P0 BRA `(.L_x_1398) ;  /* 0x0000000000188947 */ /* 0x000fea0003800000 */
.L_x_1395:
[----:B------:R-:W-:Y:S05]  /*0360*/  BSYNC.RECONVERGENT B0 ;  /* 0x0000000000007941 */ /* 0x000fea0003800200 */
.L_x_1394:
[----:B------:R-:W0:Y:S02]  /*0370*/  LDCU.64 UR8, c[0x0][0x3b0] ;  /* 0x00007600ff0877ac */ /* 0x000e240008000a00 */
[----:B0-----:R-:W-:-:S04]  /*0380*/  LEA R2, P0, R3, UR8, 0x2 ;  /* 0x0000000803027c11 */ /* 0x001fc8000f8010ff */
[----:B------:R-:W-:-:S05]  /*0390*/  LEA.HI.X R3, R3, UR9, R0, 0x2, P0 ;  /* 0x0000000903037c11 */ /* 0x000fca00080f1400 */
[----:B------:R-:W-:Y:S01]  /*03a0*/  STG.E desc[UR4][R2.64], RZ ;  /* 0x000000ff02007986 */ /* 0x000fe2000c101904 */
[----:B------:R-:W-:Y:S05]  /*03b0*/  EXIT ;  /* 0x000000000000794d */ /* 0x000fea0003800000 */
.L_x_1398:
[----:B------:R-:W0:Y:S01]  /*03c0*/  LDCU.64 UR8, c[0x0][0x3b0] ;  /* 0x00007600ff0877ac */ /* 0x000e220008000a00 */
[----:B------:R-:W-:Y:S01]  /*03d0*/  IMAD.MOV.U32 R5, RZ, RZ, 0x1 ;  /* 0x00000001ff057424 */ /* 0x000fe200078e00ff */
[----:B0-----:R-:W-:-:S04]  /*03e0*/  LEA R2, P0, R3, UR8, 0x2 ;  /* 0x0000000803027c11 */ /* 0x001fc8000f8010ff */
[----:B------:R-:W-:-:S05]  /*03f0*/  LEA.HI.X R3, R3, UR9, R0, 0x2, P0 ;  /* 0x0000000903037c11 */ /* 0x000fca00080f1400 */
[----:B------:R-:W-:Y:S01]  /*0400*/  STG.E desc[UR4][R2.64], R5 ;  /* 0x0000000502007986 */ /* 0x000fe2000c101904 */
[----:B------:R-:W-:Y:S05]  /*0410*/  EXIT ;  /* 0x000000000000794d */ /* 0x000fea0003800000 */
.L_x_1399:
        /* <DEDUP_REMOVED lines=14> */
.L_x_1417:


//--------------------- .nv.shared._ZN3cub18CUB_300001_SM_10006detail14segmented_sort33DeviceSegmentedSortFallbackKernelILNS0_9SortOrderE0ENS2_10policy_hubIjNS0_8NullTypeEE9Policy860EjS6_PmS9_lEEvPKT1_PSA_NS1_20device_double_bufferISA_EEPKT2_PSG_NSE_ISG_EET3_T4_ --------------------------
	.section	.nv.shared._ZN3cub18CUB_300001_SM_10006detail14segmented_sort33DeviceSegmentedSortFallbackKernelILNS0_9SortOrderE0ENS2_10policy_hubIjNS0_8NullTypeEE9Policy860EjS6_PmS9_lEEvPKT1_PSA_NS1_20device_double_bufferISA_EEPKT2_PSG_NSE_ISG_EET3_T4_,"aw",@nobits
	.sectionflags	@""
	.align	16
.nv.shared._ZN3cub18CUB_300001_SM_10006detail14segmented_sort33DeviceSegmentedSortFallbackKernelILNS0_9SortOrderE0ENS2_10policy_hubIjNS0_8NullTypeEE9Policy860EjS6_PmS9_lEEvPKT1_PSA_NS1_20device_double_bufferISA_EEPKT2_PSG_NSE_ISG_EET3_T4_:
	.zero		34880


//--------------------- .nv.shared.reserved.0     --------------------------
	.section	.nv.shared.reserved.0,"aw",@nobits
	.weak		__nv_reservedSMEM_offset_0_alias
	.size		__nv_reservedSMEM_offset_0_alias, 0, 64
	.other		__nv_reservedSMEM_offset_0_alias,@"STO_CUDA_RESERVED_SHARED STV_DEFAULT"
__nv_reservedSMEM_offset_0_alias:
	.zero		0
	.zero		64


//--------------------- .nv.global                --------------------------
	.section	.nv.global,"aw",@nobits
.nv.global:
	.type		_ZN34_INTERNAL_46badd9d_4_k_cu_e66203d16thrust24THRUST_300001_SM_1000_NS12placeholders2_6E,@object
	.size		_ZN34_INTERNAL_46badd9d_4_k_cu_e66203d16thrust24THRUST_300001_SM_1000_NS12placeholders2_6E,(_ZN34_INTERNAL_46badd9d_4_k_cu_e66203d14cuda3std3__45__cpo6cbeginE - _ZN34_INTERNAL_46badd9d_4_k_cu_e66203d16thrust24THRUST_300001_SM_1000_NS12placeholders2_6E)
_ZN34_INTERNAL_46badd9d_4_k_cu_e66203d16thrust24THRUST_300001_SM_1000_NS12placeholders2_6E:
	.zero		1
	.type		_ZN34_INTERNAL_46badd9d_4_k_cu_e66203d14cuda3std3__45__cpo6cbeginE,@object
	.size		_ZN34_INTERNAL_46badd9d_4_k_cu_e66203d14cuda3std3__45__cpo6cbeginE,(_ZN34_INTERNAL_46badd9d_4_k_cu_e66203d14cuda3std6ranges3__45__cpo4cendE - _ZN34_INTERNAL_46badd9d_4_k_cu_e66203d14cuda3std3__45__cpo6cbeginE)
_ZN34_INTERNAL_46badd9d_4_k_cu_e66203d14cuda3std3__45__cpo6cbeginE:
	.zero		1
	.type		_ZN34_INTERNAL_46badd9d_4_k_cu_e66203d14cuda3std6ranges3__45__cpo4cendE,@object
	.size		_ZN34_INTERNAL_46badd9d_4_k_cu_e66203d14cuda3std6ranges3__45__cpo4cendE,(_ZN34_INTERNAL_46badd9d_4_k_cu_e66203d14cuda3std3__48in_placeE - _ZN34_INTERNAL_46badd9d_4_k_cu_e66203d14cuda3std6ranges3__45__cpo4cendE)
_ZN34_INTERNAL_46badd9d_4_k_cu_e66203d14cuda3std6ranges3__45__cpo4cendE:
	.zero		1
	.type		_ZN34_INTERNAL_46badd9d_4_k_cu_e66203d14cuda3std3__48in_placeE,@object
	.size		_ZN34_INTERNAL_46badd9d_4_k_cu_e66203d14cuda3std3__48in_placeE,(_ZN34_INTERNAL_46badd9d_4_k_cu_e66203d14cuda3std6ranges3__45__cpo5ssizeE - _ZN34_INTERNAL_46badd9d_4_k_cu_e66203d14cuda3std3__48in_placeE)
_ZN34_INTERNAL_46badd9d_4_k_cu_e66203d14cuda3std3__48in_placeE:
	.zero		1
	.type		_ZN34_INTERNAL_46badd9d_4_k_cu_e66203d14cuda3std6ranges3__45__cpo5ssizeE,@object
	.size		_ZN34_INTERNAL_46badd9d_4_k_cu_e66203d14cuda3std6ranges3__45__cpo5ssizeE,(_ZN34_INTERNAL_46badd9d_4_k_cu_e66203d16thrust24THRUST_300001_SM_1000_NS12placeholders3_10E - _ZN34_INTERNAL_46badd9d_4_k_cu_e66203d14cuda3std6ranges3__45__cpo5ssizeE)
_ZN34_INTERNAL_46badd9d_4_k_cu_e66203d14cuda3std6ranges3__45__cpo5ssizeE:
	.zero		1
	.type		_ZN34_INTERNAL_46badd9d_4_k_cu_e66203d16thrust24THRUST_300001_SM_1000_NS12placeholders3_10E,@object
	.size		_ZN34_INTERNAL_46badd9d_4_k_cu_e66203d16thrust24THRUST_300001_SM_1000_NS12placeholders3_10E,(_ZN34_INTERNAL_46badd9d_4_k_cu_e66203d14cuda3std3__45__cpo7crbeginE - _ZN34_INTERNAL_46badd9d_4_k_cu_e66203d16thrust24THRUST_300001_SM_1000_NS12placeholders3_10E)
_ZN34_INTERNAL_46badd9d_4_k_cu_e66203d16thrust24THRUST_300001_SM_1000_NS12placeholders3_10E:
	.zero		1
	.type		_ZN34_INTERNAL_46badd9d_4_k_cu_e66203d14cuda3std3__45__cpo7crbeginE,@object
	.size		_ZN34_INTERNAL_46badd9d_4_k_cu_e66203d14cuda3std3__45__cpo7crbeginE,(_ZN34_INTERNAL_46badd9d_4_k_cu_e66203d14cuda3std6ranges3__45__cpo4prevE - _ZN34_INTERNAL_46badd9d_4_k_cu_e66203d14cuda3std3__45__cpo7crbeginE)
_ZN34_INTERNAL_46badd9d_4_k_cu_e66203d14cuda3std3__45__cpo7crbeginE:
	.zero		1
	.type		_ZN34_INTERNAL_46badd9d_4_k_cu_e66203d14cuda3std6ranges3__45__cpo4prevE,@object
	.size		_ZN34_INTERNAL_46badd9d_4_k_cu_e66203d14cuda3std6ranges3__45__cpo4prevE,(_ZN34_INTERNAL_46badd9d_4_k_cu_e66203d14cuda3std6ranges3__45__cpo9iter_moveE - _ZN34_INTERNAL_46badd9d_4_k_cu_e66203d14cuda3std6ranges3__45__cpo4prevE)
_ZN34_INTERNAL_46badd9d_4_k_cu_e66203d14cuda3std6ranges3__45__cpo4prevE:
	.zero		1
	.type		_ZN34_INTERNAL_46badd9d_4_k_cu_e66203d14cuda3std6ranges3__45__cpo9iter_moveE,@object
	.size		_ZN34_INTERNAL_46badd9d_4_k_cu_e66203d14cuda3std6ranges3__45__cpo9iter_moveE,(_ZN34_INTERNAL_46badd9d_4_k_cu_e66203d16thrust24THRUST_300001_SM_1000_NS12placeholders2_2E - _ZN34_INTERNAL_46badd9d_4_k_cu_e66203d14cuda3std6ranges3__45__cpo9iter_moveE)
_ZN34_INTERNAL_46badd9d_4_k_cu_e66203d14cuda3std6ranges3__45__cpo9iter_moveE:
	.zero		1
	.type		_ZN34_INTERNAL_46badd9d_4_k_cu_e66203d16thrust24THRUST_300001_SM_1000_NS12placeholders2_2E,@object
	.size		_ZN34_INTERNAL_46badd9d_4_k_cu_e66203d16thrust24THRUST_300001_SM_1000_NS12placeholders2_2E,(_ZN34_INTERNAL_46badd9d_4_k_cu_e66203d16thrust24THRUST_300001_SM_1000_NS12placeholders2_4E - _ZN34_INTERNAL_46badd9d_4_k_cu_e66203d16thrust24THRUST_300001_SM_1000_NS12placeholders2_2E)
_ZN34_INTERNAL_46badd9d_4_k_cu_e66203d16thrust24THRUST_300001_SM_1000_NS12placeholders2_2E:
	.zero		1
	.type		_ZN34_INTERNAL_46badd9d_4_k_cu_e66203d16thrust24THRUST_300001_SM_1000_NS12placeholders2_4E,@object
	.size		_ZN34_INTERNAL_46badd9d_4_k_cu_e66203d16thrust24THRUST_300001_SM_1000_NS12placeholders2_4E,(_ZN34_INTERNAL_46badd9d_4_k_cu_e66203d14cuda3std3__45__cpo5beginE - _ZN34_INTERNAL_46badd9d_4_k_cu_e66203d16thrust24THRUST_300001_SM_1000_NS12placeholders2_4E)
_ZN34_INTERNAL_46badd9d_4_k_cu_e66203d16thrust24THRUST_300001_SM_1000_NS12placeholders2_4E:
	.zero		1
	.type		_ZN34_INTERNAL_46badd9d_4_k_cu_e66203d14cuda3std3__45__cpo5beginE,@object
	.size		_ZN34_INTERNAL_46badd9d_4_k_cu_e66203d14cuda3std3__45__cpo5beginE,(_ZN34_INTERNAL_46badd9d_4_k_cu_e66203d14cuda3std6ranges3__45__cpo3endE - _ZN34_INTERNAL_46badd9d_4_k_cu_e66203d14cuda3std3__45__cpo5beginE)
_ZN34_INTERNAL_46badd9d_4_k_cu_e66203d14cuda3std3__45__cpo5beginE:
	.zero		1
	.type		_ZN34_INTERNAL_46badd9d_4_k_cu_e66203d14cuda3std6ranges3__45__cpo3endE,@object
	.size		_ZN34_INTERNAL_46badd9d_4_k_cu_e66203d14cuda3std6ranges3__45__cpo3endE,(_ZN34_INTERNAL_46badd9d_4_k_cu_e66203d14cuda3std3__436_GLOBAL__N__46badd9d_4_k_cu_e66203d16ignoreE - _ZN34_INTERNAL_46badd9d_4_k_cu_e66203d14cuda3std6ranges3__45__cpo3endE)
_ZN34_INTERNAL_46badd9d_4_k_cu_e66203d14cuda3std6ranges3__45__cpo3endE:
	.zero		1
	.type		_ZN34_INTERNAL_46badd9d_4_k_cu_e66203d14cuda3std3__436_GLOBAL__N__46badd9d_4_k_cu_e66203d16ignoreE,@object
	.size		_ZN34_INTERNAL_46badd9d_4_k_cu_e66203d14cuda3std3__436_GLOBAL__N__46badd9d_4_k_cu_e66203d16ignoreE,(_ZN34_INTERNAL_46badd9d_4_k_cu_e66203d14cuda3std6ranges3__45__cpo5cdataE - _ZN34_INTERNAL_46badd9d_4_k_cu_e66203d14cuda3std3__436_GLOBAL__N__46badd9d_4_k_cu_e66203d16ignoreE)
_ZN34_INTERNAL_46badd9d_4_k_cu_e66203d14cuda3std3__436_GLOBAL__N__46badd9d_4_k_cu_e66203d16ignoreE:
	.zero		1
	.type		_ZN34_INTERNAL_46badd9d_4_k_cu_e66203d14cuda3std6ranges3__45__cpo5cdataE,@object
	.size		_ZN34_INTERNAL_46badd9d_4_k_cu_e66203d14cuda3std6ranges3__45__cpo5cdataE,(_ZN34_INTERNAL_46badd9d_4_k_cu_e66203d16thrust24THRUST_300001_SM_1000_NS12placeholders2_8E - _ZN34_INTERNAL_46badd9d_4_k_cu_e66203d14cuda3std6ranges3__45__cpo5cdataE)
_ZN34_INTERNAL_46badd9d_4_k_cu_e66203d14cuda3std6ranges3__45__cpo5cdataE:
	.zero		1
	.type		_ZN34_INTERNAL_46badd9d_4_k_cu_e66203d16thrust24THRUST_300001_SM_1000_NS12placeholders2_8E,@object
	.size		_ZN34_INTERNAL_46badd9d_4_k_cu_e66203d16thrust24THRUST_300001_SM_1000_NS12placeholders2_8E,(_ZN34_INTERNAL_46badd9d_4_k_cu_e66203d14cuda3std3__45__cpo6rbeginE - _ZN34_INTERNAL_46badd9d_4_k_cu_e66203d16thrust24THRUST_300001_SM_1000_NS12placeholders2_8E)
_ZN34_INTERNAL_46badd9d_4_k_cu_e66203d16thrust24THRUST_300001_SM_1000_NS12placeholders2_8E:
	.zero		1
	.type		_ZN34_INTERNAL_46badd9d_4_k_cu_e66203d14cuda3std3__45__cpo6rbeginE,@object
	.size		_ZN34_INTERNAL_46badd9d_4_k_cu_e66203d14cuda3std3__45__cpo6rbeginE,(_ZN34_INTERNAL_46badd9d_4_k_cu_e66203d14cuda3std6ranges3__45__cpo9iter_swapE - _ZN34_INTERNAL_46badd9d_4_k_cu_e66203d14cuda3std3__45__cpo6rbeginE)
_ZN34_INTERNAL_46badd9d_4_k_cu_e66203d14cuda3std3__45__cpo6rbeginE:
	.zero		1
	.type		_ZN34_INTERNAL_46badd9d_4_k_cu_e66203d14cuda3std6ranges3__45__cpo9iter_swapE,@object
	.size		_ZN34_INTERNAL_46badd9d_4_k_cu_e66203d14cuda3std6ranges3__45__cpo9iter_swapE,(_ZN34_INTERNAL_46badd9d_4_k_cu_e66203d14cuda3std3__47nulloptE - _ZN34_INTERNAL_46badd9d_4_k_cu_e66203d14cuda3std6ranges3__45__cpo9iter_swapE)
_ZN34_INTERNAL_46badd9d_4_k_cu_e66203d14cuda3std6ranges3__45__cpo9iter_swapE:
	.zero		1
	.type		_ZN34_INTERNAL_46badd9d_4_k_cu_e66203d14cuda3std3__47nulloptE,@object
	.size		_ZN34_INTERNAL_46badd9d_4_k_cu_e66203d14cuda3std3__47nulloptE,(_ZN34_INTERNAL_46badd9d_4_k_cu_e66203d16thrust24THRUST_300001_SM_1000_NS6system6detail10sequential3seqE - _ZN34_INTERNAL_46badd9d_4_k_cu_e66203d14cuda3std3__47nulloptE)
_ZN34_INTERNAL_46badd9d_4_k_cu_e66203d14cuda3std3__47nulloptE:
	.zero		1
	.type		_ZN34_INTERNAL_46badd9d_4_k_cu_e66203d16thrust24THRUST_300001_SM_1000_NS6system6detail10sequential3seqE,@object
	.size		_ZN34_INTERNAL_46badd9d_4_k_cu_e66203d16thrust24THRUST_300001_SM_1000_NS6system6detail10sequential3seqE,(_ZN34_INTERNAL_46badd9d_4_k_cu_e66203d16thrust24THRUST_300001_SM_1000_NS12placeholders2_5E - _ZN34_INTERNAL_46badd9d_4_k_cu_e66203d16thrust24THRUST_300001_SM_1000_NS6system6detail10sequential3seqE)
_ZN34_INTERNAL_46badd9d_4_k_cu_e66203d16thrust24THRUST_300001_SM_1000_NS6system6detail10sequential3seqE:
	.zero		1
	.type		_ZN34_INTERNAL_46badd9d_4_k_cu_e66203d16thrust24THRUST_300001_SM_1000_NS12placeholders2_5E,@object
	.size		_ZN34_INTERNAL_46badd9d_4_k_cu_e66203d16thrust24THRUST_300001_SM_1000_NS12placeholders2_5E,(_ZN34_INTERNAL_46badd9d_4_k_cu_e66203d14cuda3std3__45__cpo3endE - _ZN34_INTERNAL_46badd9d_4_k_cu_e66203d16thrust24THRUST_300001_SM_1000_NS12placeholders2_5E)
_ZN34_INTERNAL_46badd9d_4_k_cu_e66203d16thrust24THRUST_300001_SM_1000_NS12placeholders2_5E:
	.zero		1
	.type		_ZN34_INTERNAL_46badd9d_4_k_cu_e66203d14cuda3std3__45__cpo3endE,@object
	.size		_ZN34_INTERNAL_46badd9d_4_k_cu_e66203d14cuda3std3__45__cpo3endE,(_ZN34_INTERNAL_46badd9d_4_k_cu_e66203d14cuda3std6ranges3__45__cpo6cbeginE - _ZN34_INTERNAL_46badd9d_4_k_cu_e66203d14cuda3std3__45__cpo3endE)
_ZN34_INTERNAL_46badd9d_4_k_cu_e66203d14cuda3std3__45__cpo3endE:
	.zero		1
	.type		_ZN34_INTERNAL_46badd9d_4_k_cu_e66203d14cuda3std6ranges3__45__cpo6cbeginE,@object
	.size		_ZN34_INTERNAL_46badd9d_4_k_cu_e66203d14cuda3std6ranges3__45__cpo6cbeginE,(_ZN34_INTERNAL_46badd9d_4_k_cu_e66203d14cuda3std3__419piecewise_constructE - _ZN34_INTERNAL_46badd9d_4_k_cu_e66203d14cuda3std6ranges3__45__cpo6cbeginE)
_ZN34_INTERNAL_46badd9d_4_k_cu_e66203d14cuda3std6ranges3__45__cpo6cbeginE:
	.zero		1
	.type		_ZN34_INTERNAL_46badd9d_4_k_cu_e66203d14cuda3std3__419piecewise_constructE,@object
	.size		_ZN34_INTERNAL_46badd9d_4_k_cu_e66203d14cuda3std3__419piecewise_constructE,(_ZN34_INTERNAL_46badd9d_4_k_cu_e66203d14cuda3std6ranges3__45__cpo4sizeE - _ZN34_INTERNAL_46badd9d_4_k_cu_e66203d14cuda3std3__419piecewise_constructE)
_ZN34_INTERNAL_46badd9d_4_k_cu_e66203d14cuda3std3__419piecewise_constructE:
	.zero		1
	.type		_ZN34_INTERNAL_46badd9d_4_k_cu_e66203d14cuda3std6ranges3__45__cpo4sizeE,@object
	.size		_ZN34_INTERNAL_46badd9d_4_k_cu_e66203d14cuda3std6ranges3__45__cpo4sizeE,(_ZN34_INTERNAL_46badd9d_4_k_cu_e66203d16thrust24THRUST_300001_SM_1000_NS12placeholders2_9E - _ZN34_INTERNAL_46badd9d_4_k_cu_e66203d14cuda3std6ranges3__45__cpo4sizeE)
_ZN34_INTERNAL_46badd9d_4_k_cu_e66203d14cuda3std6ranges3__45__cpo4sizeE:
	.zero		1
	.type		_ZN34_INTERNAL_46badd9d_4_k_cu_e66203d16thrust24THRUST_300001_SM_1000_NS12placeholders2_9E,@object
	.size		_ZN34_INTERNAL_46badd9d_4_k_cu_e66203d16thrust24THRUST_300001_SM_1000_NS12placeholders2_9E,(_ZN34_INTERNAL_46badd9d_4_k_cu_e66203d14cuda3std3__45__cpo4rendE - _ZN34_INTERNAL_46badd9d_4_k_cu_e66203d16thrust24THRUST_300001_SM_1000_NS12placeholders2_9E)
_ZN34_INTERNAL_46badd9d_4_k_cu_e66203d16thrust24THRUST_300001_SM_1000_NS12placeholders2_9E:
	.zero		1
	.type		_ZN34_INTERNAL_46badd9d_4_k_cu_e66203d14cuda3std3__45__cpo4rendE,@object
	.size		_ZN34_INTERNAL_46badd9d_4_k_cu_e66203d14cuda3std3__45__cpo4rendE,(_ZN34_INTERNAL_46badd9d_4_k_cu_e66203d14cuda3std6ranges3__45__cpo4nextE - _ZN34_INTERNAL_46badd9d_4_k_cu_e66203d14cuda3std3__45__cpo4rendE)
_ZN34_INTERNAL_46badd9d_4_k_cu_e66203d14cuda3std3__45__cpo4rendE:
	.zero		1
	.type		_ZN34_INTERNAL_46badd9d_4_k_cu_e66203d14cuda3std6ranges3__45__cpo4nextE,@object
	.size		_ZN34_INTERNAL_46badd9d_4_k_cu_e66203d14cuda3std6ranges3__45__cpo4nextE,(_ZN34_INTERNAL_46badd9d_4_k_cu_e66203d14cuda3std6ranges3__45__cpo4swapE - _ZN34_INTERNAL_46badd9d_4_k_cu_e66203d14cuda3std6ranges3__45__cpo4nextE)
_ZN34_INTERNAL_46badd9d_4_k_cu_e66203d14cuda3std6ranges3__45__cpo4nextE:
	.zero		1
	.type		_ZN34_INTERNAL_46badd9d_4_k_cu_e66203d14cuda3std6ranges3__45__cpo4swapE,@object
	.size		_ZN34_INTERNAL_46badd9d_4_k_cu_e66203d14cuda3std6ranges3__45__cpo4swapE,(_ZN34_INTERNAL_46badd9d_4_k_cu_e66203d16thrust24THRUST_300001_SM_1000_NS12placeholders2_1E - _ZN34_INTERNAL_46badd9d_4_k_cu_e66203d14cuda3std6ranges3__45__cpo4swapE)
_ZN34_INTERNAL_46badd9d_4_k_cu_e66203d14cuda3std6ranges3__45__cpo4swapE:
	.zero		1
	.type		_ZN34_INTERNAL_46badd9d_4_k_cu_e66203d16thrust24THRUST_300001_SM_1000_NS12placeholders2_1E,@object
	.size		_ZN34_INTERNAL_46badd9d_4_k_cu_e66203d16thrust24THRUST_300001_SM_1000_NS12placeholders2_1E,(_ZN34_INTERNAL_46badd9d_4_k_cu_e66203d16thrust24THRUST_300001_SM_1000_NS12placeholders2_7E - _ZN34_INTERNAL_46badd9d_4_k_cu_e66203d16thrust24THRUST_300001_SM_1000_NS12placeholders2_1E)
_ZN34_INTERNAL_46badd9d_4_k_cu_e66203d16thrust24THRUST_300001_SM_1000_NS12placeholders2_1E:
	.zero		1
	.type		_ZN34_INTERNAL_46badd9d_4_k_cu_e66203d16thrust24THRUST_300001_SM_1000_NS12placeholders2_7E,@object
	.size		_ZN34_INTERNAL_46badd9d_4_k_cu_e66203d16thrust24THRUST_300001_SM_1000_NS12placeholders2_7E,(_ZN34_INTERNAL_46badd9d_4_k_cu_e66203d14cuda3std3__45__cpo4cendE - _ZN34_INTERNAL_46badd9d_4_k_cu_e66203d16thrust24THRUST_300001_SM_1000_NS12placeholders2_7E)
_ZN34_INTERNAL_46badd9d_4_k_cu_e66203d16thrust24THRUST_300001_SM_1000_NS12placeholders2_7E:
	.zero		1
	.type		_ZN34_INTERNAL_46badd9d_4_k_cu_e66203d14cuda3std3__45__cpo4cendE,@object
	.size		_ZN34_INTERNAL_46badd9d_4_k_cu_e66203d14cuda3std3__45__cpo4cendE,(_ZN34_INTERNAL_46badd9d_4_k_cu_e66203d14cuda3std6ranges3__45__cpo7advanceE - _ZN34_INTERNAL_46badd9d_4_k_cu_e66203d14cuda3std3__45__cpo4cendE)
_ZN34_INTERNAL_46badd9d_4_k_cu_e66203d14cuda3std3__45__cpo4cendE:
	.zero		1
	.type		_ZN34_INTERNAL_46badd9d_4_k_cu_e66203d14cuda3std6ranges3__45__cpo7advanceE,@object
	.size		_ZN34_INTERNAL_46badd9d_4_k_cu_e66203d14cuda3std6ranges3__45__cpo7advanceE,(_ZN34_INTERNAL_46badd9d_4_k_cu_e66203d14cuda3std3__420unreachable_sentinelE - _ZN34_INTERNAL_46badd9d_4_k_cu_e66203d14cuda3std6ranges3__45__cpo7advanceE)
_ZN34_INTERNAL_46badd9d_4_k_cu_e66203d14cuda3std6ranges3__45__cpo7advanceE:
	.zero		1
	.type		_ZN34_INTERNAL_46badd9d_4_k_cu_e66203d14cuda3std3__420unreachable_sentinelE,@object
	.size		_ZN34_INTERNAL_46badd9d_4_k_cu_e66203d14cuda3std3__420unreachable_sentinelE,(_ZN34_INTERNAL_46badd9d_4_k_cu_e66203d14cuda3std6ranges3__45__cpo8distanceE - _ZN34_INTERNAL_46badd9d_4_k_cu_e66203d14cuda3std3__420unreachable_sentinelE)
_ZN34_INTERNAL_46badd9d_4_k_cu_e66203d14cuda3std3__420unreachable_sentinelE:
	.zero		1
	.type		_ZN34_INTERNAL_46badd9d_4_k_cu_e66203d14cuda3std6ranges3__45__cpo8distanceE,@object
	.size		_ZN34_INTERNAL_46badd9d_4_k_cu_e66203d14cuda3std6ranges3__45__cpo8distanceE,(_ZN34_INTERNAL_46badd9d_4_k_cu_e66203d14cuda3std6ranges3__45__cpo5beginE - _ZN34_INTERNAL_46badd9d_4_k_cu_e66203d14cuda3std6ranges3__45__cpo8distanceE)
_ZN34_INTERNAL_46badd9d_4_k_cu_e66203d14cuda3std6ranges3__45__cpo8distanceE:
	.zero		1
	.type		_ZN34_INTERNAL_46badd9d_4_k_cu_e66203d14cuda3std6ranges3__45__cpo5beginE,@object
	.size		_ZN34_INTERNAL_46badd9d_4_k_cu_e66203d14cuda3std6ranges3__45__cpo5beginE,(_ZN34_INTERNAL_46badd9d_4_k_cu_e66203d16thrust24THRUST_300001_SM_1000_NS12placeholders2_3E - _ZN34_INTERNAL_46badd9d_4_k_cu_e66203d14cuda3std6ranges3__45__cpo5beginE)
_ZN34_INTERNAL_46badd9d_4_k_cu_e66203d14cuda3std6ranges3__45__cpo5beginE:
	.zero		1
	.type		_ZN34_INTERNAL_46badd9d_4_k_cu_e66203d16thrust24THRUST_300001_SM_1000_NS12placeholders2_3E,@object
	.size		_ZN34_INTERNAL_46badd9d_4_k_cu_e66203d16thrust24THRUST_300001_SM_1000_NS12placeholders2_3E,(_ZN34_INTERNAL_46badd9d_4_k_cu_e66203d14cuda3std3__45__cpo5crendE - _ZN34_INTERNAL_46badd9d_4_k_cu_e66203d16thrust24THRUST_300001_SM_1000_NS12placeholders2_3E)
_ZN34_INTERNAL_46badd9d_4_k_cu_e66203d16thrust24THRUST_300001_SM_1000_NS12placeholders2_3E:
	.zero		1
	.type		_ZN34_INTERNAL_46badd9d_4_k_cu_e66203d14cuda3std3__45__cpo5crendE,@object
	.size		_ZN34_INTERNAL_46badd9d_4_k_cu_e66203d14cuda3std3__45__cpo5crendE,(_ZN34_INTERNAL_46badd9d_4_k_cu_e66203d14cuda3std6ranges3__45__cpo4dataE - _ZN34_INTERNAL_46badd9d_4_k_cu_e66203d14cuda3std3__45__cpo5crendE)
_ZN34_INTERNAL_46badd9d_4_k_cu_e66203d14cuda3std3__45__cpo5crendE:
	.zero		1
	.type		_ZN34_INTERNAL_46badd9d_4_k_cu_e66203d14cuda3std6ranges3__45__cpo4dataE,@object
	.size		_ZN34_INTERNAL_46badd9d_4_k_cu_e66203d14cuda3std6ranges3__45__cpo4dataE,(.L_24 - _ZN34_INTERNAL_46badd9d_4_k_cu_e66203d14cuda3std6ranges3__45__cpo4dataE)
_ZN34_INTERNAL_46badd9d_4_k_cu_e66203d14cuda3std6ranges3__45__cpo4dataE:
	.zero		1
.L_24:


//--------------------- .nv.shared._ZN3cub18CUB_300001_SM_10006detail14segmented_sort30DeviceSegmentedSortKernelSmallILNS0_9SortOrderE0ENS2_10policy_hubIjNS0_8NullTypeEE9Policy860EjS6_PmS9_lEEvjjjPKjSB_PKT1_PSC_PKT2_PSG_T3_T4_ --------------------------
	.section	.nv.shared._ZN3cub18CUB_300001_SM_10006detail14segmented_sort30DeviceSegmentedSortKernelSmallILNS0_9SortOrderE0ENS2_10policy_hubIjNS0_8NullTypeEE9Policy860EjS6_PmS9_lEEvjjjPKjSB_PKT1_PSC_PKT2_PSG_T3_T4_,"aw",@nobits
	.sectionflags	@""
	.align	4
.nv.shared._ZN3cub18CUB_300001_SM_10006detail14segmented_sort30DeviceSegmentedSortKernelSmallILNS0_9SortOrderE0ENS2_10policy_hubIjNS0_8NullTypeEE9Policy860EjS6_PmS9_lEEvjjjPKjSB_PKT1_PSC_PKT2_PSG_T3_T4_:
	.zero		10752


//--------------------- .nv.shared._ZN3cub18CUB_300001_SM_10006detail14segmented_sort30DeviceSegmentedSortKernelLargeILNS0_9SortOrderE0ENS2_10policy_hubIjNS0_8NullTypeEE9Policy860EjS6_PmS9_lEEvPKjPKT1_PSC_NS1_20device_double_bufferISC_EEPKT2_PSI_NSG_ISI_EET3_T4_ --------------------------
	.section	.nv.shared._ZN3cub18CUB_300001_SM_10006detail14segmented_sort30DeviceSegmentedSortKernelLargeILNS0_9SortOrderE0ENS2_10policy_hubIjNS0_8NullTypeEE9Policy860EjS6_PmS9_lEEvPKjPKT1_PSC_NS1_20device_double_bufferISC_EEPKT2_PSI_NSG_ISI_EET3_T4_,"aw",@nobits
	.sectionflags	@""
	.align	16
.nv.shared._ZN3cub18CUB_300001_SM_10006detail14segmented_sort30DeviceSegmentedSortKernelLargeILNS0_9SortOrderE0ENS2_10policy_hubIjNS0_8NullTypeEE9Policy860EjS6_PmS9_lEEvPKjPKT1_PSC_NS1_20device_double_bufferISC_EEPKT2_PSI_NSG_ISI_EET3_T4_:
	.zero		34880


//--------------------- .nv.shared._ZN3cub18CUB_300001_SM_10006detail19three_way_partition29DeviceThreeWayPartitionKernelINS2_10policy_hubIjiE10Policy1000EN6thrust24THRUST_300001_SM_1000_NS17counting_iteratorIjNS8_11use_defaultESA_SA_EEPjSC_NS8_16reverse_iteratorISC_EESC_NS0_13ScanTileStateImLb1EEENS0_21DispatchSegmentedSortILNS0_9SortOrderE0EjNS0_8NullTypeElPmSK_NS1_14segmented_sort10policy_hubIjSJ_EEE22LargeSegmentsSelectorTENSO_22SmallSegmentsSelectorTEiNS2_19streaming_context_tIlEEEEvT0_T1_T2_T3_T4_T5_T6_T7_T8_iT9_ --------------------------
	.section	.nv.shared._ZN3cub18CUB_300001_SM_10006detail19three_way_partition29DeviceThreeWayPartitionKernelINS2_10policy_hubIjiE10Policy1000EN6thrust24THRUST_300001_SM_1000_NS17counting_iteratorIjNS8_11use_defaultESA_SA_EEPjSC_NS8_16reverse_iteratorISC_EESC_NS0_13ScanTileStateImLb1EEENS0_21DispatchSegmentedSortILNS0_9SortOrderE0EjNS0_8NullTypeElPmSK_NS1_14segmented_sort10policy_hubIjSJ_EEE22LargeSegmentsSelectorTENSO_22SmallSegmentsSelectorTEiNS2_19streaming_context_tIlEEEEvT0_T1_T2_T3_T4_T5_T6_T7_T8_iT9_,"aw",@nobits
	.sectionflags	@""
	.align	16
.nv.shared._ZN3cub18CUB_300001_SM_10006detail19three_way_partition29DeviceThreeWayPartitionKernelINS2_10policy_hubIjiE10Policy1000EN6thrust24THRUST_300001_SM_1000_NS17counting_iteratorIjNS8_11use_defaultESA_SA_EEPjSC_NS8_16reverse_iteratorISC_EESC_NS0_13ScanTileStateImLb1EEENS0_21DispatchSegmentedSortILNS0_9SortOrderE0EjNS0_8NullTypeElPmSK_NS1_14segmented_sort10policy_hubIjSJ_EEE22LargeSegmentsSelectorTENSO_22SmallSegmentsSelectorTEiNS2_19streaming_context_tIlEEEEvT0_T1_T2_T3_T4_T5_T6_T7_T8_iT9_:
	.zero		23552


//--------------------- .nv.shared._ZN3cub18CUB_300001_SM_10006detail10radix_sort29DeviceRadixSortOnesweepKernelINS1_5radix10policy_hubI19preprocess_vertex_tNS0_8NullTypeEjE10Policy1000ELNS0_9SortOrderE0ES6_S7_jii30preprocess_vertex_decomposer_tEEvPT5_SD_PT3_PKSE_PT1_PKSI_PT2_PKSM_T4_iiT6_ --------------------------
	.section	.nv.shared._ZN3cub18CUB_300001_SM_10006detail10radix_sort29DeviceRadixSortOnesweepKernelINS1_5radix10policy_hubI19preprocess_vertex_tNS0_8NullTypeEjE10Policy1000ELNS0_9SortOrderE0ES6_S7_jii30preprocess_vertex_decomposer_tEEvPT5_SD_PT3_PKSE_PT1_PKSI_PT2_PKSM_T4_iiT6_,"aw",@nobits
	.sectionflags	@""
	.align	16
.nv.shared._ZN3cub18CUB_300001_SM_10006detail10radix_sort29DeviceRadixSortOnesweepKernelINS1_5radix10policy_hubI19preprocess_vertex_tNS0_8NullTypeEjE10Policy1000ELNS0_9SortOrderE0ES6_S7_jii30preprocess_vertex_decomposer_tEEvPT5_SD_PT3_PKSE_PT1_PKSI_PT2_PKSM_T4_iiT6_:
	.zero		48128


//--------------------- .nv.shared._ZN3cub18CUB_300001_SM_10006detail10radix_sort33DeviceRadixSortExclusiveSumKernelINS1_5radix10policy_hubI19preprocess_vertex_tNS0_8NullTypeEjE10Policy1000EjEEvPT0_ --------------------------
	.section	.nv.shared._ZN3cub18CUB_300001_SM_10006detail10radix_sort33DeviceRadixSortExclusiveSumKernelINS1_5radix10policy_hubI19preprocess_vertex_tNS0_8NullTypeEjE10Policy1000EjEEvPT0_,"aw",@nobits
	.sectionflags	@""
	.align	16
.nv.shared._ZN3cub18CUB_300001_SM_10006detail10radix_sort33DeviceRadixSortExclusiveSumKernelINS1_5radix10policy_hubI19preprocess_vertex_tNS0_8NullTypeEjE10Policy1000EjEEvPT0_:
	.zero		2208


//--------------------- .nv.shared._ZN3cub18CUB_300001_SM_10006detail10radix_sort30DeviceRadixSortHistogramKernelINS1_5radix10policy_hubI19preprocess_vertex_tNS0_8NullTypeEjE10Policy1000ELNS0_9SortOrderE0ES6_j30preprocess_vertex_decomposer_tEEvPT2_PKT1_SC_iiT3_ --------------------------
	.section	.nv.shared._ZN3cub18CUB_300001_SM_10006detail10radix_sort30DeviceRadixSortHistogramKernelINS1_5radix10policy_hubI19preprocess_vertex_tNS0_8NullTypeEjE10Policy1000ELNS0_9SortOrderE0ES6_j30preprocess_vertex_decomposer_tEEvPT2_PKT1_SC_iiT3_,"aw",@nobits
	.sectionflags	@""
	.align	4
.nv.shared._ZN3cub18CUB_300001_SM_10006detail10radix_sort30DeviceRadixSortHistogramKernelINS1_5radix10policy_hubI19preprocess_vertex_tNS0_8NullTypeEjE10Policy1000ELNS0_9SortOrderE0ES6_j30preprocess_vertex_decomposer_tEEvPT2_PKT1_SC_iiT3_:
	.zero		25600


//--------------------- .nv.shared._ZN3cub18CUB_300001_SM_10006detail10radix_sort31DeviceRadixSortSingleTileKernelINS1_5radix10policy_hubI19preprocess_vertex_tNS0_8NullTypeEjE10Policy1000ELNS0_9SortOrderE0ES6_S7_j30preprocess_vertex_decomposer_tEEvPKT1_PSC_PKT2_PSG_T3_iiT4_ --------------------------
	.section	.nv.shared._ZN3cub18CUB_300001_SM_10006detail10radix_sort31DeviceRadixSortSingleTileKernelINS1_5radix10policy_hubI19preprocess_vertex_tNS0_8NullTypeEjE10Policy1000ELNS0_9SortOrderE0ES6_S7_j30preprocess_vertex_decomposer_tEEvPKT1_PSC_PKT2_PSG_T3_iiT4_,"aw",@nobits
	.sectionflags	@""
	.align	16
.nv.shared._ZN3cub18CUB_300001_SM_10006detail10radix_sort31DeviceRadixSortSingleTileKernelINS1_5radix10policy_hubI19preprocess_vertex_tNS0_8NullTypeEjE10Policy1000ELNS0_9SortOrderE0ES6_S7_j30preprocess_vertex_decomposer_tEEvPKT1_PSC_PKT2_PSG_T3_iiT4_:
	.zero		34880


//--------------------- .nv.shared._ZN3cub18CUB_300001_SM_10006detail10radix_sort29DeviceRadixSortOnesweepKernelINS1_5radix10policy_hubI6edge_tNS0_8NullTypeEjE10Policy1000ELNS0_9SortOrderE0ES6_S7_jii17edge_decomposer_tEEvPT5_SD_PT3_PKSE_PT1_PKSI_PT2_PKSM_T4_iiT6_ --------------------------
	.section	.nv.shared._ZN3cub18CUB_300001_SM_10006detail10radix_sort29DeviceRadixSortOnesweepKernelINS1_5radix10policy_hubI6edge_tNS0_8NullTypeEjE10Policy1000ELNS0_9SortOrderE0ES6_S7_jii17edge_decomposer_tEEvPT5_SD_PT3_PKSE_PT1_PKSI_PT2_PKSM_T4_iiT6_,"aw",@nobits
	.sectionflags	@""
	.align	16
.nv.shared._ZN3cub18CUB_300001_SM_10006detail10radix_sort29DeviceRadixSortOnesweepKernelINS1_5radix10policy_hubI6edge_tNS0_8NullTypeEjE10Policy1000ELNS0_9SortOrderE0ES6_S7_jii17edge_decomposer_tEEvPT5_SD_PT3_PKSE_PT1_PKSI_PT2_PKSM_T4_iiT6_:
	.zero		48128


//--------------------- .nv.shared._ZN3cub18CUB_300001_SM_10006detail10radix_sort33DeviceRadixSortExclusiveSumKernelINS1_5radix10policy_hubI6edge_tNS0_8NullTypeEjE10Policy1000EjEEvPT0_ --------------------------
	.section	.nv.shared._ZN3cub18CUB_300001_SM_10006detail10radix_sort33DeviceRadixSortExclusiveSumKernelINS1_5radix10policy_hubI6edge_tNS0_8NullTypeEjE10Policy1000EjEEvPT0_,"aw",@nobits
	.sectionflags	@""
	.align	16
.nv.shared._ZN3cub18CUB_300001_SM_10006detail10radix_sort33DeviceRadixSortExclusiveSumKernelINS1_5radix10policy_hubI6edge_tNS0_8NullTypeEjE10Policy1000EjEEvPT0_:
	.zero		2208


//--------------------- .nv.shared._ZN3cub18CUB_300001_SM_10006detail10radix_sort30DeviceRadixSortHistogramKernelINS1_5radix10policy_hubI6edge_tNS0_8NullTypeEjE10Policy1000ELNS0_9SortOrderE0ES6_j17edge_decomposer_tEEvPT2_PKT1_SC_iiT3_ --------------------------
	.section	.nv.shared._ZN3cub18CUB_300001_SM_10006detail10radix_sort30DeviceRadixSortHistogramKernelINS1_5radix10policy_hubI6edge_tNS0_8NullTypeEjE10Policy1000ELNS0_9SortOrderE0ES6_j17edge_decomposer_tEEvPT2_PKT1_SC_iiT3_,"aw",@nobits
	.sectionflags	@""
	.align	4
.nv.shared._ZN3cub18CUB_300001_SM_10006detail10radix_sort30DeviceRadixSortHistogramKernelINS1_5radix10policy_hubI6edge_tNS0_8NullTypeEjE10Policy1000ELNS0_9SortOrderE0ES6_j17edge_decomposer_tEEvPT2_PKT1_SC_iiT3_:
	.zero		9216


//--------------------- .nv.shared._ZN3cub18CUB_300001_SM_10006detail10radix_sort31DeviceRadixSortSingleTileKernelINS1_5radix10policy_hubI6edge_tNS0_8NullTypeEjE10Policy1000ELNS0_9SortOrderE0ES6_S7_j17edge_decomposer_tEEvPKT1_PSC_PKT2_PSG_T3_iiT4_ --------------------------
	.section	.nv.shared._ZN3cub18CUB_300001_SM_10006detail10radix_sort31DeviceRadixSortSingleTileKernelINS1_5radix10policy_hubI6edge_tNS0_8NullTypeEjE10Policy1000ELNS0_9SortOrderE0ES6_S7_j17edge_decomposer_tEEvPKT1_PSC_PKT2_PSG_T3_iiT4_,"aw",@nobits
	.sectionflags	@""
	.align	16
.nv.shared._ZN3cub18CUB_300001_SM_10006detail10radix_sort31DeviceRadixSortSingleTileKernelINS1_5radix10policy_hubI6edge_tNS0_8NullTypeEjE10Policy1000ELNS0_9SortOrderE0ES6_S7_j17edge_decomposer_tEEvPKT1_PSC_PKT2_PSG_T3_iiT4_:
	.zero		34880


//--------------------- .nv.constant0._ZN3cub18CUB_300001_SM_10006detail14segmented_sort33DeviceSegmentedSortFallbackKernelILNS0_9SortOrderE0ENS2_10policy_hubIjNS0_8NullTypeEE9Policy860EjS6_PmS9_lEEvPKT1_PSA_NS1_20device_double_bufferISA_EEPKT2_PSG_NSE_ISG_EET3_T4_ --------------------------
	.section	.nv.constant0._ZN3cub18CUB_300001_SM_10006detail14segmented_sort33DeviceSegmentedSortFallbackKernelILNS0_9SortOrderE0ENS2_10policy_hubIjNS0_8NullTypeEE9Policy860EjS6_PmS9_lEEvPKT1_PSA_NS1_20device_double_bufferISA_EEPKT2_PSG_NSE_ISG_EET3_T4_,"a",@progbits
	.sectionflags	@""
	.align	4
.nv.constant0._ZN3cub18CUB_300001_SM_10006detail14segmented_sort33DeviceSegmentedSortFallbackKernelILNS0_9SortOrderE0ENS2_10policy_hubIjNS0_8NullTypeEE9Policy860EjS6_PmS9_lEEvPKT1_PSA_NS1_20device_double_bufferISA_EEPKT2_PSG_NSE_ISG_EET3_T4_:
	.zero		976


//--------------------- .nv.constant0._ZN3cub18CUB_300001_SM_10006detail14segmented_sort30DeviceSegmentedSortKernelSmallILNS0_9SortOrderE0ENS2_10policy_hubIjNS0_8NullTypeEE9Policy860EjS6_PmS9_lEEvjjjPKjSB_PKT1_PSC_PKT2_PSG_T3_T4_ --------------------------
	.section	.nv.constant0._ZN3cub18CUB_300001_SM_10006detail14segmented_sort30DeviceSegmentedSortKernelSmallILNS0_9SortOrderE0ENS2_10policy_hubIjNS0_8NullTypeEE9Policy860EjS6_PmS9_lEEvjjjPKjSB_PKT1_PSC_PKT2_PSG_T3_T4_,"a",@progbits
	.sectionflags	@""
	.align	4
.nv.constant0._ZN3cub18CUB_300001_SM_10006detail14segmented_sort30DeviceSegmentedSortKernelSmallILNS0_9SortOrderE0ENS2_10policy_hubIjNS0_8NullTypeEE9Policy860EjS6_PmS9_lEEvjjjPKjSB_PKT1_PSC_PKT2_PSG_T3_T4_:
	.zero		976


//--------------------- .nv.constant0._ZN3cub18CUB_300001_SM_10006detail14segmented_sort30DeviceSegmentedSortKernelLargeILNS0_9SortOrderE0ENS2_10policy_hubIjNS0_8NullTypeEE9Policy860EjS6_PmS9_lEEvPKjPKT1_PSC_NS1_20device_double_bufferISC_EEPKT2_PSI_NSG_ISI_EET3_T4_ --------------------------
	.section	.nv.constant0._ZN3cub18CUB_300001_SM_10006detail14segmented_sort30DeviceSegmentedSortKernelLargeILNS0_9SortOrderE0ENS2_10policy_hubIjNS0_8NullTypeEE9Policy860EjS6_PmS9_lEEvPKjPKT1_PSC_NS1_20device_double_bufferISC_EEPKT2_PSI_NSG_ISI_EET3_T4_,"a",@progbits
	.sectionflags	@""
	.align	4
.nv.constant0._ZN3cub18CUB_300001_SM_10006detail14segmented_sort30DeviceSegmentedSortKernelLargeILNS0_9SortOrderE0ENS2_10policy_hubIjNS0_8NullTypeEE9Policy860EjS6_PmS9_lEEvPKjPKT1_PSC_NS1_20device_double_bufferISC_EEPKT2_PSI_NSG_ISI_EET3_T4_:
	.zero		984


//--------------------- .nv.constant0._ZN3cub18CUB_300001_SM_10006detail19three_way_partition29DeviceThreeWayPartitionKernelINS2_10policy_hubIjiE10Policy1000EN6thrust24THRUST_300001_SM_1000_NS17counting_iteratorIjNS8_11use_defaultESA_SA_EEPjSC_NS8_16reverse_iteratorISC_EESC_NS0_13ScanTileStateImLb1EEENS0_21DispatchSegmentedSortILNS0_9SortOrderE0EjNS0_8NullTypeElPmSK_NS1_14segmented_sort10policy_hubIjSJ_EEE22LargeSegmentsSelectorTENSO_22SmallSegmentsSelectorTEiNS2_19streaming_context_tIlEEEEvT0_T1_T2_T3_T4_T5_T6_T7_T8_iT9_ --------------------------
	.section	.nv.constant0._ZN3cub18CUB_300001_SM_10006detail19three_way_partition29DeviceThreeWayPartitionKernelINS2_10policy_hubIjiE10Policy1000EN6thrust24THRUST_300001_SM_1000_NS17counting_iteratorIjNS8_11use_defaultESA_SA_EEPjSC_NS8_16reverse_iteratorISC_EESC_NS0_13ScanTileStateImLb1EEENS0_21DispatchSegmentedSortILNS0_9SortOrderE0EjNS0_8NullTypeElPmSK_NS1_14segmented_sort10policy_hubIjSJ_EEE22LargeSegmentsSelectorTENSO_22SmallSegmentsSelectorTEiNS2_19streaming_context_tIlEEEEvT0_T1_T2_T3_T4_T5_T6_T7_T8_iT9_,"a",@progbits
	.sectionflags	@""
	.align	4
.nv.constant0._ZN3cub18CUB_300001_SM_10006detail19three_way_partition29DeviceThreeWayPartitionKernelINS2_10policy_hubIjiE10Policy1000EN6thrust24THRUST_300001_SM_1000_NS17counting_iteratorIjNS8_11use_defaultESA_SA_EEPjSC_NS8_16reverse_iteratorISC_EESC_NS0_13ScanTileStateImLb1EEENS0_21DispatchSegmentedSortILNS0_9SortOrderE0EjNS0_8NullTypeElPmSK_NS1_14segmented_sort10policy_hubIjSJ_EEE22LargeSegmentsSelectorTENSO_22SmallSegmentsSelectorTEiNS2_19streaming_context_tIlEEEEvT0_T1_T2_T3_T4_T5_T6_T7_T8_iT9_:
	.zero		1048


//--------------------- .nv.constant0._ZN3cub18CUB_300001_SM_10006detail19three_way_partition33DeviceThreeWayPartitionInitKernelINS0_13ScanTileStateImLb1EEEPjEEvT_iT0_ --------------------------
	.section	.nv.constant0._ZN3cub18CUB_300001_SM_10006detail19three_way_partition33DeviceThreeWayPartitionInitKernelINS0_13ScanTileStateImLb1EEEPjEEvT_iT0_,"a",@progbits
	.sectionflags	@""
	.align	4
.nv.constant0._ZN3cub18CUB_300001_SM_10006detail19three_way_partition33DeviceThreeWayPartitionInitKernelINS0_13ScanTileStateImLb1EEEPjEEvT_iT0_:
	.zero		920


//--------------------- .nv.constant0._ZN3cub18CUB_300001_SM_10006detail10radix_sort29DeviceRadixSortOnesweepKernelINS1_5radix10policy_hubI19preprocess_vertex_tNS0_8NullTypeEjE10Policy1000ELNS0_9SortOrderE0ES6_S7_jii30preprocess_vertex_decomposer_tEEvPT5_SD_PT3_PKSE_PT1_PKSI_PT2_PKSM_T4_iiT6_ --------------------------
	.section	.nv.constant0._ZN3cub18CUB_300001_SM_10006detail10radix_sort29DeviceRadixSortOnesweepKernelINS1_5radix10policy_hubI19preprocess_vertex_tNS0_8NullTypeEjE10Policy1000ELNS0_9SortOrderE0ES6_S7_jii30preprocess_vertex_decomposer_tEEvPT5_SD_PT3_PKSE_PT1_PKSI_PT2_PKSM_T4_iiT6_,"a",@progbits
	.sectionflags	@""
	.align	4
.nv.constant0._ZN3cub18CUB_300001_SM_10006detail10radix_sort29DeviceRadixSortOnesweepKernelINS1_5radix10policy_hubI19preprocess_vertex_tNS0_8NullTypeEjE10Policy1000ELNS0_9SortOrderE0ES6_S7_jii30preprocess_vertex_decomposer_tEEvPT5_SD_PT3_PKSE_PT1_PKSI_PT2_PKSM_T4_iiT6_:
	.zero		973


//--------------------- .nv.constant0._ZN3cub18CUB_300001_SM_10006detail10radix_sort33DeviceRadixSortExclusiveSumKernelINS1_5radix10policy_hubI19preprocess_vertex_tNS0_8NullTypeEjE10Policy1000EjEEvPT0_ --------------------------
	.section	.nv.constant0._ZN3cub18CUB_300001_SM_10006detail10radix_sort33DeviceRadixSortExclusiveSumKernelINS1_5radix10policy_hubI19preprocess_vertex_tNS0_8NullTypeEjE10Policy1000EjEEvPT0_,"a",@progbits
	.sectionflags	@""
	.align	4
.nv.constant0._ZN3cub18CUB_300001_SM_10006detail10radix_sort33DeviceRadixSortExclusiveSumKernelINS1_5radix10policy_hubI19preprocess_vertex_tNS0_8NullTypeEjE10Policy1000EjEEvPT0_:
	.zero		904


//--------------------- .nv.constant0._ZN3cub18CUB_300001_SM_10006detail10radix_sort30DeviceRadixSortHistogramKernelINS1_5radix10policy_hubI19preprocess_vertex_tNS0_8NullTypeEjE10Policy1000ELNS0_9SortOrderE0ES6_j30preprocess_vertex_decomposer_tEEvPT2_PKT1_SC_iiT3_ --------------------------
	.section	.nv.constant0._ZN3cub18CUB_300001_SM_10006detail10radix_sort30DeviceRadixSortHistogramKernelINS1_5radix10policy_hubI19preprocess_vertex_tNS0_8NullTypeEjE10Policy1000ELNS0_9SortOrderE0ES6_j30preprocess_vertex_decomposer_tEEvPT2_PKT1_SC_iiT3_,"a",@progbits
	.sectionflags	@""
	.align	4
.nv.constant0._ZN3cub18CUB_300001_SM_10006detail10radix_sort30DeviceRadixSortHistogramKernelINS1_5radix10policy_hubI19preprocess_vertex_tNS0_8NullTypeEjE10Policy1000ELNS0_9SortOrderE0ES6_j30preprocess_vertex_decomposer_tEEvPT2_PKT1_SC_iiT3_:
	.zero		925


//--------------------- .nv.constant0._ZN3cub18CUB_300001_SM_10006detail10radix_sort31DeviceRadixSortSingleTileKernelINS1_5radix10policy_hubI19preprocess_vertex_tNS0_8NullTypeEjE10Policy1000ELNS0_9SortOrderE0ES6_S7_j30preprocess_vertex_decomposer_tEEvPKT1_PSC_PKT2_PSG_T3_iiT4_ --------------------------
	.section	.nv.constant0._ZN3cub18CUB_300001_SM_10006detail10radix_sort31DeviceRadixSortSingleTileKernelINS1_5radix10policy_hubI19preprocess_vertex_tNS0_8NullTypeEjE10Policy1000ELNS0_9SortOrderE0ES6_S7_j30preprocess_vertex_decomposer_tEEvPKT1_PSC_PKT2_PSG_T3_iiT4_,"a",@progbits
	.sectionflags	@""
	.align	4
.nv.constant0._ZN3cub18CUB_300001_SM_10006detail10radix_sort31DeviceRadixSortSingleTileKernelINS1_5radix10policy_hubI19preprocess_vertex_tNS0_8NullTypeEjE10Policy1000ELNS0_9SortOrderE0ES6_S7_j30preprocess_vertex_decomposer_tEEvPKT1_PSC_PKT2_PSG_T3_iiT4_:
	.zero		941


//--------------------- .nv.constant0._ZN3cub18CUB_300001_SM_10006detail10radix_sort29DeviceRadixSortOnesweepKernelINS1_5radix10policy_hubI6edge_tNS0_8NullTypeEjE10Policy1000ELNS0_9SortOrderE0ES6_S7_jii17edge_decomposer_tEEvPT5_SD_PT3_PKSE_PT1_PKSI_PT2_PKSM_T4_iiT6_ --------------------------
	.section	.nv.constant0._ZN3cub18CUB_300001_SM_10006detail10radix_sort29DeviceRadixSortOnesweepKernelINS1_5radix10policy_hubI6edge_tNS0_8NullTypeEjE10Policy1000ELNS0_9SortOrderE0ES6_S7_jii17edge_decomposer_tEEvPT5_SD_PT3_PKSE_PT1_PKSI_PT2_PKSM_T4_iiT6_,"a",@progbits
	.sectionflags	@""
	.align	4
.nv.constant0._ZN3cub18CUB_300001_SM_10006detail10radix_sort29DeviceRadixSortOnesweepKernelINS1_5radix10policy_hubI6edge_tNS0_8NullTypeEjE10Policy1000ELNS0_9SortOrderE0ES6_S7_jii17edge_decomposer_tEEvPT5_SD_PT3_PKSE_PT1_PKSI_PT2_PKSM_T4_iiT6_:
	.zero		973


//--------------------- .nv.constant0._ZN3cub18CUB_300001_SM_10006detail10radix_sort33DeviceRadixSortExclusiveSumKernelINS1_5radix10policy_hubI6edge_tNS0_8NullTypeEjE10Policy1000EjEEvPT0_ --------------------------
	.section	.nv.constant0._ZN3cub18CUB_300001_SM_10006detail10radix_sort33DeviceRadixSortExclusiveSumKernelINS1_5radix10policy_hubI6edge_tNS0_8NullTypeEjE10Policy1000EjEEvPT0_,"a",@progbits
	.sectionflags	@""
	.align	4
.nv.constant0._ZN3cub18CUB_300001_SM_10006detail10radix_sort33DeviceRadixSortExclusiveSumKernelINS1_5radix10policy_hubI6edge_tNS0_8NullTypeEjE10Policy1000EjEEvPT0_:
	.zero		904


//--------------------- .nv.constant0._ZN3cub18CUB_300001_SM_10006detail10radix_sort30DeviceRadixSortHistogramKernelINS1_5radix10policy_hubI6edge_tNS0_8NullTypeEjE10Policy1000ELNS0_9SortOrderE0ES6_j17edge_decomposer_tEEvPT2_PKT1_SC_iiT3_ --------------------------
	.section	.nv.constant0._ZN3cub18CUB_300001_SM_10006detail10radix_sort30DeviceRadixSortHistogramKernelINS1_5radix10policy_hubI6edge_tNS0_8NullTypeEjE10Policy1000ELNS0_9SortOrderE0ES6_j17edge_decomposer_tEEvPT2_PKT1_SC_iiT3_,"a",@progbits
	.sectionflags	@""
	.align	4
.nv.constant0._ZN3cub18CUB_300001_SM_10006detail10radix_sort30DeviceRadixSortHistogramKernelINS1_5radix10policy_hubI6edge_tNS0_8NullTypeEjE10Policy1000ELNS0_9SortOrderE0ES6_j17edge_decomposer_tEEvPT2_PKT1_SC_iiT3_:
	.zero		925


//--------------------- .nv.constant0._ZN3cub18CUB_300001_SM_10006detail10radix_sort31DeviceRadixSortSingleTileKernelINS1_5radix10policy_hubI6edge_tNS0_8NullTypeEjE10Policy1000ELNS0_9SortOrderE0ES6_S7_j17edge_decomposer_tEEvPKT1_PSC_PKT2_PSG_T3_iiT4_ --------------------------
	.section	.nv.constant0._ZN3cub18CUB_300001_SM_10006detail10radix_sort31DeviceRadixSortSingleTileKernelINS1_5radix10policy_hubI6edge_tNS0_8NullTypeEjE10Policy1000ELNS0_9SortOrderE0ES6_S7_j17edge_decomposer_tEEvPKT1_PSC_PKT2_PSG_T3_iiT4_,"a",@progbits
	.sectionflags	@""
	.align	4
.nv.constant0._ZN3cub18CUB_300001_SM_10006detail10radix_sort31DeviceRadixSortSingleTileKernelINS1_5radix10policy_hubI6edge_tNS0_8NullTypeEjE10Policy1000ELNS0_9SortOrderE0ES6_S7_j17edge_decomposer_tEEvPKT1_PSC_PKT2_PSG_T3_iiT4_:
	.zero		941


//--------------------- .nv.constant0._ZN3cub18CUB_300001_SM_10006detail11EmptyKernelIvEEvv --------------------------
	.section	.nv.constant0._ZN3cub18CUB_300001_SM_10006detail11EmptyKernelIvEEvv,"a",@progbits
	.sectionflags	@""
	.align	4
.nv.constant0._ZN3cub18CUB_300001_SM_10006detail11EmptyKernelIvEEvv:
	.zero		896


//--------------------- .nv.constant0._Z40edge_get_binary_search_cached_GPU_kernelPKmPKjjmmPj --------------------------
	.section	.nv.constant0._Z40edge_get_binary_search_cached_GPU_kernelPKmPKjjmmPj,"a",@progbits
	.sectionflags	@""
	.align	4
.nv.constant0._Z40edge_get_binary_search_cached_GPU_kernelPKmPKjjmmPj:
	.zero		944


//--------------------- .nv.constant0._Z33edge_get_binary_search_GPU_kernelPKmPKjjmmPj --------------------------
	.section	.nv.constant0._Z33edge_get_binary_search_GPU_kernelPKmPKjjmmPj,"a",@progbits
	.sectionflags	@""
	.align	4
.nv.constant0._Z33edge_get_binary_search_GPU_kernelPKmPKjjmmPj:
	.zero		944


//--------------------- .nv.constant0._Z37edge_get_edgelist_src_only_GPU_kernelPKmPKjPK10edge_src_tjmmPj --------------------------
	.section	.nv.constant0._Z37edge_get_edgelist_src_only_GPU_kernelPKmPKjPK10edge_src_tjmmPj,"a",@progbits
	.sectionflags	@""
	.align	4
.nv.constant0._Z37edge_get_edgelist_src_only_GPU_kernelPKmPKjPK10edge_src_tjmmPj:
	.zero		952


//--------------------- .nv.constant0._Z28edge_get_edgelist_GPU_kernelPKmPKjPK6edge_tjmmPj --------------------------
	.section	.nv.constant0._Z28edge_get_edgelist_GPU_kernelPKmPKjPK6edge_tjmmPj,"a",@progbits
	.sectionflags	@""
	.align	4
.nv.constant0._Z28edge_get_edgelist_GPU_kernelPKmPKjPK6edge_tjmmPj:
	.zero		952


//--------------------- SYMBOLS --------------------------

	.type		.nv.reservedSmem.offset0,@object
	.size		.nv.reservedSmem.offset0,0x4
	.type		.nv.reservedSmem.cap,@object
	.size		.nv.reservedSmem.cap,0x4
